def matmul_kernel(
    a_ptr,
    b_ptr,
    c_ptr,
    M,
    N,
    K,
    stride_am,
    stride_ak,
    stride_bk,
    stride_bn,
    stride_cm,
    stride_cn,
    BLOCK_M: tl.constexpr,
    BLOCK_N: tl.constexpr,
    BLOCK_K: tl.constexpr,
    GROUP_M: tl.constexpr,
):
    pid = tl.program_id(axis=0)
    num_pid_m = tl.cdiv(M, BLOCK_M)
    num_pid_n = tl.cdiv(N, BLOCK_N)
    num_pid_in_group = GROUP_M * num_pid_n
    group_id = pid // num_pid_in_group
    first_pid_m = group_id * GROUP_M
    group_size_m = min(num_pid_m - first_pid_m, GROUP_M)
    pid_m = first_pid_m + ((pid % num_pid_in_group) % group_size_m)
    pid_n = (pid % num_pid_in_group) // group_size_m

    offs_am = (pid_m * BLOCK_M + tl.arange(0, BLOCK_M)) % M
    offs_bn = (pid_n * BLOCK_N + tl.arange(0, BLOCK_N)) % N
    offs_k = tl.arange(0, BLOCK_K)
    a_ptrs = a_ptr + offs_am[:, None] * stride_am + offs_k[None, :] * stride_ak
    b_ptrs = b_ptr + offs_k[:, None] * stride_bk + offs_bn[None, :] * stride_bn

    acc = tl.zeros((BLOCK_M, BLOCK_N), dtype=tl.float32)
    for kk in range(0, tl.cdiv(K, BLOCK_K)):
        a = tl.load(a_ptrs, mask=offs_k[None, :] < K - kk * BLOCK_K, other=0.0)
        b = tl.load(b_ptrs, mask=offs_k[:, None] < K - kk * BLOCK_K, other=0.0)
        acc = tl.dot(a, b, acc)
        a_ptrs += BLOCK_K * stride_ak
        b_ptrs += BLOCK_K * stride_bk

    c = acc.to(c_ptr.dtype.element_ty)
    offs_cm = pid_m * BLOCK_M + tl.arange(0, BLOCK_M)
    offs_cn = pid_n * BLOCK_N + tl.arange(0, BLOCK_N)
    c_ptrs = c_ptr + offs_cm[:, None] * stride_cm + offs_cn[None, :] * stride_cn
    mask = (offs_cm[:, None] < M) & (offs_cn[None, :] < N)
    tl.store(c_ptrs, c, mask=mask)

# config = {"BLOCK_K": 128, "BLOCK_M": 256, "BLOCK_N": 128, "GROUP_M": 8, "arch": "sm_100", "dtype": "fp8e5m2", "num_ctas": 4, "num_stages": 3, "num_warps": 4}
# arch = sm_100


// ===== COMPILED SASS (sm_100a) =====

	.target	sm_100a

	.elftype	@"ET_EXEC"


//--------------------- .note.nv.tkinfo           --------------------------
	.section	.note.nv.tkinfo,"",@"SHT_NOTE"
	.sectionflags	@"SHF_NOTE_NV_TKINFO"
	.tkinfo
        /*0018*/ 	.word	0x00000081
        /*0030*/ 	.string	""
        /*0030*/ 	.string	"ptxas-blackwell"
        /*0030*/ 	.string	"Cuda compilation tools, release 12.9, V12.9.86"
        /*0030*/ 	.string	"Build cuda_12.9.r12.9/compiler.36037853_0"
        /*0030*/ 	.string	"-v  -suppress-debug-info  -lineinfo  -arch sm_100a "



//--------------------- .note.nv.cuver            --------------------------
	.section	.note.nv.cuver,"",@"SHT_NOTE"
	.sectionflags	@"SHF_NOTE_NV_CUVER"
        /*0018*/ 	.short	0x0001
        /*001a*/ 	.short	0x0064
        /*001c*/ 	.short	0x0001
        /*001e*/ 	.short	0x0000
        /*0020*/ 	.short	0x0001
        /*0022*/ 	.short	0x0000


//--------------------- .nv.info                  --------------------------
	.section	.nv.info,"",@"SHT_CUDA_INFO"
	.align	4


	//----- nvinfo : EIATTR_REGCOUNT
	.align		4
        /*0000*/ 	.byte	0x04, 0x2f
        /*0002*/ 	.short	(.L_4 - .L_3)
	.align		4
.L_3:
        /*0004*/ 	.word	index@(matmul_kernel)
        /*0008*/ 	.word	0x00000060


	//----- nvinfo : EIATTR_FRAME_SIZE
	.align		4
.L_4:
        /*000c*/ 	.byte	0x04, 0x11
        /*000e*/ 	.short	(.L_6 - .L_5)
	.align		4
.L_5:
        /*0010*/ 	.word	index@($__internal_2_$__cuda_sm10x_tcgen05_guardrail_trap_unallocated_columns_being_dealloced)
        /*0014*/ 	.word	0x000009e0


	//----- nvinfo : EIATTR_FRAME_SIZE
	.align		4
.L_6:
        /*0018*/ 	.byte	0x04, 0x11
        /*001a*/ 	.short	(.L_8 - .L_7)
	.align		4
.L_7:
        /*001c*/ 	.word	index@($__internal_1_$__cuda_sm10x_tcgen05_guardrail_trap_phase_invalid_during_alloc)
        /*0020*/ 	.word	0x000009e0


	//----- nvinfo : EIATTR_FRAME_SIZE
	.align		4
.L_8:
        /*0024*/ 	.byte	0x04, 0x11
        /*0026*/ 	.short	(.L_10 - .L_9)
	.align		4
.L_9:
        /*0028*/ 	.word	index@($__internal_0_$__cuda_sm10x_tcgen05_guardrail_trap_col_being_dealloced_not_returned_by_alloc)
        /*002c*/ 	.word	0x000009e0


	//----- nvinfo : EIATTR_FRAME_SIZE
	.align		4
.L_10:
        /*0030*/ 	.byte	0x04, 0x11
        /*0032*/ 	.short	(.L_12 - .L_11)
	.align		4
.L_11:
        /*0034*/ 	.word	index@(matmul_kernel)
        /*0038*/ 	.word	0x000009e0


	//----- nvinfo : EIATTR_MIN_STACK_SIZE
	.align		4
.L_12:
        /*003c*/ 	.byte	0x04, 0x12
        /*003e*/ 	.short	(.L_14 - .L_13)
	.align		4
.L_13:
        /*0040*/ 	.word	index@(matmul_kernel)
        /*0044*/ 	.word	0x000009e0
.L_14:


//--------------------- .nv.info.matmul_kernel    --------------------------
	.section	.nv.info.matmul_kernel,"",@"SHT_CUDA_INFO"
	.sectionflags	@""
	.align	4


	//----- nvinfo : EIATTR_CUDA_API_VERSION
	.align		4
        /*0000*/ 	.byte	0x04, 0x37
        /*0002*/ 	.short	(.L_16 - .L_15)
.L_15:
        /*0004*/ 	.word	0x00000081


	//----- nvinfo : EIATTR_KPARAM_INFO
	.align		4
.L_16:
        /*0008*/ 	.byte	0x04, 0x17
        /*000a*/ 	.short	(.L_18 - .L_17)
.L_17:
        /*000c*/ 	.word	0x00000000
        /*0010*/ 	.short	0x000d
        /*0012*/ 	.short	0x0048
        /*0014*/ 	.byte	0x00, 0xf4, 0x21, 0x00


	//----- nvinfo : EIATTR_KPARAM_INFO
	.align		4
.L_18:
        /*0018*/ 	.byte	0x04, 0x17
        /*001a*/ 	.short	(.L_20 - .L_19)
.L_19:
        /*001c*/ 	.word	0x00000000
        /*0020*/ 	.short	0x000c
        /*0022*/ 	.short	0x0040
        /*0024*/ 	.byte	0x00, 0xf4, 0x21, 0x00


	//----- nvinfo : EIATTR_KPARAM_INFO
	.align		4
.L_20:
        /*0028*/ 	.byte	0x04, 0x17
        /*002a*/ 	.short	(.L_22 - .L_21)
.L_21:
        /*002c*/ 	.word	0x00000000
        /*0030*/ 	.short	0x000b
        /*0032*/ 	.short	0x0038
        /*0034*/ 	.byte	0x00, 0xf0, 0x11, 0x00


	//----- nvinfo : EIATTR_KPARAM_INFO
	.align		4
.L_22:
        /*0038*/ 	.byte	0x04, 0x17
        /*003a*/ 	.short	(.L_24 - .L_23)
.L_23:
        /*003c*/ 	.word	0x00000000
        /*0040*/ 	.short	0x000a
        /*0042*/ 	.short	0x0034
        /*0044*/ 	.byte	0x00, 0xf0, 0x11, 0x00


	//----- nvinfo : EIATTR_KPARAM_INFO
	.align		4
.L_24:
        /*0048*/ 	.byte	0x04, 0x17
        /*004a*/ 	.short	(.L_26 - .L_25)
.L_25:
        /*004c*/ 	.word	0x00000000
        /*0050*/ 	.short	0x0009
        /*0052*/ 	.short	0x0030
        /*0054*/ 	.byte	0x00, 0xf0, 0x11, 0x00


	//----- nvinfo : EIATTR_KPARAM_INFO
	.align		4
.L_26:
        /*0058*/ 	.byte	0x04, 0x17
        /*005a*/ 	.short	(.L_28 - .L_27)
.L_27:
        /*005c*/ 	.word	0x00000000
        /*0060*/ 	.short	0x0008
        /*0062*/ 	.short	0x002c
        /*0064*/ 	.byte	0x00, 0xf0, 0x11, 0x00


	//----- nvinfo : EIATTR_KPARAM_INFO
	.align		4
.L_28:
        /*0068*/ 	.byte	0x04, 0x17
        /*006a*/ 	.short	(.L_30 - .L_29)
.L_29:
        /*006c*/ 	.word	0x00000000
        /*0070*/ 	.short	0x0007
        /*0072*/ 	.short	0x0028
        /*0074*/ 	.byte	0x00, 0xf0, 0x11, 0x00


	//----- nvinfo : EIATTR_KPARAM_INFO
	.align		4
.L_30:
        /*0078*/ 	.byte	0x04, 0x17
        /*007a*/ 	.short	(.L_32 - .L_31)
.L_31:
        /*007c*/ 	.word	0x00000000
        /*0080*/ 	.short	0x0006
        /*0082*/ 	.short	0x0024
        /*0084*/ 	.byte	0x00, 0xf0, 0x11, 0x00


	//----- nvinfo : EIATTR_KPARAM_INFO
	.align		4
.L_32:
        /*0088*/ 	.byte	0x04, 0x17
        /*008a*/ 	.short	(.L_34 - .L_33)
.L_33:
        /*008c*/ 	.word	0x00000000
        /*0090*/ 	.short	0x0005
        /*0092*/ 	.short	0x0020
        /*0094*/ 	.byte	0x00, 0xf0, 0x11, 0x00


	//----- nvinfo : EIATTR_KPARAM_INFO
	.align		4
.L_34:
        /*0098*/ 	.byte	0x04, 0x17
        /*009a*/ 	.short	(.L_36 - .L_35)
.L_35:
        /*009c*/ 	.word	0x00000000
        /*00a0*/ 	.short	0x0004
        /*00a2*/ 	.short	0x001c
        /*00a4*/ 	.byte	0x00, 0xf0, 0x11, 0x00


	//----- nvinfo : EIATTR_KPARAM_INFO
	.align		4
.L_36:
        /*00a8*/ 	.byte	0x04, 0x17
        /*00aa*/ 	.short	(.L_38 - .L_37)
.L_37:
        /*00ac*/ 	.word	0x00000000
        /*00b0*/ 	.short	0x0003
        /*00b2*/ 	.short	0x0018
        /*00b4*/ 	.byte	0x00, 0xf0, 0x11, 0x00


	//----- nvinfo : EIATTR_KPARAM_INFO
	.align		4
.L_38:
        /*00b8*/ 	.byte	0x04, 0x17
        /*00ba*/ 	.short	(.L_40 - .L_39)
.L_39:
        /*00bc*/ 	.word	0x00000000
        /*00c0*/ 	.short	0x0002
        /*00c2*/ 	.short	0x0010
        /*00c4*/ 	.byte	0x00, 0xf4, 0x21, 0x00


	//----- nvinfo : EIATTR_KPARAM_INFO
	.align		4
.L_40:
        /*00c8*/ 	.byte	0x04, 0x17
        /*00ca*/ 	.short	(.L_42 - .L_41)
.L_41:
        /*00cc*/ 	.word	0x00000000
        /*00d0*/ 	.short	0x0001
        /*00d2*/ 	.short	0x0008
        /*00d4*/ 	.byte	0x00, 0xf4, 0x21, 0x00


	//----- nvinfo : EIATTR_KPARAM_INFO
	.align		4
.L_42:
        /*00d8*/ 	.byte	0x04, 0x17
        /*00da*/ 	.short	(.L_44 - .L_43)
.L_43:
        /*00dc*/ 	.word	0x00000000
        /*00e0*/ 	.short	0x0000
        /*00e2*/ 	.short	0x0000
        /*00e4*/ 	.byte	0x00, 0xf4, 0x21, 0x00


	//----- nvinfo : EIATTR_EXPLICIT_CLUSTER
	.align		4
.L_44:
        /*00e8*/ 	.byte	0x01, 0x3e
	.zero		2


	//----- nvinfo : EIATTR_CTA_PER_CLUSTER
	.align		4
        /*00ec*/ 	.byte	0x04, 0x3d
        /*00ee*/ 	.short	(.L_46 - .L_45)
.L_45:
        /*00f0*/ 	.word	0x00000004
        /*00f4*/ 	.word	0x00000001
        /*00f8*/ 	.word	0x00000001


	//----- nvinfo : EIATTR_AT_ENTRY_FRAGMENTS
	.align		4
.L_46:
        /*00fc*/ 	.byte	0x04, 0x4f
        /*00fe*/ 	.short	(.L_48 - .L_47)


	//   ....[0]....
.L_47:
        /*0100*/ 	.word	0x00000004


	//----- nvinfo : EIATTR_RESERVED_SMEM_USED
	.align		4
.L_48:
        /*0104*/ 	.byte	0x01, 0x41
	.zero		2


	//----- nvinfo : EIATTR_SPARSE_MMA_MASK
	.align		4
        /*0108*/ 	.byte	0x03, 0x50
        /*010a*/ 	.short	0x0000


	//----- nvinfo : EIATTR_TCGEN05_1CTA_USED
	.align		4
        /*010c*/ 	.byte	0x01, 0x51
	.zero		2


	//----- nvinfo : EIATTR_MAXREG_COUNT
	.align		4
        /*0110*/ 	.byte	0x03, 0x1b
        /*0112*/ 	.short	0x00ff


	//----- nvinfo : EIATTR_NUM_BARRIERS
	.align		4
        /*0114*/ 	.byte	0x02, 0x4c
        /*0116*/ 	.byte	0x01
	.zero		1


	//----- nvinfo : EIATTR_ANNOTATIONS
	.align		4
        /*0118*/ 	.byte	0x04, 0x55
        /*011a*/ 	.short	(.L_50 - .L_49)


	//   ....[0]....
.L_49:
        /*011c*/ 	.word	0x00000001
        /*0120*/ 	.byte	0xa0, 0x09, 0x00, 0x00, 0x01, 0x00, 0x00, 0x00, 0x60, 0x0a, 0x00, 0x00, 0x01, 0x00, 0x00, 0x00
        /* <DEDUP_REMOVED lines=1028> */
        /*4170*/ 	.byte	0x50, 0xb7, 0x01, 0x00, 0x01, 0x00, 0x00, 0x00, 0x70, 0xb7, 0x01, 0x00


	//----- nvinfo : EIATTR_INT_WARP_WIDE_INSTR_OFFSETS
	.align		4
.L_50:
        /*417c*/ 	.byte	0x04, 0x31
        /*417e*/ 	.short	(.L_52 - .L_51)


	//   ....[0]....
.L_51:
        /*4180*/ 	.word	0x00001e00


	//   ....[1]....
        /*4184*/ 	.word	0x00001e30


	//   ....[2]....
        /*4188*/ 	.word	0x0000a8b0


	//   ....[3]....
        /*418c*/ 	.word	0x0001bcc0


	//   ....[4]....
        /*4190*/ 	.word	0x0001bd10


	//----- nvinfo : EIATTR_COOP_GROUP_MASK_REGIDS
	.align		4
.L_52:
        /*4194*/ 	.byte	0x04, 0x29
        /*4196*/ 	.short	(.L_54 - .L_53)


	//   ....[0]....
.L_53:
        /*4198*/ 	.word	0xffffffff


	//   ....[1]....
        /*419c*/ 	.word	0xffffffff


	//   ....[2]....
        /*41a0*/ 	.word	0xffffffff


	//   ....[3]....
        /*41a4*/ 	.word	0xffffffff


	//----- nvinfo : EIATTR_COOP_GROUP_INSTR_OFFSETS
	.align		4
.L_54:
        /*41a8*/ 	.byte	0x04, 0x28
        /*41aa*/ 	.short	(.L_56 - .L_55)


	//   ....[0]....
.L_55:
        /*41ac*/ 	.word	0x00000070


	//   ....[1]....
        /*41b0*/ 	.word	0x00000330


	//   ....[2]....
        /*41b4*/ 	.word	0x0001bb50


	//   ....[3]....
        /*41b8*/ 	.word	0x0001bdc0


	//----- nvinfo : EIATTR_VRC_CTA_INIT_COUNT
	.align		4
.L_56:
        /*41bc*/ 	.byte	0x02, 0x4a
        /*41be*/ 	.byte	0x80
	.zero		1


	//----- nvinfo : EIATTR_MBARRIER_INSTR_OFFSETS
	.align		4
        /*41c0*/ 	.byte	0x04, 0x39
        /*41c2*/ 	.short	(.L_58 - .L_57)


	//   ....[0]....
.L_57:
        /*41c4*/ 	.word	0x00001ff0
        /*41c8*/ 	.word	0x000000ff
        /*41cc*/ 	.word	0x00000000
        /*41d0*/ 	.short	0x0100
        /*41d2*/ 	.byte	0x06
	.zero		1


	//   ....[1]....
        /*41d4*/ 	.word	0x0000a930
        /*41d8*/ 	.word	0x000000ff
        /*41dc*/ 	.word	0x0000c008
        /*41e0*/ 	.short	0x0100
        /*41e2*/ 	.byte	0x09
	.zero		1


	//   ....[2]....
        /*41e4*/ 	.word	0x0000fa50
        /*41e8*/ 	.word	0x000000ff
        /*41ec*/ 	.word	0x00000000
        /*41f0*/ 	.short	0x010a
        /*41f2*/ 	.byte	0x06
	.zero		1


	//   ....[3]....
        /*41f4*/ 	.word	0x00019c00
        /*41f8*/ 	.word	0x000000ff
        /*41fc*/ 	.word	0x00000000
        /*4200*/ 	.short	0x010a
        /*4202*/ 	.byte	0x06
	.zero		1


	//   ....[4]....
        /*4204*/ 	.word	0x00019c80
        /*4208*/ 	.word	0x000000ff
        /*420c*/ 	.word	0x0000c000
        /*4210*/ 	.short	0x0108
        /*4212*/ 	.byte	0x09
	.zero		1


	//   ....[5]....
        /*4214*/ 	.word	0x00019cd0
        /*4218*/ 	.word	0x000000ff
        /*421c*/ 	.word	0x0000c008
        /*4220*/ 	.short	0x0108
        /*4222*/ 	.byte	0x09
	.zero		1


	//   ....[6]....
        /*4224*/ 	.word	0x0001bde0
        /*4228*/ 	.word	0x000000ff
        /*422c*/ 	.word	0x00000000
        /*4230*/ 	.short	0x010a
        /*4232*/ 	.byte	0x06
	.zero		1


	//   ....[7]....
        /*4234*/ 	.word	0x0001be10
        /*4238*/ 	.word	0x000000ff
        /*423c*/ 	.word	0x00000000
        /*4240*/ 	.short	0x010a
        /*4242*/ 	.byte	0x06
	.zero		1


	//----- nvinfo : EIATTR_NUM_MBARRIERS
	.align		4
.L_58:
        /*4244*/ 	.byte	0x03, 0x38
        /*4246*/ 	.short	0x0002


	//----- nvinfo : EIATTR_EXIT_INSTR_OFFSETS
	.align		4
        /*4248*/ 	.byte	0x04, 0x1c
        /*424a*/ 	.short	(.L_60 - .L_59)


	//   ....[0]....
.L_59:
        /*424c*/ 	.word	0x0001bdd0


	//----- nvinfo : EIATTR_REQNTID
	.align		4
.L_60:
        /*4250*/ 	.byte	0x04, 0x10
        /*4252*/ 	.short	(.L_62 - .L_61)
.L_61:
        /*4254*/ 	.word	0x00000080
        /*4258*/ 	.word	0x00000001
        /*425c*/ 	.word	0x00000001


	//----- nvinfo : EIATTR_CRS_STACK_SIZE
	.align		4
.L_62:
        /*4260*/ 	.byte	0x04, 0x1e
        /*4262*/ 	.short	(.L_64 - .L_63)
.L_63:
        /*4264*/ 	.word	0x00000000


	//----- nvinfo : EIATTR_CBANK_PARAM_SIZE
	.align		4
.L_64:
        /*4268*/ 	.byte	0x03, 0x19
        /*426a*/ 	.short	0x0050


	//----- nvinfo : EIATTR_PARAM_CBANK
	.align		4
        /*426c*/ 	.byte	0x04, 0x0a
        /*426e*/ 	.short	(.L_66 - .L_65)
	.align		4
.L_65:
        /*4270*/ 	.word	index@(.nv.constant0.matmul_kernel)
        /*4274*/ 	.short	0x0380
        /*4276*/ 	.short	0x0050


	//----- nvinfo : EIATTR_SW_WAR
	.align		4
.L_66:
        /*4278*/ 	.byte	0x04, 0x36
        /*427a*/ 	.short	(.L_68 - .L_67)
.L_67:
        /*427c*/ 	.word	0x00000008
.L_68:


//--------------------- .nv.compat                --------------------------
	.section	.nv.compat,"",@"SHT_CUDA_COMPAT_INFO"
	.align	4
        /*0000*/ 	.byte	0x02, 0x02, 0x02, 0x00, 0x02, 0x05, 0x05, 0x00, 0x02, 0x03, 0x00, 0x00, 0x02, 0x06, 0x01, 0x00


//--------------------- .nv.callgraph             --------------------------
	.section	.nv.callgraph,"",@"SHT_CUDA_CALLGRAPH"
	.align	4
	.sectionentsize	8
	.align		4
        /*0000*/ 	.word	0x00000000
	.align		4
        /*0004*/ 	.word	0xffffffff
	.align		4
        /*0008*/ 	.word	0x00000000
	.align		4
        /*000c*/ 	.word	0xfffffffe
	.align		4
        /*0010*/ 	.word	0x00000000
	.align		4
        /*0014*/ 	.word	0xfffffffd
	.align		4
        /*0018*/ 	.word	0x00000000
	.align		4
        /*001c*/ 	.word	0xfffffffc


//--------------------- .text.matmul_kernel       --------------------------
	.section	.text.matmul_kernel,"ax",@progbits
	.align	128
        .global         matmul_kernel
        .type           matmul_kernel,@function
        .size           matmul_kernel,(.L_x_20 - matmul_kernel)
        .other          matmul_kernel,@"STO_CUDA_ENTRY STV_DEFAULT"
matmul_kernel:
.text.matmul_kernel:
[----:B------:R-:W0:Y:S01]  /*0000*/  LDC R1, c[0x0][0x37c] ;  /* 0x0000df00ff017b82 */ /* 0x000e220000000800 */
[----:B------:R-:W1:Y:S01]  /*0010*/  S2R R5, SR_TID.X ;  /* 0x0000000000057919 */ /* 0x000e620000002100 */
[----:B0-----:R-:W-:Y:S01]  /*0020*/  VIADD R1, R1, 0xfffff620 ;  /* 0xfffff62001017836 */ /* 0x001fe20000000000 */
[----:B-1----:R-:W-:-:S13]  /*0030*/  ISETP.GE.U32.AND P0, PT, R5, 0x20, PT ;  /* 0x000000200500780c */ /* 0x002fda0003f06070 */
[----:B------:R-:W-:Y:S02]  /*0040*/  VOTEU.ANY UP0, P0 ;  /* 0x0000000000ff7886 */ /* 0x000fe40000000100 */
[----:B------:R-:W-:Y:S05]  /*0050*/  BRA.U UP0, `(.L_x_0) ;  /* 0x0000000100b87547 */ /* 0x000fea000b800000 */
[----:B------:R-:W0:Y:S01]  /*0060*/  S2UR UR6, SR_CgaCtaId ;  /* 0x00000000000679c3 */ /* 0x000e220000008800 */
[----:B------:R-:W-:Y:S01]  /*0070*/  NOP ;  /* 0x0000000000007918 */ /* 0x000fe20000000000 */
[----:B------:R-:W-:Y:S02]  /*0080*/  UMOV UR4, 0x40 ;  /* 0x0000004000047882 */ /* 0x000fe40000000000 */
[----:B0-----:R-:W-:-:S09]  /*0090*/  ULEA UR4, UR6, UR4, 0x18 ;  /* 0x0000000406047291 */ /* 0x001fd2000f8ec0ff */
[----:B------:R-:W0:Y:S01]  /*00a0*/  LDS.U8 R0, [UR4] ;  /* 0x00000004ff007984 */ /* 0x000e220008000000 */
[----:B------:R-:W-:Y:S02]  /*00b0*/  UMOV UR4, 0x400 ;  /* 0x0000040000047882 */ /* 0x000fe40000000000 */
[----:B------:R-:W-:Y:S01]  /*00c0*/  ULEA UR4, UR6, UR4, 0x18 ;  /* 0x0000000406047291 */ /* 0x000fe2000f8ec0ff */
[----:B0-----:R-:W-:-:S13]  /*00d0*/  ISETP.NE.AND P0, PT, R0, RZ, PT ;  /* 0x000000ff0000720c */ /* 0x001fda0003f05270 */
[----:B------:R-:W-:Y:S05]  /*00e0*/  @P0 BRA `(.L_x_1) ;  /* 0x00000000007c0947 */ /* 0x000fea0003800000 */
[----:B------:R-:W-:-:S13]  /*00f0*/  ELECT P0, URZ, PT ;  /* 0x0000000000ff782f */ /* 0x000fda0003800000 */
[----:B------:R-:W-:Y:S05]  /*0100*/  @!P0 BRA `(.L_x_2) ;  /* 0x0000000000848947 */ /* 0x000fea0003800000 */
[----:B------:R-:W-:Y:S01]  /*0110*/  UMOV UR5, 0x2 ;  /* 0x0000000200057882 */ /* 0x000fe20000000000 */
[----:B------:R-:W-:Y:S02]  /*0120*/  IMAD.MOV.U32 R4, RZ, RZ, 0x1 ;  /* 0x00000001ff047424 */ /* 0x000fe400078e00ff */
[----:B------:R-:W-:Y:S02]  /*0130*/  IMAD.MOV.U32 R7, RZ, RZ, 0x3 ;  /* 0x00000003ff077424 */ /* 0x000fe400078e00ff */
[----:B------:R-:W-:Y:S04]  /*0140*/  DEPBAR.LE SB0, 0x36 ;  /* 0x00008d800000791a */ /* 0x000fe80000000000 */
[----:B------:R-:W0:Y:S02]  /*0150*/  UTCATOMSWS.FIND_AND_SET.ALIGN UP1, UR5, UR5 ;  /* 0x00000005000575e3 */ /* 0x000e240008020800 */
[----:B0-----:R-:W-:-:S04]  /*0160*/  PLOP3.LUT P0, PT, PT, PT, UP1, 0x80, 0x8 ;  /* 0x000000000008781c */ /* 0x001fc80003f0f018 */
[----:B------:R-:W-:-:S04]  /*0170*/  SEL R0, RZ, 0xffffffff, !P0 ;  /* 0xffffffffff007807 */ /* 0x000fc80004000000 */
[----:B------:R-:W-:Y:S01]  /*0180*/  ISETP.NE.AND P0, PT, R0, RZ, PT ;  /* 0x000000ff0000720c */ /* 0x000fe20003f05270 */
[----:B------:R-:W-:-:S12]  /*0190*/  IMAD.U32 R0, RZ, RZ, UR5 ;  /* 0x00000005ff007e24 */ /* 0x000fd8000f8e00ff */
[----:B------:R-:W-:Y:S05]  /*01a0*/  @P0 BRA `(.L_x_3) ;  /* 0x0000000000240947 */ /* 0x000fea0003800000 */
.L_x_4:
[----:B------:R-:W-:Y:S05]  /*01b0*/  NANOSLEEP 0x64 ;  /* 0x000000640000795d */ /* 0x000fea0003800000 */
[----:B------:R-:W-:-:S05]  /*01c0*/  UMOV UR5, 0x2 ;  /* 0x0000000200057882 */ /* 0x000fca0000000000 */
[----:B------:R-:W-:Y:S04]  /*01d0*/  DEPBAR.LE SB0, 0x36 ;  /* 0x00008d800000791a */ /* 0x000fe80000000000 */
[----:B------:R-:W0:Y:S02]  /*01e0*/  UTCATOMSWS.FIND_AND_SET.ALIGN UP1, UR5, UR5 ;  /* 0x00000005000575e3 */ /* 0x000e240008020800 */
[----:B0-----:R-:W-:-:S04]  /*01f0*/  PLOP3.LUT P0, PT, PT, PT, UP1, 0x80, 0x8 ;  /* 0x000000000008781c */ /* 0x001fc80003f0f018 */
[----:B------:R-:W-:-:S04]  /*0200*/  SEL R0, RZ, 0xffffffff, !P0 ;  /* 0xffffffffff007807 */ /* 0x000fc80004000000 */
[----:B------:R-:W-:Y:S01]  /*0210*/  ISETP.NE.AND P0, PT, R0, RZ, PT ;  /* 0x000000ff0000720c */ /* 0x000fe20003f05270 */
[----:B------:R-:W-:-:S12]  /*0220*/  IMAD.U32 R0, RZ, RZ, UR5 ;  /* 0x00000005ff007e24 */ /* 0x000fd8000f8e00ff */
[----:B------:R-:W-:Y:S05]  /*0230*/  @!P0 BRA `(.L_x_4) ;  /* 0xfffffffc00dc8947 */ /* 0x000fea000383ffff */
.L_x_3:
[C---:B------:R-:W-:Y:S01]  /*0240*/  VIADD R3, R0.reuse, 0x10 ;  /* 0x0000001000037836 */ /* 0x040fe20000000000 */
[----:B------:R-:W-:Y:S01]  /*0250*/  UMOV UR5, 0x50 ;  /* 0x0000005000057882 */ /* 0x000fe20000000000 */
[----:B------:R-:W-:Y:S01]  /*0260*/  SHF.L.U32 R2, R7, R0, RZ ;  /* 0x0000000007027219 */ /* 0x000fe200000006ff */
[----:B------:R-:W-:Y:S01]  /*0270*/  ULEA UR5, UR6, UR5, 0x18 ;  /* 0x0000000506057291 */ /* 0x000fe2000f8ec0ff */
[----:B------:R-:W-:Y:S01]  /*0280*/  IMAD.SHL.U32 R0, R0, 0x20, RZ ;  /* 0x0000002000007824 */ /* 0x000fe200078e00ff */
[----:B------:R-:W-:-:S04]  /*0290*/  SHF.L.U32 R3, R4, R3, RZ ;  /* 0x0000000304037219 */ /* 0x000fc800000006ff */
[----:B------:R-:W-:-:S05]  /*02a0*/  LOP3.LUT R2, R3, R2, RZ, 0xfc, !PT ;  /* 0x0000000203027212 */ /* 0x000fca00078efcff */
[----:B------:R0:W-:Y:S04]  /*02b0*/  ATOMS.OR RZ, [UR5], R2 ;  /* 0x00000002ffff798c */ /* 0x0001e8000b000005 */
[----:B------:R0:W-:Y:S01]  /*02c0*/  STS [UR4], R0 ;  /* 0x00000000ff007988 */ /* 0x0001e20008000804 */
[----:B------:R-:W-:Y:S05]  /*02d0*/  BRA `(.L_x_2) ;  /* 0x0000000000107947 */ /* 0x000fea0003800000 */
.L_x_1:
[----:B------:R-:W-:Y:S01]  /*02e0*/  IMAD.MOV.U32 R0, RZ, RZ, -0x1 ;  /* 0xffffffffff007424 */ /* 0x000fe200078e00ff */
[----:B------:R-:W-:-:S04]  /*02f0*/  MOV R2, 0x320 ;  /* 0x0000032000027802 */ /* 0x000fc80000000f00 */
[----:B------:R0:W-:Y:S03]  /*0300*/  STS [UR4], R0 ;  /* 0x00000000ff007988 */ /* 0x0001e60008000804 */
[----:B0-----:R-:W-:Y:S05]  /*0310*/  CALL.REL.NOINC `($__internal_1_$__cuda_sm10x_tcgen05_guardrail_trap_phase_invalid_during_alloc) ;  /* 0x000001b800d47944 */ /* 0x001fea0003c00000 */
.L_x_2:
[----:B------:R-:W-:Y:S05]  /*0320*/  WARPSYNC.ALL ;  /* 0x0000000000007948 */ /* 0x000fea0003800000 */
[----:B------:R-:W-:Y:S01]  /*0330*/  NOP ;  /* 0x0000000000007918 */ /* 0x000fe20000000000 */
.L_x_0:
[----:B0-----:R-:W0:Y:S08]  /*0340*/  LDC.64 R2, c[0x0][0x398] ;  /* 0x0000e600ff027b82 */ /* 0x001e300000000a00 */
[----:B------:R-:W1:Y:S02]  /*0350*/  S2UR UR5, SR_CgaSize ;  /* 0x00000000000579c3 */ /* 0x000e640000008a00 */
[----:B-1----:R-:W-:-:S12]  /*0360*/  UIMAD UR5, UR5, -0xa0, URZ ;  /* 0xffffff60050578a4 */ /* 0x002fd8000f8e02ff */
[----:B------:R-:W1:Y:S01]  /*0370*/  LDCU UR5, c[0x0][UR5+0x2b0] ;  /* 0x00005600050577ac */ /* 0x000e620008000800 */
[----:B------:R-:W-:Y:S01]  /*0380*/  UMOV UR9, 0x400 ;  /* 0x0000040000097882 */ /* 0x000fe20000000000 */
[----:B------:R-:W2:Y:S01]  /*0390*/  LDCU UR16, c[0x0][0x3a4] ;  /* 0x00007480ff1077ac */ /* 0x000ea20008000800 */
[----:B------:R-:W3:Y:S01]  /*03a0*/  S2UR UR4, SR_CTAID.X ;  /* 0x00000000000479c3 */ /* 0x000ee20000002500 */
[----:B------:R-:W4:Y:S01]  /*03b0*/  LDCU.64 UR18, c[0x0][0x358] ;  /* 0x00006b00ff1277ac */ /* 0x000f220008000a00 */
[----:B------:R-:W1:Y:S01]  /*03c0*/  LDCU.128 UR12, c[0x0][0x380] ;  /* 0x00007000ff0c77ac */ /* 0x000e620008000c00 */
[----:B------:R-:W-:Y:S01]  /*03d0*/  UMOV UR7, 0x1 ;  /* 0x0000000100077882 */ /* 0x000fe20000000000 */
[----:B0-----:R-:W-:Y:S01]  /*03e0*/  VIADD R0, R3, 0x7f ;  /* 0x0000007f03007836 */ /* 0x001fe20000000000 */
[----:B------:R-:W-:-:S04]  /*03f0*/  IABS R14, R3 ;  /* 0x00000003000e7213 */ /* 0x000fc80000000000 */
[----:B------:R-:W-:Y:S02]  /*0400*/  SHF.R.S32.HI R7, RZ, 0x1f, R0 ;  /* 0x0000001fff077819 */ /* 0x000fe40000011400 */
[----:B---3--:R-:W-:Y:S02]  /*0410*/  I2FP.F32.U32 R8, UR4 ;  /* 0x0000000400087c45 */ /* 0x008fe40008201000 */
[----:B------:R-:W-:-:S03]  /*0420*/  LEA.HI R7, R7, R0, RZ, 0x7 ;  /* 0x0000000007077211 */ /* 0x000fc600078f38ff */
[----:B-1----:R-:W-:Y:S01]  /*0430*/  FMUL R8, R8, UR5 ;  /* 0x0000000508087c20 */ /* 0x002fe20008400000 */
[----:B------:R-:W-:Y:S01]  /*0440*/  SHF.R.S32.HI R7, RZ, 0x7, R7 ;  /* 0x00000007ff077819 */ /* 0x000fe20000011407 */
[----:B------:R-:W0:Y:S02]  /*0450*/  S2UR UR5, SR_CgaCtaId ;  /* 0x00000000000579c3 */ /* 0x000e240000008800 */
[----:B------:R-:W-:Y:S02]  /*0460*/  F2I.U32.TRUNC.NTZ R9, R8 ;  /* 0x0000000800097305 */ /* 0x000fe4000020f000 */
[----:B------:R-:W-:-:S05]  /*0470*/  IMAD.SHL.U32 R4, R7, 0x8, RZ ;  /* 0x0000000807047824 */ /* 0x000fca00078e00ff */
[----:B------:R-:W-:-:S04]  /*0480*/  IABS R11, R4 ;  /* 0x00000004000b7213 */ /* 0x000fc80000000000 */
[----:B------:R-:W1:Y:S01]  /*0490*/  I2F.RP R0, R11 ;  /* 0x0000000b00007306 */ /* 0x000e620000209400 */
[----:B0-----:R-:W-:Y:S02]  /*04a0*/  ULEA UR9, UR5, UR9, 0x18 ;  /* 0x0000000905097291 */ /* 0x001fe4000f8ec0ff */
[----:B------:R-:W-:-:S05]  /*04b0*/  USHF.L.U32 UR4, UR5, 0x6, URZ ;  /* 0x0000000605047899 */ /* 0x000fca00080006ff */
[----:B-1----:R-:W0:Y:S01]  /*04c0*/  MUFU.RCP R0, R0 ;  /* 0x0000000000007308 */ /* 0x002e220000001000 */
[----:B------:R-:W-:Y:S02]  /*04d0*/  ULOP3.LUT UR6, UR4, 0x40, URZ, 0xc0, !UPT ;  /* 0x0000004004067892 */ /* 0x000fe4000f8ec0ff */
[----:B------:R-:W-:Y:S01]  /*04e0*/  ULOP3.LUT UR4, UR4, 0x80, URZ, 0xc0, !UPT ;  /* 0x0000008004047892 */ /* 0x000fe2000f8ec0ff */
[----:B0-----:R-:W-:Y:S01]  /*04f0*/  VIADD R6, R0, 0xffffffe ;  /* 0x0ffffffe00067836 */ /* 0x001fe20000000000 */
[----:B------:R-:W-:-:S03]  /*0500*/  IABS R0, R9 ;  /* 0x0000000900007213 */ /* 0x000fc60000000000 */
[----:B------:R0:W1:Y:S02]  /*0510*/  F2I.FTZ.U32.TRUNC.NTZ R7, R6 ;  /* 0x0000000600077305 */ /* 0x000064000021f000 */
[----:B0-----:R-:W-:Y:S02]  /*0520*/  IMAD.MOV.U32 R6, RZ, RZ, RZ ;  /* 0x000000ffff067224 */ /* 0x001fe400078e00ff */
[----:B-1----:R-:W-:-:S04]  /*0530*/  IMAD.MOV R10, RZ, RZ, -R7 ;  /* 0x000000ffff0a7224 */ /* 0x002fc800078e0a07 */
[----:B------:R-:W-:Y:S01]  /*0540*/  IMAD R13, R10, R11, RZ ;  /* 0x0000000b0a0d7224 */ /* 0x000fe200078e02ff */
[----:B------:R-:W-:-:S03]  /*0550*/  IABS R10, R4 ;  /* 0x00000004000a7213 */ /* 0x000fc60000000000 */
[----:B------:R-:W-:-:S04]  /*0560*/  IMAD.HI.U32 R7, R7, R13, R6 ;  /* 0x0000000d07077227 */ /* 0x000fc800078e0006 */
[----:B------:R-:W-:Y:S02]  /*0570*/  IMAD.MOV R6, RZ, RZ, -R10 ;  /* 0x000000ffff067224 */ /* 0x000fe400078e0a0a */
[----:B------:R-:W-:-:S04]  /*0580*/  IMAD.HI.U32 R7, R7, R0, RZ ;  /* 0x0000000007077227 */ /* 0x000fc800078e00ff */
[----:B------:R-:W-:Y:S01]  /*0590*/  IMAD R0, R7, R6, R0 ;  /* 0x0000000607007224 */ /* 0x000fe200078e0200 */
[----:B------:R-:W-:Y:S04]  /*05a0*/  BAR.SYNC.DEFER_BLOCKING 0x0 ;  /* 0x0000000000007b1d */ /* 0x000fe80000010000 */
[----:B------:R-:W-:-:S13]  /*05b0*/  ISETP.GT.U32.AND P1, PT, R11, R0, PT ;  /* 0x000000000b00720c */ /* 0x000fda0003f24070 */
[----:B------:R-:W-:Y:S02]  /*05c0*/  @!P1 IMAD.IADD R0, R0, 0x1, -R11 ;  /* 0x0000000100009824 */ /* 0x000fe400078e0a0b */
[----:B------:R-:W-:Y:S01]  /*05d0*/  @!P1 VIADD R7, R7, 0x1 ;  /* 0x0000000107079836 */ /* 0x000fe20000000000 */
[----:B------:R-:W-:Y:S02]  /*05e0*/  ISETP.NE.AND P1, PT, R4, RZ, PT ;  /* 0x000000ff0400720c */ /* 0x000fe40003f25270 */
[----:B------:R-:W-:Y:S02]  /*05f0*/  ISETP.GE.U32.AND P0, PT, R0, R11, PT ;  /* 0x0000000b0000720c */ /* 0x000fe40003f06070 */
[----:B------:R-:W-:-:S04]  /*0600*/  LOP3.LUT R0, R9, R4, RZ, 0x3c, !PT ;  /* 0x0000000409007212 */ /* 0x000fc800078e3cff */
[----:B------:R-:W-:Y:S01]  /*0610*/  ISETP.GE.AND P2, PT, R0, RZ, PT ;  /* 0x000000ff0000720c */ /* 0x000fe20003f46270 */
[----:B------:R-:W-:-:S06]  /*0620*/  VIADD R0, R2, 0xff ;  /* 0x000000ff02007836 */ /* 0x000fcc0000000000 */
[----:B------:R-:W-:-:S04]  /*0630*/  @P0 VIADD R7, R7, 0x1 ;  /* 0x0000000107070836 */ /* 0x000fc80000000000 */
[----:B------:R-:W-:Y:S01]  /*0640*/  IMAD.MOV.U32 R6, RZ, RZ, R7 ;  /* 0x000000ffff067224 */ /* 0x000fe200078e0007 */
[----:B------:R-:W-:-:S03]  /*0650*/  SHF.R.S32.HI R7, RZ, 0x1f, R0 ;  /* 0x0000001fff077819 */ /* 0x000fc60000011400 */
[----:B------:R-:W-:Y:S01]  /*0660*/  @!P2 IMAD.MOV R6, RZ, RZ, -R6 ;  /* 0x000000ffff06a224 */ /* 0x000fe200078e0a06 */
[----:B------:R-:W-:Y:S02]  /*0670*/  @!P1 LOP3.LUT R6, RZ, R4, RZ, 0x33, !PT ;  /* 0x00000004ff069212 */ /* 0x000fe400078e33ff */
[----:B------:R-:W-:-:S03]  /*0680*/  LEA.HI R7, R7, R0, RZ, 0x8 ;  /* 0x0000000007077211 */ /* 0x000fc600078f40ff */
[----:B------:R-:W-:Y:S02]  /*0690*/  IMAD.SHL.U32 R13, R6, 0x8, RZ ;  /* 0x00000008060d7824 */ /* 0x000fe400078e00ff */
[----:B------:R-:W-:-:S03]  /*06a0*/  IMAD.MOV R6, RZ, RZ, -R6 ;  /* 0x000000ffff067224 */ /* 0x000fc600078e0a06 */
[----:B------:R-:W-:Y:S01]  /*06b0*/  LEA.HI.SX32 R7, R7, -R13, 0x18 ;  /* 0x8000000d07077211 */ /* 0x000fe200078fc2ff */
[----:B------:R-:W-:Y:S02]  /*06c0*/  IMAD R12, R4, R6, R9 ;  /* 0x00000006040c7224 */ /* 0x000fe400078e0209 */
[----:B------:R-:W-:Y:S01]  /*06d0*/  IMAD.MOV.U32 R6, RZ, RZ, RZ ;  /* 0x000000ffff067224 */ /* 0x000fe200078e00ff */
[----:B------:R-:W-:Y:S02]  /*06e0*/  VIMNMX R15, PT, PT, R7, 0x8, PT ;  /* 0x00000008070f7848 */ /* 0x000fe40003fe0100 */
[----:B------:R-:W-:Y:S02]  /*06f0*/  IABS R4, R12 ;  /* 0x0000000c00047213 */ /* 0x000fe40000000000 */
[-C--:B------:R-:W-:Y:S02]  /*0700*/  IABS R10, R15.reuse ;  /* 0x0000000f000a7213 */ /* 0x080fe40000000000 */
[----:B------:R-:W-:-:S02]  /*0710*/  IABS R8, R15 ;  /* 0x0000000f00087213 */ /* 0x000fc40000000000 */
[----:B------:R-:W0:Y:S08]  /*0720*/  I2F.RP R0, R10 ;  /* 0x0000000a00007306 */ /* 0x000e300000209400 */
[----:B0-----:R-:W0:Y:S02]  /*0730*/  MUFU.RCP R0, R0 ;  /* 0x0000000000007308 */ /* 0x001e240000001000 */
[----:B0-----:R-:W-:-:S06]  /*0740*/  VIADD R7, R0, 0xffffffe ;  /* 0x0ffffffe00077836 */ /* 0x001fcc0000000000 */
[----:B------:R-:W0:Y:S02]  /*0750*/  F2I.FTZ.U32.TRUNC.NTZ R7, R7 ;  /* 0x0000000700077305 */ /* 0x000e24000021f000 */
[----:B0-----:R-:W-:-:S04]  /*0760*/  IMAD.MOV R11, RZ, RZ, -R7 ;  /* 0x000000ffff0b7224 */ /* 0x001fc800078e0a07 */
[----:B------:R-:W-:-:S04]  /*0770*/  IMAD R9, R11, R10, RZ ;  /* 0x0000000a0b097224 */ /* 0x000fc800078e02ff */
[----:B------:R-:W-:-:S04]  /*0780*/  IMAD.HI.U32 R0, R7, R9, R6 ;  /* 0x0000000907007227 */ /* 0x000fc800078e0006 */
[----:B------:R-:W-:Y:S02]  /*0790*/  IMAD.MOV.U32 R6, RZ, RZ, R14 ;  /* 0x000000ffff067224 */ /* 0x000fe400078e000e */
[----:B------:R-:W-:Y:S01]  /*07a0*/  IMAD.MOV.U32 R7, RZ, RZ, R4 ;  /* 0x000000ffff077224 */ /* 0x000fe200078e0004 */
[----:B------:R-:W0:Y:S01]  /*07b0*/  LDS R14, [UR9] ;  /* 0x00000009ff0e7984 */ /* 0x000e220008000800 */
[----:B------:R-:W1:Y:S01]  /*07c0*/  I2F.RP R9, R6 ;  /* 0x0000000600097306 */ /* 0x000e620000209400 */
[----:B------:R-:W-:Y:S01]  /*07d0*/  IMAD.MOV R4, RZ, RZ, -R8 ;  /* 0x000000ffff047224 */ /* 0x000fe200078e0a08 */
[----:B------:R-:W-:Y:S01]  /*07e0*/  IABS R8, R2 ;  /* 0x0000000200087213 */ /* 0x000fe20000000000 */
[----:B------:R-:W-:-:S04]  /*07f0*/  IMAD.HI.U32 R0, R0, R7, RZ ;  /* 0x0000000700007227 */ /* 0x000fc800078e00ff */
[----:B------:R-:W-:Y:S02]  /*0800*/  IMAD R7, R0, R4, R7 ;  /* 0x0000000400077224 */ /* 0x000fe400078e0207 */
[----:B------:R-:W-:Y:S01]  /*0810*/  IMAD.MOV.U32 R4, RZ, RZ, R8 ;  /* 0x000000ffff047224 */ /* 0x000fe200078e0008 */
[----:B------:R-:W-:Y:S02]  /*0820*/  BAR.SYNC.DEFER_BLOCKING 0x0 ;  /* 0x0000000000007b1d */ /* 0x000fe40000010000 */
[----:B------:R-:W-:-:S04]  /*0830*/  ISETP.GT.U32.AND P1, PT, R10, R7, PT ;  /* 0x000000070a00720c */ /* 0x000fc80003f24070 */
[----:B-1----:R-:W1:Y:S08]  /*0840*/  MUFU.RCP R9, R9 ;  /* 0x0000000900097308 */ /* 0x002e700000001000 */
[----:B------:R-:W3:Y:S01]  /*0850*/  I2F.RP R8, R4 ;  /* 0x0000000400087306 */ /* 0x000ee20000209400 */
[----:B------:R-:W-:Y:S02]  /*0860*/  @!P1 IMAD.IADD R7, R7, 0x1, -R10 ;  /* 0x0000000107079824 */ /* 0x000fe400078e0a0a */
[----:B------:R-:W-:Y:S01]  /*0870*/  @!P1 VIADD R0, R0, 0x1 ;  /* 0x0000000100009836 */ /* 0x000fe20000000000 */
[----:B------:R-:W-:-:S02]  /*0880*/  ISETP.NE.AND P1, PT, R15, RZ, PT ;  /* 0x000000ff0f00720c */ /* 0x000fc40003f25270 */
[----:B------:R-:W-:Y:S02]  /*0890*/  ISETP.GE.U32.AND P0, PT, R7, R10, PT ;  /* 0x0000000a0700720c */ /* 0x000fe40003f06070 */
[----:B------:R-:W-:Y:S01]  /*08a0*/  LOP3.LUT R7, R12, R15, RZ, 0x3c, !PT ;  /* 0x0000000f0c077212 */ /* 0x000fe200078e3cff */
[----:B-1----:R-:W-:-:S03]  /*08b0*/  VIADD R10, R9, 0xffffffe ;  /* 0x0ffffffe090a7836 */ /* 0x002fc60000000000 */
[----:B------:R-:W-:Y:S01]  /*08c0*/  ISETP.GE.AND P2, PT, R7, RZ, PT ;  /* 0x000000ff0700720c */ /* 0x000fe20003f46270 */
[----:B------:R1:W5:Y:S01]  /*08d0*/  F2I.FTZ.U32.TRUNC.NTZ R11, R10 ;  /* 0x0000000a000b7305 */ /* 0x000362000021f000 */
[----:B0-----:R-:W-:-:S05]  /*08e0*/  R2UR UR8, R14 ;  /* 0x000000000e0872ca */ /* 0x001fca00000e0000 */
[----:B------:R-:W-:Y:S02]  /*08f0*/  @P0 VIADD R0, R0, 0x1 ;  /* 0x0000000100000836 */ /* 0x000fe40000000000 */
[----:B---3--:R-:W0:Y:S01]  /*0900*/  MUFU.RCP R8, R8 ;  /* 0x0000000800087308 */ /* 0x008e220000001000 */
[----:B-1----:R-:W-:-:S03]  /*0910*/  IMAD.MOV.U32 R10, RZ, RZ, RZ ;  /* 0x000000ffff0a7224 */ /* 0x002fc600078e00ff */
[----:B------:R-:W-:Y:S01]  /*0920*/  @!P2 IMAD.MOV R0, RZ, RZ, -R0 ;  /* 0x000000ffff00a224 */ /* 0x000fe200078e0a00 */
[----:B------:R-:W-:Y:S01]  /*0930*/  @!P1 LOP3.LUT R0, RZ, R15, RZ, 0x33, !PT ;  /* 0x0000000fff009212 */ /* 0x000fe200078e33ff */
[----:B-----5:R-:W-:-:S03]  /*0940*/  IMAD.MOV R7, RZ, RZ, -R11 ;  /* 0x000000ffff077224 */ /* 0x020fc600078e0a0b */
[----:B------:R-:W-:Y:S01]  /*0950*/  LEA R68, R0, UR6, 0x7 ;  /* 0x0000000600447c11 */ /* 0x000fe2000f8e38ff */
[----:B------:R-:W-:-:S03]  /*0960*/  IMAD R7, R7, R6, RZ ;  /* 0x0000000607077224 */ /* 0x000fc600078e02ff */
[----:B------:R-:W-:Y:S01]  /*0970*/  IABS R71, R68 ;  /* 0x0000004400477213 */ /* 0x000fe20000000000 */
[----:B------:R-:W-:Y:S02]  /*0980*/  VIADD R20, R68, 0x1 ;  /* 0x0000000144147836 */ /* 0x000fe40000000000 */
[----:B------:R-:W-:-:S03]  /*0990*/  IMAD.HI.U32 R7, R11, R7, R10 ;  /* 0x000000070b077227 */ /* 0x000fc600078e000a */
[----:B------:R-:W-:Y:S01]  /*09a0*/  STL [R1+0x744], R20 ;  /* 0x0007441401007387 */ /* 0x000fe20000100800 */
[----:B0-----:R-:W-:Y:S01]  /*09b0*/  VIADD R8, R8, 0xffffffe ;  /* 0x0ffffffe08087836 */ /* 0x001fe20000000000 */
[----:B------:R-:W-:Y:S01]  /*09c0*/  IABS R70, R20 ;  /* 0x0000001400467213 */ /* 0x000fe20000000000 */
[----:B------:R-:W-:Y:S02]  /*09d0*/  IMAD.MOV R10, RZ, RZ, -R0 ;  /* 0x000000ffff0a7224 */ /* 0x000fe400078e0a00 */
[----:B------:R0:W1:Y:S01]  /*09e0*/  F2I.FTZ.U32.TRUNC.NTZ R9, R8 ;  /* 0x0000000800097305 */ /* 0x000062000021f000 */
[----:B------:R-:W-:Y:S02]  /*09f0*/  VIADD R17, R68, 0x4 ;  /* 0x0000000444117836 */ /* 0x000fe40000000000 */
[----:B------:R-:W-:-:S03]  /*0a00*/  IMAD.HI.U32 R0, R7, R71, RZ ;  /* 0x0000004707007227 */ /* 0x000fc600078e00ff */
[----:B------:R-:W-:Y:S01]  /*0a10*/  IABS R66, R17 ;  /* 0x0000001100427213 */ /* 0x000fe20000000000 */
[C---:B------:R-:W-:Y:S02]  /*0a20*/  VIADD R19, R68.reuse, 0x2 ;  /* 0x0000000244137836 */ /* 0x040fe40000000000 */
[C---:B------:R-:W-:Y:S01]  /*0a30*/  VIADD R18, R68.reuse, 0x3 ;  /* 0x0000000344127836 */ /* 0x040fe20000000000 */
[----:B0-----:R-:W-:Y:S01]  /*0a40*/  SHF.R.U32.HI R8, RZ, 0x5, R5 ;  /* 0x00000005ff087819 */ /* 0x001fe20000011605 */
[----:B------:R-:W-:Y:S01]  /*0a50*/  IMAD R10, R15, R10, R12 ;  /* 0x0000000a0f0a7224 */ /* 0x000fe200078e020c */
[----:B------:R-:W-:Y:S01]  /*0a60*/  STL [R1+0x740], R19 ;  /* 0x0007401301007387 */ /* 0x000fe20000100800 */
[----:B------:R-:W-:Y:S01]  /*0a70*/  VIADD R16, R68, 0x5 ;  /* 0x0000000544107836 */ /* 0x000fe20000000000 */
[----:B------:R-:W-:Y:S01]  /*0a80*/  R2UR UR11, R8 ;  /* 0x00000000080b72ca */ /* 0x000fe200000e0000 */
[----:B-1----:R-:W-:Y:S01]  /*0a90*/  IMAD.MOV R11, RZ, RZ, -R9 ;  /* 0x000000ffff0b7224 */ /* 0x002fe200078e0a09 */
[----:B------:R-:W-:Y:S01]  /*0aa0*/  STL [R1+0x748], R18 ;  /* 0x0007481201007387 */ /* 0x000fe20000100800 */
[----:B------:R-:W-:Y:S01]  /*0ab0*/  IMAD.MOV R12, RZ, RZ, -R0 ;  /* 0x000000ffff0c7224 */ /* 0x000fe200078e0a00 */
[----:B------:R-:W-:Y:S01]  /*0ac0*/  IABS R69, R19 ;  /* 0x0000001300457213 */ /* 0x000fe20000000000 */
[----:B------:R-:W-:Y:S01]  /*0ad0*/  IMAD R11, R11, R4, RZ ;  /* 0x000000040b0b7224 */ /* 0x000fe200078e02ff */
[----:B------:R-:W-:Y:S01]  /*0ae0*/  STL [R1+0x750], R17 ;  /* 0x0007501101007387 */ /* 0x000fe20000100800 */
[----:B------:R-:W-:Y:S01]  /*0af0*/  IMAD.MOV.U32 R8, RZ, RZ, RZ ;  /* 0x000000ffff087224 */ /* 0x000fe200078e00ff */
[----:B------:R-:W-:Y:S01]  /*0b00*/  IABS R65, R16 ;  /* 0x0000001000417213 */ /* 0x000fe20000000000 */
[----:B------:R-:W-:Y:S01]  /*0b10*/  IMAD R71, R6, R12, R71 ;  /* 0x0000000c06477224 */ /* 0x000fe200078e0247 */
[----:B------:R0:W-:Y:S01]  /*0b20*/  STL [R1+0x74c], R16 ;  /* 0x00074c1001007387 */ /* 0x0001e20000100800 */
[----:B------:R-:W-:Y:S01]  /*0b30*/  IMAD.HI.U32 R12, R7, R66, RZ ;  /* 0x00000042070c7227 */ /* 0x000fe200078e00ff */
[----:B------:R-:W-:-:S03]  /*0b40*/  IABS R67, R18 ;  /* 0x0000001200437213 */ /* 0x000fc60000000000 */
[----:B------:R-:W-:-:S04]  /*0b50*/  IMAD.HI.U32 R0, R9, R11, R8 ;  /* 0x0000000b09007227 */ /* 0x000fc800078e0008 */
[----:B------:R-:W-:Y:S02]  /*0b60*/  IMAD.IADD R8, R13, 0x1, R10 ;  /* 0x000000010d087824 */ /* 0x000fe400078e020a */
[C---:B0-----:R-:W-:Y:S02]  /*0b70*/  VIADD R16, R68.reuse, 0x9 ;  /* 0x0000000944107836 */ /* 0x041fe40000000000 */
[----:B------:R-:W-:Y:S01]  /*0b80*/  VIADD R18, R68, 0x7 ;  /* 0x0000000744127836 */ /* 0x000fe20000000000 */
[----:B------:R-:W-:Y:S01]  /*0b90*/  LEA R8, R8, UR4, 0x8 ;  /* 0x0000000408087c11 */ /* 0x000fe2000f8e40ff */
[----:B------:R-:W-:Y:S01]  /*0ba0*/  IMAD.HI.U32 R10, R7, R69, RZ ;  /* 0x00000045070a7227 */ /* 0x000fe200078e00ff */
[----:B------:R-:W-:Y:S01]  /*0bb0*/  IABS R61, R16 ;  /* 0x00000010003d7213 */ /* 0x000fe20000000000 */
[----:B------:R-:W-:Y:S01]  /*0bc0*/  USHF.L.U32 UR4, UR11, 0x15, URZ ;  /* 0x000000150b047899 */ /* 0x000fe200080006ff */
[----:B------:R-:W-:Y:S01]  /*0bd0*/  IABS R63, R18 ;  /* 0x00000012003f7213 */ /* 0x000fe20000000000 */
[----:B------:R-:W-:-:S02]  /*0be0*/  IMAD.MOV R15, RZ, RZ, -R12 ;  /* 0x000000ffff0f7224 */ /* 0x000fc400078e0a0c */
[C---:B------:R-:W-:Y:S01]  /*0bf0*/  VIADD R19, R68.reuse, 0x6 ;  /* 0x0000000644137836 */ /* 0x040fe20000000000 */
[----:B------:R-:W-:Y:S01]  /*0c00*/  ULOP3.LUT UR4, UR4, 0x600000, URZ, 0xc0, !UPT ;  /* 0x0060000004047892 */ /* 0x000fe2000f8ec0ff */
[----:B------:R-:W-:Y:S02]  /*0c10*/  VIADD R17, R68, 0x8 ;  /* 0x0000000844117836 */ /* 0x000fe40000000000 */
[----:B------:R-:W-:Y:S01]  /*0c20*/  IMAD.MOV R10, RZ, RZ, -R10 ;  /* 0x000000ffff0a7224 */ /* 0x000fe200078e0a0a */
[----:B------:R-:W-:Y:S01]  /*0c30*/  STL [R1+0x754], R19 ;  /* 0x0007541301007387 */ /* 0x000fe20000100800 */
[----:B------:R-:W-:Y:S01]  /*0c40*/  IMAD R66, R6, R15, R66 ;  /* 0x0000000f06427224 */ /* 0x000fe200078e0242 */
[----:B------:R-:W-:Y:S01]  /*0c50*/  IABS R62, R17 ;  /* 0x00000011003e7213 */ /* 0x000fe20000000000 */
[----:B------:R-:W-:Y:S01]  /*0c60*/  VIADD R15, R68, 0xe ;  /* 0x0000000e440f7836 */ /* 0x000fe20000000000 */
[----:B------:R-:W-:Y:S01]  /*0c70*/  STL [R1+0x758], R18 ;  /* 0x0007581201007387 */ /* 0x000fe20000100800 */
[----:B------:R-:W-:Y:S01]  /*0c80*/  IMAD.HI.U32 R12, R7, R61, RZ ;  /* 0x0000003d070c7227 */ /* 0x000fe200078e00ff */
[----:B------:R-:W-:-:S02]  /*0c90*/  IABS R64, R19 ;  /* 0x0000001300407213 */ /* 0x000fc40000000000 */
[----:B------:R0:W-:Y:S01]  /*0ca0*/  STL [R1+0x75c], R17 ;  /* 0x00075c1101007387 */ /* 0x0001e20000100800 */
[----:B------:R-:W-:Y:S01]  /*0cb0*/  IMAD R69, R6, R10, R69 ;  /* 0x0000000a06457224 */ /* 0x000fe200078e0245 */
[----:B------:R-:W-:Y:S01]  /*0cc0*/  IABS R56, R15 ;  /* 0x0000000f00387213 */ /* 0x000fe20000000000 */
[----:B------:R-:W-:Y:S01]  /*0cd0*/  VIADD R14, R68, 0xa ;  /* 0x0000000a440e7836 */ /* 0x000fe20000000000 */
[----:B------:R1:W-:Y:S01]  /*0ce0*/  STL [R1+0x760], R16 ;  /* 0x0007601001007387 */ /* 0x0003e20000100800 */
[----:B------:R-:W-:-:S03]  /*0cf0*/  IMAD.HI.U32 R10, R7, R63, RZ ;  /* 0x0000003f070a7227 */ /* 0x000fc600078e00ff */
[----:B------:R3:W-:Y:S01]  /*0d00*/  STL [R1+0x764], R14 ;  /* 0x0007640e01007387 */ /* 0x0007e20000100800 */
[----:B------:R-:W-:Y:S01]  /*0d10*/  IMAD.MOV R12, RZ, RZ, -R12 ;  /* 0x000000ffff0c7224 */ /* 0x000fe200078e0a0c */
[----:B------:R-:W-:Y:S01]  /*0d20*/  IABS R60, R14 ;  /* 0x0000000e003c7213 */ /* 0x000fe20000000000 */
[C---:B0-----:R-:W-:Y:S02]  /*0d30*/  VIADD R17, R68.reuse, 0xc ;  /* 0x0000000c44117836 */ /* 0x041fe40000000000 */
[C---:B------:R-:W-:Y:S02]  /*0d40*/  VIADD R18, R68.reuse, 0xb ;  /* 0x0000000b44127836 */ /* 0x040fe40000000000 */
[----:B-1----:R-:W-:Y:S01]  /*0d50*/  VIADD R16, R68, 0xd ;  /* 0x0000000d44107836 */ /* 0x002fe20000000000 */
[----:B------:R-:W-:Y:S01]  /*0d60*/  IABS R58, R17 ;  /* 0x00000011003a7213 */ /* 0x000fe20000000000 */
[----:B------:R-:W-:Y:S01]  /*0d70*/  IMAD.MOV R10, RZ, RZ, -R10 ;  /* 0x000000ffff0a7224 */ /* 0x000fe200078e0a0a */
[----:B------:R-:W-:Y:S01]  /*0d80*/  STL [R1+0x76c], R18 ;  /* 0x00076c1201007387 */ /* 0x000fe20000100800 */
[----:B------:R-:W-:Y:S01]  /*0d90*/  IMAD R61, R6, R12, R61 ;  /* 0x0000000c063d7224 */ /* 0x000fe200078e023d */
[----:B------:R-:W-:Y:S01]  /*0da0*/  IABS R57, R16 ;  /* 0x0000001000397213 */ /* 0x000fe20000000000 */
[----:B------:R-:W-:Y:S01]  /*0db0*/  IMAD.HI.U32 R12, R7, R56, RZ ;  /* 0x00000038070c7227 */ /* 0x000fe200078e00ff */
[----:B------:R-:W-:Y:S01]  /*0dc0*/  STL [R1+0x77c], R17 ;  /* 0x00077c1101007387 */ /* 0x000fe20000100800 */
[----:B------:R-:W-:-:S02]  /*0dd0*/  IABS R59, R18 ;  /* 0x00000012003b7213 */ /* 0x000fc40000000000 */
[----:B------:R-:W-:Y:S01]  /*0de0*/  VIADD R19, R68, 0x11 ;  /* 0x0000001144137836 */ /* 0x000fe20000000000 */
[----:B------:R0:W-:Y:S01]  /*0df0*/  STL [R1+0x778], R16 ;  /* 0x0007781001007387 */ /* 0x0001e20000100800 */
[----:B------:R-:W-:Y:S02]  /*0e00*/  IMAD R63, R6, R10, R63 ;  /* 0x0000000a063f7224 */ /* 0x000fe400078e023f */
[C---:B---3--:R-:W-:Y:S01]  /*0e10*/  VIADD R14, R68.reuse, 0xf ;  /* 0x0000000f440e7836 */ /* 0x048fe20000000000 */
[----:B------:R-:W-:Y:S01]  /*0e20*/  IABS R53, R19 ;  /* 0x0000001300357213 */ /* 0x000fe20000000000 */
[----:B------:R-:W-:Y:S01]  /*0e30*/  IMAD.HI.U32 R10, R7, R58, RZ ;  /* 0x0000003a070a7227 */ /* 0x000fe200078e00ff */
[----:B------:R1:W-:Y:S02]  /*0e40*/  STL [R1+0x774], R15 ;  /* 0x0007740f01007387 */ /* 0x0003e40000100800 */
[----:B------:R-:W-:Y:S01]  /*0e50*/  IABS R55, R14 ;  /* 0x0000000e00377213 */ /* 0x000fe20000000000 */
[C---:B------:R-:W-:Y:S01]  /*0e60*/  VIADD R20, R68.reuse, 0x10 ;  /* 0x0000001044147836 */ /* 0x040fe20000000000 */
[----:B------:R3:W-:Y:S01]  /*0e70*/  STL [R1+0x770], R14 ;  /* 0x0007700e01007387 */ /* 0x0007e20000100800 */
[----:B0-----:R-:W-:-:S02]  /*0e80*/  VIADD R16, R68, 0x13 ;  /* 0x0000001344107836 */ /* 0x001fc40000000000 */
[----:B------:R-:W-:Y:S01]  /*0e90*/  IMAD.MOV R17, RZ, RZ, -R12 ;  /* 0x000000ffff117224 */ /* 0x000fe200078e0a0c */
[----:B------:R-:W-:Y:S01]  /*0ea0*/  STL [R1+0x768], R20 ;  /* 0x0007681401007387 */ /* 0x000fe20000100800 */
[----:B------:R-:W-:Y:S01]  /*0eb0*/  VIADD R18, R68, 0x12 ;  /* 0x0000001244127836 */ /* 0x000fe20000000000 */
[----:B------:R-:W-:Y:S01]  /*0ec0*/  IABS R51, R16 ;  /* 0x0000001000337213 */ /* 0x000fe20000000000 */
[----:B-1----:R-:W-:Y:S01]  /*0ed0*/  IMAD.MOV R15, RZ, RZ, -R10 ;  /* 0x000000ffff0f7224 */ /* 0x002fe200078e0a0a */
[----:B------:R-:W-:Y:S01]  /*0ee0*/  STL [R1+0x780], R19 ;  /* 0x0007801301007387 */ /* 0x000fe20000100800 */
[----:B------:R-:W-:Y:S01]  /*0ef0*/  IMAD R56, R6, R17, R56 ;  /* 0x0000001106387224 */ /* 0x000fe200078e0238 */
[----:B------:R-:W-:Y:S01]  /*0f00*/  IABS R52, R18 ;  /* 0x0000001200347213 */ /* 0x000fe20000000000 */
[C---:B------:R-:W-:Y:S01]  /*0f10*/  VIADD R17, R68.reuse, 0x16 ;  /* 0x0000001644117836 */ /* 0x040fe20000000000 */
[----:B------:R0:W-:Y:S01]  /*0f20*/  STL [R1+0x790], R18 ;  /* 0x0007901201007387 */ /* 0x0001e20000100800 */
[----:B---3--:R-:W-:Y:S01]  /*0f30*/  VIADD R14, R68, 0x14 ;  /* 0x00000014440e7836 */ /* 0x008fe20000000000 */
[----:B------:R-:W-:Y:S01]  /*0f40*/  IABS R54, R20 ;  /* 0x0000001400367213 */ /* 0x000fe20000000000 */
[----:B------:R-:W-:Y:S01]  /*0f50*/  IMAD.HI.U32 R10, R7, R53, RZ ;  /* 0x00000035070a7227 */ /* 0x000fe200078e00ff */
[----:B------:R1:W-:Y:S01]  /*0f60*/  STL [R1+0x78c], R16 ;  /* 0x00078c1001007387 */ /* 0x0003e20000100800 */
[----:B------:R-:W-:-:S02]  /*0f70*/  IABS R48, R17 ;  /* 0x0000001100307213 */ /* 0x000fc40000000000 */
[----:B------:R-:W-:Y:S01]  /*0f80*/  IMAD R58, R6, R15, R58 ;  /* 0x0000000f063a7224 */ /* 0x000fe200078e023a */
[----:B------:R-:W-:Y:S01]  /*0f90*/  STL [R1+0x794], R14 ;  /* 0x0007940e01007387 */ /* 0x000fe20000100800 */
[C---:B------:R-:W-:Y:S01]  /*0fa0*/  VIADD R15, R68.reuse, 0x18 ;  /* 0x00000018440f7836 */ /* 0x040fe20000000000 */
[----:B------:R-:W-:Y:S01]  /*0fb0*/  IABS R50, R14 ;  /* 0x0000000e00327213 */ /* 0x000fe20000000000 */
[C---:B0-----:R-:W-:Y:S02]  /*0fc0*/  VIADD R18, R68.reuse, 0x15 ;  /* 0x0000001544127836 */ /* 0x041fe40000000000 */
[C---:B------:R-:W-:Y:S01]  /*0fd0*/  IMAD.HI.U32 R12, R7.reuse, R51, RZ ;  /* 0x00000033070c7227 */ /* 0x040fe200078e00ff */
[----:B------:R-:W-:Y:S02]  /*0fe0*/  IABS R46, R15 ;  /* 0x0000000f002e7213 */ /* 0x000fe40000000000 */
[----:B------:R-:W-:Y:S01]  /*0ff0*/  STL [R1+0x798], R18 ;  /* 0x0007981201007387 */ /* 0x000fe20000100800 */
[----:B-1----:R-:W-:Y:S01]  /*1000*/  VIADD R16, R68, 0x17 ;  /* 0x0000001744107836 */ /* 0x002fe20000000000 */
[----:B------:R-:W-:Y:S01]  /*1010*/  IABS R49, R18 ;  /* 0x0000001200317213 */ /* 0x000fe20000000000 */
[----:B------:R-:W-:Y:S01]  /*1020*/  IMAD.MOV R10, RZ, RZ, -R10 ;  /* 0x000000ffff0a7224 */ /* 0x000fe200078e0a0a */
[----:B------:R-:W-:Y:S01]  /*1030*/  STL [R1+0x7a8], R17 ;  /* 0x0007a81101007387 */ /* 0x000fe20000100800 */
[----:B------:R-:W-:Y:S01]  /*1040*/  IMAD.MOV R12, RZ, RZ, -R12 ;  /* 0x000000ffff0c7224 */ /* 0x000fe200078e0a0c */
[----:B------:R-:W-:Y:S01]  /*1050*/  IABS R47, R16 ;  /* 0x00000010002f7213 */ /* 0x000fe20000000000 */
[----:B------:R-:W-:Y:S01]  /*1060*/  IMAD R53, R6, R10, R53 ;  /* 0x0000000a06357224 */ /* 0x000fe200078e0235 */
[----:B------:R0:W-:Y:S01]  /*1070*/  STL [R1+0x7a4], R16 ;  /* 0x0007a41001007387 */ /* 0x0001e20000100800 */
[----:B------:R-:W-:-:S03]  /*1080*/  IMAD.HI.U32 R10, R7, R48, RZ ;  /* 0x00000030070a7227 */ /* 0x000fc600078e00ff */
[----:B------:R1:W-:Y:S01]  /*1090*/  STL [R1+0x7ac], R15 ;  /* 0x0007ac0f01007387 */ /* 0x0003e20000100800 */
[----:B------:R-:W-:-:S04]  /*10a0*/  IMAD.HI.U32 R9, R7, R70, RZ ;  /* 0x0000004607097227 */ /* 0x000fc800078e00ff */
[----:B------:R-:W-:Y:S02]  /*10b0*/  IMAD R51, R6, R12, R51 ;  /* 0x0000000c06337224 */ /* 0x000fe400078e0233 */
[C---:B0-----:R-:W-:Y:S02]  /*10c0*/  VIADD R16, R68.reuse, 0x1d ;  /* 0x0000001d44107836 */ /* 0x041fe40000000000 */
[C---:B------:R-:W-:Y:S02]  /*10d0*/  VIADD R14, R68.reuse, 0x19 ;  /* 0x00000019440e7836 */ /* 0x040fe40000000000 */
[----:B------:R-:W-:Y:S01]  /*10e0*/  IMAD.HI.U32 R12, R7, R46, RZ ;  /* 0x0000002e070c7227 */ /* 0x000fe200078e00ff */
[----:B------:R-:W-:Y:S02]  /*10f0*/  IABS R41, R16 ;  /* 0x0000001000297213 */ /* 0x000fe40000000000 */
[----:B------:R0:W-:Y:S01]  /*1100*/  STL [R1+0x7b0], R14 ;  /* 0x0007b00e01007387 */ /* 0x0001e20000100800 */
[----:B------:R-:W-:Y:S01]  /*1110*/  VIADD R20, R68, 0x1a ;  /* 0x0000001a44147836 */ /* 0x000fe20000000000 */
[----:B------:R-:W-:Y:S01]  /*1120*/  IABS R45, R14 ;  /* 0x0000000e002d7213 */ /* 0x000fe20000000000 */
[----:B-1----:R-:W-:-:S02]  /*1130*/  IMAD.MOV R15, RZ, RZ, -R10 ;  /* 0x000000ffff0f7224 */ /* 0x002fc400078e0a0a */
[C---:B------:R-:W-:Y:S01]  /*1140*/  VIADD R19, R68.reuse, 0x1b ;  /* 0x0000001b44137836 */ /* 0x040fe20000000000 */
[----:B------:R-:W-:Y:S01]  /*1150*/  STL [R1+0x7c0], R20 ;  /* 0x0007c01401007387 */ /* 0x000fe20000100800 */
[----:B------:R-:W-:Y:S01]  /*1160*/  VIADD R18, R68, 0x1c ;  /* 0x0000001c44127836 */ /* 0x000fe20000000000 */
[----:B------:R-:W-:Y:S01]  /*1170*/  IABS R44, R20 ;  /* 0x00000014002c7213 */ /* 0x000fe20000000000 */
[----:B------:R-:W-:Y:S01]  /*1180*/  IMAD.HI.U32 R13, R7, R65, RZ ;  /* 0x00000041070d7227 */ /* 0x000fe200078e00ff */
[----:B------:R-:W-:Y:S01]  /*1190*/  STL [R1+0x7bc], R19 ;  /* 0x0007bc1301007387 */ /* 0x000fe20000100800 */
[----:B------:R-:W-:Y:S02]  /*11a0*/  IABS R43, R19 ;  /* 0x00000013002b7213 */ /* 0x000fe40000000000 */
[----:B------:R-:W-:Y:S01]  /*11b0*/  IMAD.MOV R9, RZ, RZ, -R9 ;  /* 0x000000ffff097224 */ /* 0x000fe200078e0a09 */
[----:B------:R1:W-:Y:S01]  /*11c0*/  STL [R1+0x7c4], R18 ;  /* 0x0007c41201007387 */ /* 0x0003e20000100800 */
[----:B------:R-:W-:Y:S01]  /*11d0*/  IMAD.MOV R17, RZ, RZ, -R12 ;  /* 0x000000ffff117224 */ /* 0x000fe200078e0a0c */
[----:B------:R-:W-:Y:S01]  /*11e0*/  IABS R42, R18 ;  /* 0x00000012002a7213 */ /* 0x000fe20000000000 */
[----:B------:R-:W-:Y:S01]  /*11f0*/  IMAD R48, R6, R15, R48 ;  /* 0x0000000f06307224 */ /* 0x000fe200078e0230 */
[----:B------:R3:W-:Y:S01]  /*1200*/  STL [R1+0x7c8], R16 ;  /* 0x0007c81001007387 */ /* 0x0007e20000100800 */
[----:B------:R-:W-:-:S02]  /*1210*/  VIADD R15, R68, 0x22 ;  /* 0x00000022440f7836 */ /* 0x000fc40000000000 */
[----:B------:R-:W-:Y:S02]  /*1220*/  IMAD.MOV R13, RZ, RZ, -R13 ;  /* 0x000000ffff0d7224 */ /* 0x000fe400078e0a0d */
[----:B------:R-:W-:Y:S01]  /*1230*/  IMAD R70, R6, R9, R70 ;  /* 0x0000000906467224 */ /* 0x000fe200078e0246 */
[----:B------:R-:W-:Y:S01]  /*1240*/  IABS R36, R15 ;  /* 0x0000000f00247213 */ /* 0x000fe20000000000 */
[----:B0-----:R-:W-:Y:S02]  /*1250*/  VIADD R14, R68, 0x1e ;  /* 0x0000001e440e7836 */ /* 0x001fe40000000000 */
[----:B------:R-:W-:-:S03]  /*1260*/  IMAD.HI.U32 R12, R7, R41, RZ ;  /* 0x00000029070c7227 */ /* 0x000fc600078e00ff */
[----:B------:R-:W-:Y:S01]  /*1270*/  STL [R1+0x7d8], R14 ;  /* 0x0007d80e01007387 */ /* 0x000fe20000100800 */
[----:B------:R-:W-:Y:S01]  /*1280*/  IMAD.HI.U32 R9, R7, R64, RZ ;  /* 0x0000004007097227 */ /* 0x000fe200078e00ff */
[----:B------:R-:W-:-:S03]  /*1290*/  IABS R40, R14 ;  /* 0x0000000e00287213 */ /* 0x000fc60000000000 */
[----:B------:R-:W-:Y:S02]  /*12a0*/  IMAD R46, R6, R17, R46 ;  /* 0x00000011062e7224 */ /* 0x000fe400078e022e */
[C---:B-1----:R-:W-:Y:S02]  /*12b0*/  VIADD R18, R68.reuse, 0x1f ;  /* 0x0000001f44127836 */ /* 0x042fe40000000000 */
[C---:B------:R-:W-:Y:S02]  /*12c0*/  VIADD R17, R68.reuse, 0x20 ;  /* 0x0000002044117836 */ /* 0x040fe40000000000 */
[----:B---3--:R-:W-:Y:S01]  /*12d0*/  VIADD R16, R68, 0x21 ;  /* 0x0000002144107836 */ /* 0x008fe20000000000 */
[----:B------:R-:W-:Y:S01]  /*12e0*/  STL [R1+0x7d4], R18 ;  /* 0x0007d41201007387 */ /* 0x000fe20000100800 */
[----:B------:R-:W-:Y:S01]  /*12f0*/  IMAD R65, R6, R13, R65 ;  /* 0x0000000d06417224 */ /* 0x000fe200078e0241 */
[----:B------:R-:W-:Y:S01]  /*1300*/  IABS R38, R17 ;  /* 0x0000001100267213 */ /* 0x000fe20000000000 */
[----:B------:R-:W-:Y:S01]  /*1310*/  IMAD.MOV R12, RZ, RZ, -R12 ;  /* 0x000000ffff0c7224 */ /* 0x000fe200078e0a0c */
[----:B------:R-:W-:Y:S01]  /*1320*/  STL [R1+0x7dc], R17 ;  /* 0x0007dc1101007387 */ /* 0x000fe20000100800 */
[----:B------:R-:W-:Y:S01]  /*1330*/  IMAD.HI.U32 R13, R7, R60, RZ ;  /* 0x0000003c070d7227 */ /* 0x000fe200078e00ff */
[----:B------:R-:W-:-:S02]  /*1340*/  IABS R37, R16 ;  /* 0x0000001000257213 */ /* 0x000fc40000000000 */
[----:B------:R0:W-:Y:S01]  /*1350*/  STL [R1+0x7e0], R16 ;  /* 0x0007e01001007387 */ /* 0x0001e20000100800 */
[----:B------:R-:W-:Y:S01]  /*1360*/  IMAD.MOV R9, RZ, RZ, -R9 ;  /* 0x000000ffff097224 */ /* 0x000fe200078e0a09 */
[----:B------:R-:W-:Y:S01]  /*1370*/  IABS R39, R18 ;  /* 0x0000001200277213 */ /* 0x000fe20000000000 */
[C---:B------:R-:W-:Y:S01]  /*1380*/  IMAD R41, R6.reuse, R12, R41 ;  /* 0x0000000c06297224 */ /* 0x040fe200078e0229 */
[----:B------:R-:W-:Y:S01]  /*1390*/  STL [R1+0x7f0], R15 ;  /* 0x0007f00f01007387 */ /* 0x000fe20000100800 */
[----:B------:R-:W-:Y:S02]  /*13a0*/  IMAD.MOV R13, RZ, RZ, -R13 ;  /* 0x000000ffff0d7224 */ /* 0x000fe400078e0a0d */
[----:B------:R-:W-:Y:S02]  /*13b0*/  IMAD R64, R6, R9, R64 ;  /* 0x0000000906407224 */ /* 0x000fe400078e0240 */
[----:B------:R-:W-:Y:S01]  /*13c0*/  IMAD.HI.U32 R12, R7, R36, RZ ;  /* 0x00000024070c7227 */ /* 0x000fe200078e00ff */
[----:B0-----:R-:W-:-:S03]  /*13d0*/  LOP3.LUT R16, R5, 0x7f, RZ, 0xc0, !PT ;  /* 0x0000007f05107812 */ /* 0x001fc600078ec0ff */
[----:B------:R-:W-:Y:S01]  /*13e0*/  IMAD.HI.U32 R9, R7, R59, RZ ;  /* 0x0000003b07097227 */ /* 0x000fe200078e00ff */
[----:B------:R-:W-:-:S03]  /*13f0*/  ISETP.NE.U32.AND P3, PT, R16, RZ, PT ;  /* 0x000000ff1000720c */ /* 0x000fc60003f65070 */
[----:B------:R-:W-:Y:S02]  /*1400*/  IMAD R60, R6, R13, R60 ;  /* 0x0000000d063c7224 */ /* 0x000fe400078e023c */
[----:B------:R-:W-:Y:S02]  /*1410*/  IMAD.MOV R17, RZ, RZ, -R12 ;  /* 0x000000ffff117224 */ /* 0x000fe400078e0a0c */
[----:B------:R-:W-:-:S04]  /*1420*/  IMAD.HI.U32 R13, R7, R55, RZ ;  /* 0x00000037070d7227 */ /* 0x000fc800078e00ff */
[----:B------:R-:W-:Y:S02]  /*1430*/  IMAD.MOV R9, RZ, RZ, -R9 ;  /* 0x000000ffff097224 */ /* 0x000fe400078e0a09 */
[----:B------:R-:W-:Y:S02]  /*1440*/  IMAD.IADD R12, R16, 0x1, R8 ;  /* 0x00000001100c7824 */ /* 0x000fe400078e0208 */
[----:B------:R-:W-:-:S03]  /*1450*/  IMAD.HI.U32 R11, R7, R67, RZ ;  /* 0x00000043070b7227 */ /* 0x000fc600078e00ff */
[----:B------:R-:W-:Y:S01]  /*1460*/  IABS R5, R12 ;  /* 0x0000000c00057213 */ /* 0x000fe20000000000 */
[----:B------:R-:W-:Y:S01]  /*1470*/  IMAD.MOV R13, RZ, RZ, -R13 ;  /* 0x000000ffff0d7224 */ /* 0x000fe200078e0a0d */
[----:B------:R-:W-:Y:S01]  /*1480*/  ISETP.GE.AND P2, PT, R12, RZ, PT ;  /* 0x000000ff0c00720c */ /* 0x000fe20003f46270 */
[----:B------:R-:W-:Y:S02]  /*1490*/  IMAD R59, R6, R9, R59 ;  /* 0x00000009063b7224 */ /* 0x000fe400078e023b */
[----:B------:R-:W-:Y:S02]  /*14a0*/  IMAD.MOV R11, RZ, RZ, -R11 ;  /* 0x000000ffff0b7224 */ /* 0x000fe400078e0a0b */
[----:B------:R-:W-:-:S04]  /*14b0*/  IMAD.HI.U32 R9, R7, R54, RZ ;  /* 0x0000003607097227 */ /* 0x000fc800078e00ff */
[C---:B------:R-:W-:Y:S02]  /*14c0*/  IMAD R55, R6.reuse, R13, R55 ;  /* 0x0000000d06377224 */ /* 0x040fe400078e0237 */
[----:B------:R-:W-:Y:S02]  /*14d0*/  IMAD R67, R6, R11, R67 ;  /* 0x0000000b06437224 */ /* 0x000fe400078e0243 */
[----:B------:R-:W-:-:S04]  /*14e0*/  IMAD.HI.U32 R13, R7, R50, RZ ;  /* 0x00000032070d7227 */ /* 0x000fc800078e00ff */
[----:B------:R-:W-:Y:S02]  /*14f0*/  IMAD.MOV R9, RZ, RZ, -R9 ;  /* 0x000000ffff097224 */ /* 0x000fe400078e0a09 */
[----:B------:R-:W-:-:S04]  /*1500*/  IMAD.HI.U32 R11, R7, R62, RZ ;  /* 0x0000003e070b7227 */ /* 0x000fc800078e00ff */
[----:B------:R-:W-:-:S04]  /*1510*/  IMAD.HI.U32 R0, R0, R5, RZ ;  /* 0x0000000500007227 */ /* 0x000fc800078e00ff */
[----:B------:R-:W-:Y:S02]  /*1520*/  IMAD.MOV R13, RZ, RZ, -R13 ;  /* 0x000000ffff0d7224 */ /* 0x000fe400078e0a0d */
[----:B------:R-:W-:Y:S02]  /*1530*/  IMAD R54, R6, R9, R54 ;  /* 0x0000000906367224 */ /* 0x000fe400078e0236 */
[----:B------:R-:W-:Y:S02]  /*1540*/  IMAD.MOV R11, RZ, RZ, -R11 ;  /* 0x000000ffff0b7224 */ /* 0x000fe400078e0a0b */
[----:B------:R-:W-:-:S04]  /*1550*/  IMAD.HI.U32 R9, R7, R49, RZ ;  /* 0x0000003107097227 */ /* 0x000fc800078e00ff */
[----:B------:R-:W-:Y:S02]  /*1560*/  IMAD.MOV R0, RZ, RZ, -R0 ;  /* 0x000000ffff007224 */ /* 0x000fe400078e0a00 */
[C---:B------:R-:W-:Y:S02]  /*1570*/  IMAD R50, R6.reuse, R13, R50 ;  /* 0x0000000d06327224 */ /* 0x040fe400078e0232 */
[----:B------:R-:W-:Y:S02]  /*1580*/  IMAD R62, R6, R11, R62 ;  /* 0x0000000b063e7224 */ /* 0x000fe400078e023e */
[----:B------:R-:W-:-:S04]  /*1590*/  IMAD.HI.U32 R13, R7, R45, RZ ;  /* 0x0000002d070d7227 */ /* 0x000fc800078e00ff */
[----:B------:R-:W-:Y:S02]  /*15a0*/  IMAD.MOV R9, RZ, RZ, -R9 ;  /* 0x000000ffff097224 */ /* 0x000fe400078e0a09 */
[----:B------:R-:W-:Y:S02]  /*15b0*/  IMAD R0, R4, R0, R5 ;  /* 0x0000000004007224 */ /* 0x000fe400078e0205 */
[----:B------:R-:W-:-:S03]  /*15c0*/  IMAD.HI.U32 R11, R7, R57, RZ ;  /* 0x00000039070b7227 */ /* 0x000fc600078e00ff */
[----:B------:R-:W-:Y:S01]  /*15d0*/  ISETP.GT.U32.AND P0, PT, R4, R0, PT ;  /* 0x000000000400720c */ /* 0x000fe20003f04070 */
[----:B------:R-:W-:Y:S02]  /*15e0*/  VIADD R14, R68, 0x23 ;  /* 0x00000023440e7836 */ /* 0x000fe40000000000 */
[----:B------:R-:W-:Y:S02]  /*15f0*/  IMAD.MOV R13, RZ, RZ, -R13 ;  /* 0x000000ffff0d7224 */ /* 0x000fe400078e0a0d */
[----:B------:R-:W-:Y:S01]  /*1600*/  IMAD R49, R6, R9, R49 ;  /* 0x0000000906317224 */ /* 0x000fe200078e0231 */
[----:B------:R0:W-:Y:S01]  /*1610*/  STL [R1+0x7ec], R14 ;  /* 0x0007ec0e01007387 */ /* 0x0001e20000100800 */
[----:B------:R-:W-:Y:S01]  /*1620*/  VIADD R20, R68, 0x24 ;  /* 0x0000002444147836 */ /* 0x000fe20000000000 */
[----:B------:R-:W-:Y:S01]  /*1630*/  IABS R35, R14 ;  /* 0x0000000e00237213 */ /* 0x000fe20000000000 */
[----:B------:R-:W-:Y:S02]  /*1640*/  IMAD.MOV R11, RZ, RZ, -R11 ;  /* 0x000000ffff0b7224 */ /* 0x000fe400078e0a0b */
[----:B------:R-:W-:Y:S01]  /*1650*/  IMAD.HI.U32 R9, R7, R44, RZ ;  /* 0x0000002c07097227 */ /* 0x000fe200078e00ff */
[----:B------:R-:W-:Y:S01]  /*1660*/  STL [R1+0x7f4], R20 ;  /* 0x0007f41401007387 */ /* 0x000fe20000100800 */
[----:B------:R-:W-:-:S02]  /*1670*/  IABS R34, R20 ;  /* 0x0000001400227213 */ /* 0x000fc40000000000 */
[C---:B------:R-:W-:Y:S02]  /*1680*/  VIADD R19, R68.reuse, 0x25 ;  /* 0x0000002544137836 */ /* 0x040fe40000000000 */
[C---:B------:R-:W-:Y:S02]  /*1690*/  VIADD R18, R68.reuse, 0x26 ;  /* 0x0000002644127836 */ /* 0x040fe40000000000 */
[----:B0-----:R-:W-:Y:S01]  /*16a0*/  VIADD R14, R68, 0x27 ;  /* 0x00000027440e7836 */ /* 0x001fe20000000000 */
[----:B------:R-:W-:Y:S01]  /*16b0*/  STL [R1+0x7e8], R19 ;  /* 0x0007e81301007387 */ /* 0x000fe20000100800 */
[C---:B------:R-:W-:Y:S01]  /*16c0*/  IMAD R45, R6.reuse, R13, R45 ;  /* 0x0000000d062d7224 */ /* 0x040fe200078e022d */
[----:B------:R-:W-:Y:S01]  /*16d0*/  IABS R32, R18 ;  /* 0x0000001200207213 */ /* 0x000fe20000000000 */
[----:B------:R-:W-:Y:S01]  /*16e0*/  IMAD R57, R6, R11, R57 ;  /* 0x0000000b06397224 */ /* 0x000fe200078e0239 */
[----:B------:R-:W-:Y:S01]  /*16f0*/  STL [R1+0x7e4], R18 ;  /* 0x0007e41201007387 */ /* 0x000fe20000100800 */
[----:B------:R-:W-:Y:S01]  /*1700*/  IMAD.HI.U32 R13, R7, R40, RZ ;  /* 0x00000028070d7227 */ /* 0x000fe200078e00ff */
[----:B------:R-:W-:-:S02]  /*1710*/  IABS R31, R14 ;  /* 0x0000000e001f7213 */ /* 0x000fc40000000000 */
[----:B------:R0:W-:Y:S01]  /*1720*/  STL [R1+0x7d0], R14 ;  /* 0x0007d00e01007387 */ /* 0x0001e20000100800 */
[----:B------:R-:W-:Y:S01]  /*1730*/  IMAD.MOV R9, RZ, RZ, -R9 ;  /* 0x000000ffff097224 */ /* 0x000fe200078e0a09 */
[----:B------:R-:W-:Y:S01]  /*1740*/  IABS R33, R19 ;  /* 0x0000001300217213 */ /* 0x000fe20000000000 */
[C---:B------:R-:W-:Y:S01]  /*1750*/  IMAD.HI.U32 R11, R7.reuse, R52, RZ ;  /* 0x00000034070b7227 */ /* 0x040fe200078e00ff */
[----:B------:R-:W-:Y:S03]  /*1760*/  STL [R1+0x6f8], R12 ;  /* 0x0006f80c01007387 */ /* 0x000fe60000100800 */
[----:B------:R-:W-:Y:S01]  /*1770*/  IMAD.HI.U32 R10, R7, R43, RZ ;  /* 0x0000002b070a7227 */ /* 0x000fe200078e00ff */
[----:B0-----:R-:W0:Y:S03]  /*1780*/  LDC R14, c[0x0][0x3a0] ;  /* 0x0000e800ff0e7b82 */ /* 0x001e260000000800 */
[----:B------:R-:W-:-:S02]  /*1790*/  IMAD.MOV R13, RZ, RZ, -R13 ;  /* 0x000000ffff0d7224 */ /* 0x000fc400078e0a0d */
[----:B------:R-:W-:Y:S02]  /*17a0*/  IMAD R44, R6, R9, R44 ;  /* 0x00000009062c7224 */ /* 0x000fe400078e022c */
[----:B------:R-:W-:Y:S02]  /*17b0*/  IMAD.MOV R11, RZ, RZ, -R11 ;  /* 0x000000ffff0b7224 */ /* 0x000fe400078e0a0b */
[----:B------:R-:W-:-:S04]  /*17c0*/  IMAD.HI.U32 R9, R7, R39, RZ ;  /* 0x0000002707097227 */ /* 0x000fc800078e00ff */
[----:B------:R-:W-:Y:S02]  /*17d0*/  IMAD.MOV R10, RZ, RZ, -R10 ;  /* 0x000000ffff0a7224 */ /* 0x000fe400078e0a0a */
[C---:B------:R-:W-:Y:S02]  /*17e0*/  IMAD R40, R6.reuse, R13, R40 ;  /* 0x0000000d06287224 */ /* 0x040fe400078e0228 */
[----:B------:R-:W-:Y:S02]  /*17f0*/  IMAD R52, R6, R11, R52 ;  /* 0x0000000b06347224 */ /* 0x000fe400078e0234 */
[----:B------:R-:W-:Y:S02]  /*1800*/  IMAD.MOV R13, RZ, RZ, -R9 ;  /* 0x000000ffff0d7224 */ /* 0x000fe400078e0a09 */
[----:B------:R-:W-:Y:S02]  /*1810*/  @!P0 IMAD.IADD R0, R0, 0x1, -R4 ;  /* 0x0000000100008824 */ /* 0x000fe400078e0a04 */
[----:B------:R-:W-:-:S03]  /*1820*/  IMAD.HI.U32 R11, R7, R47, RZ ;  /* 0x0000002f070b7227 */ /* 0x000fc600078e00ff */
[----:B------:R-:W-:Y:S01]  /*1830*/  ISETP.GT.U32.AND P0, PT, R4, R0, PT ;  /* 0x000000000400720c */ /* 0x000fe20003f04070 */
[----:B------:R-:W-:Y:S02]  /*1840*/  IMAD R43, R6, R10, R43 ;  /* 0x0000000a062b7224 */ /* 0x000fe400078e022b */
[----:B------:R-:W-:-:S04]  /*1850*/  IMAD.HI.U32 R10, R7, R38, RZ ;  /* 0x00000026070a7227 */ /* 0x000fc800078e00ff */
[----:B------:R-:W-:-:S04]  /*1860*/  IMAD.HI.U32 R9, R7, R35, RZ ;  /* 0x0000002307097227 */ /* 0x000fc800078e00ff */
[----:B------:R-:W-:Y:S02]  /*1870*/  IMAD R39, R6, R13, R39 ;  /* 0x0000000d06277224 */ /* 0x000fe400078e0227 */
[----:B------:R-:W-:Y:S02]  /*1880*/  IMAD.MOV R11, RZ, RZ, -R11 ;  /* 0x000000ffff0b7224 */ /* 0x000fe400078e0a0b */
[----:B------:R-:W-:Y:S02]  /*1890*/  VIADD R13, R68, 0x2c ;  /* 0x0000002c440d7836 */ /* 0x000fe40000000000 */
[----:B------:R-:W-:Y:S02]  /*18a0*/  IMAD.MOV R15, RZ, RZ, -R10 ;  /* 0x000000ffff0f7224 */ /* 0x000fe400078e0a0a */
[----:B------:R-:W-:Y:S01]  /*18b0*/  IMAD.MOV R9, RZ, RZ, -R9 ;  /* 0x000000ffff097224 */ /* 0x000fe200078e0a09 */
[----:B------:R-:W-:Y:S01]  /*18c0*/  IABS R26, R13 ;  /* 0x0000000d001a7213 */ /* 0x000fe20000000000 */
[----:B------:R-:W-:-:S02]  /*18d0*/  IMAD R47, R6, R11, R47 ;  /* 0x0000000b062f7224 */ /* 0x000fc400078e022f */
[----:B------:R-:W-:-:S04]  /*18e0*/  IMAD.HI.U32 R11, R7, R42, RZ ;  /* 0x0000002a070b7227 */ /* 0x000fc800078e00ff */
[----:B------:R-:W-:Y:S02]  /*18f0*/  VIADD R19, R68, 0x28 ;  /* 0x0000002844137836 */ /* 0x000fe40000000000 */
[----:B------:R-:W-:Y:S02]  /*1900*/  IMAD R36, R6, R17, R36 ;  /* 0x0000001106247224 */ /* 0x000fe400078e0224 */
[----:B------:R-:W-:Y:S01]  /*1910*/  VIADD R18, R68, 0x29 ;  /* 0x0000002944127836 */ /* 0x000fe20000000000 */
[----:B------:R-:W-:Y:S01]  /*1920*/  STL [R1+0x7cc], R19 ;  /* 0x0007cc1301007387 */ /* 0x000fe20000100800 */
[C---:B------:R-:W-:Y:S01]  /*1930*/  IMAD R38, R6.reuse, R15, R38 ;  /* 0x0000000f06267224 */ /* 0x040fe200078e0226 */
[----:B------:R-:W-:Y:S01]  /*1940*/  IABS R30, R19 ;  /* 0x00000013001e7213 */ /* 0x000fe20000000000 */
[----:B------:R-:W-:Y:S01]  /*1950*/  IMAD R35, R6, R9, R35 ;  /* 0x0000000906237224 */ /* 0x000fe200078e0223 */
[----:B------:R-:W-:Y:S01]  /*1960*/  STL [R1+0x7b8], R18 ;  /* 0x0007b81201007387 */ /* 0x000fe20000100800 */
[----:B------:R-:W-:Y:S01]  /*1970*/  VIADD R17, R68, 0x2a ;  /* 0x0000002a44117836 */ /* 0x000fe20000000000 */
[----:B------:R-:W-:Y:S01]  /*1980*/  IABS R29, R18 ;  /* 0x00000012001d7213 */ /* 0x000fe20000000000 */
[----:B------:R-:W-:-:S03]  /*1990*/  IMAD.HI.U32 R9, R7, R32, RZ ;  /* 0x0000002007097227 */ /* 0x000fc600078e00ff */
[----:B------:R-:W-:Y:S01]  /*19a0*/  STL [R1+0x7b4], R17 ;  /* 0x0007b41101007387 */ /* 0x000fe20000100800 */
[----:B------:R-:W-:Y:S01]  /*19b0*/  VIADD R15, R68, 0x2b ;  /* 0x0000002b440f7836 */ /* 0x000fe20000000000 */
[----:B------:R-:W-:Y:S01]  /*19c0*/  IABS R28, R17 ;  /* 0x00000011001c7213 */ /* 0x000fe20000000000 */
[----:B------:R-:W-:Y:S02]  /*19d0*/  IMAD.MOV R11, RZ, RZ, -R11 ;  /* 0x000000ffff0b7224 */ /* 0x000fe400078e0a0b */
[----:B------:R-:W-:Y:S01]  /*19e0*/  IMAD.HI.U32 R5, R7, R26, RZ ;  /* 0x0000001a07057227 */ /* 0x000fe200078e00ff */
[----:B------:R1:W-:Y:S01]  /*19f0*/  STL [R1+0x7a0], R15 ;  /* 0x0007a00f01007387 */ /* 0x0003e20000100800 */
[----:B------:R-:W-:Y:S02]  /*1a00*/  IABS R27, R15 ;  /* 0x0000000f001b7213 */ /* 0x000fe40000000000 */
[----:B------:R-:W-:Y:S01]  /*1a10*/  IMAD.MOV R9, RZ, RZ, -R9 ;  /* 0x000000ffff097224 */ /* 0x000fe200078e0a09 */
[----:B------:R3:W-:Y:S01]  /*1a20*/  STL [R1+0x79c], R13 ;  /* 0x00079c0d01007387 */ /* 0x0007e20000100800 */
[----:B------:R-:W-:-:S02]  /*1a30*/  IMAD R42, R6, R11, R42 ;  /* 0x0000000b062a7224 */ /* 0x000fc400078e022a */
[----:B------:R-:W-:-:S04]  /*1a40*/  IMAD.HI.U32 R8, R7, R31, RZ ;  /* 0x0000001f07087227 */ /* 0x000fc800078e00ff */
[----:B------:R-:W-:Y:S01]  /*1a50*/  @!P0 IMAD.IADD R0, R0, 0x1, -R4 ;  /* 0x0000000100008824 */ /* 0x000fe200078e0a04 */
[----:B------:R-:W-:Y:S01]  /*1a60*/  ISETP.NE.AND P0, PT, R2, RZ, PT ;  /* 0x000000ff0200720c */ /* 0x000fe20003f05270 */
[----:B------:R-:W-:-:S04]  /*1a70*/  IMAD.HI.U32 R11, R7, R37, RZ ;  /* 0x00000025070b7227 */ /* 0x000fc800078e00ff */
[----:B------:R-:W-:Y:S02]  /*1a80*/  IMAD.MOV R5, RZ, RZ, -R5 ;  /* 0x000000ffff057224 */ /* 0x000fe400078e0a05 */
[----:B0-----:R-:W-:Y:S02]  /*1a90*/  VIADD R4, R14, 0xfffffff7 ;  /* 0xfffffff70e047836 */ /* 0x001fe40000000000 */
[C---:B-1----:R-:W-:Y:S02]  /*1aa0*/  VIADD R15, R68.reuse, 0x2d ;  /* 0x0000002d440f7836 */ /* 0x042fe40000000000 */
[----:B---3--:R-:W-:Y:S01]  /*1ab0*/  VIADD R13, R68, 0x2e ;  /* 0x0000002e440d7836 */ /* 0x008fe20000000000 */
[----:B------:R-:W-:Y:S01]  /*1ac0*/  ISETP.GE.U32.AND P1, PT, R4, 0x7fffff78, PT ;  /* 0x7fffff780400780c */ /* 0x000fe20003f26070 */
[----:B------:R-:W-:Y:S01]  /*1ad0*/  IMAD R32, R6, R9, R32 ;  /* 0x0000000906207224 */ /* 0x000fe200078e0220 */
[----:B------:R0:W-:Y:S01]  /*1ae0*/  STL [R1+0x788], R15 ;  /* 0x0007880f01007387 */ /* 0x0001e20000100800 */
[----:B------:R-:W-:Y:S01]  /*1af0*/  IMAD.HI.U32 R10, R7, R33, RZ ;  /* 0x00000021070a7227 */ /* 0x000fe200078e00ff */
[----:B------:R-:W-:-:S02]  /*1b00*/  IABS R24, R13 ;  /* 0x0000000d00187213 */ /* 0x000fc40000000000 */
[----:B------:R0:W-:Y:S01]  /*1b10*/  STL [R1+0x784], R13 ;  /* 0x0007840d01007387 */ /* 0x0001e20000100800 */
[----:B------:R-:W-:Y:S01]  /*1b20*/  IMAD.MOV R8, RZ, RZ, -R8 ;  /* 0x000000ffff087224 */ /* 0x000fe200078e0a08 */
[----:B------:R-:W-:Y:S01]  /*1b30*/  IABS R25, R15 ;  /* 0x0000000f00197213 */ /* 0x000fe20000000000 */
[----:B------:R-:W-:-:S04]  /*1b40*/  IMAD.HI.U32 R9, R7, R28, RZ ;  /* 0x0000001c07097227 */ /* 0x000fc800078e00ff */
[----:B------:R-:W-:Y:S02]  /*1b50*/  IMAD.MOV R11, RZ, RZ, -R11 ;  /* 0x000000ffff0b7224 */ /* 0x000fe400078e0a0b */
[C---:B------:R-:W-:Y:S02]  /*1b60*/  IMAD R26, R6.reuse, R5, R26 ;  /* 0x00000005061a7224 */ /* 0x040fe400078e021a */
[----:B------:R-:W1:Y:S01]  /*1b70*/  LDC.64 R4, c[0x0][0x3a8] ;  /* 0x0000ea00ff047b82 */ /* 0x000e620000000a00 */
[----:B------:R-:W-:Y:S02]  /*1b80*/  IMAD.MOV R10, RZ, RZ, -R10 ;  /* 0x000000ffff0a7224 */ /* 0x000fe400078e0a0a */
[C---:B------:R-:W-:Y:S02]  /*1b90*/  IMAD R31, R6.reuse, R8, R31 ;  /* 0x00000008061f7224 */ /* 0x040fe400078e021f */
[----:B------:R-:W-:Y:S02]  /*1ba0*/  IMAD.MOV R9, RZ, RZ, -R9 ;  /* 0x000000ffff097224 */ /* 0x000fe400078e0a09 */
[----:B------:R-:W-:-:S02]  /*1bb0*/  IMAD R37, R6, R11, R37 ;  /* 0x0000000b06257224 */ /* 0x000fc400078e0225 */
[----:B------:R-:W-:-:S04]  /*1bc0*/  IMAD.HI.U32 R8, R7, R27, RZ ;  /* 0x0000001b07087227 */ /* 0x000fc800078e00ff */
[----:B------:R-:W-:-:S04]  /*1bd0*/  IMAD.HI.U32 R11, R7, R34, RZ ;  /* 0x00000022070b7227 */ /* 0x000fc800078e00ff */
[C---:B------:R-:W-:Y:S02]  /*1be0*/  IMAD R33, R6.reuse, R10, R33 ;  /* 0x0000000a06217224 */ /* 0x040fe400078e0221 */
[----:B------:R-:W-:Y:S02]  /*1bf0*/  IMAD R28, R6, R9, R28 ;  /* 0x00000009061c7224 */ /* 0x000fe400078e021c */
[----:B------:R-:W-:-:S04]  /*1c00*/  IMAD.HI.U32 R10, R7, R29, RZ ;  /* 0x0000001d070a7227 */ /* 0x000fc800078e00ff */
[----:B------:R-:W-:Y:S02]  /*1c10*/  IMAD.MOV R8, RZ, RZ, -R8 ;  /* 0x000000ffff087224 */ /* 0x000fe400078e0a08 */
[----:B------:R-:W-:Y:S02]  /*1c20*/  VIADD R9, R14, 0xffffffff ;  /* 0xffffffff0e097836 */ /* 0x000fe40000000000 */
[----:B------:R-:W-:Y:S02]  /*1c30*/  IMAD.MOV R11, RZ, RZ, -R11 ;  /* 0x000000ffff0b7224 */ /* 0x000fe400078e0a0b */
[----:B------:R-:W-:Y:S01]  /*1c40*/  IMAD.MOV R10, RZ, RZ, -R10 ;  /* 0x000000ffff0a7224 */ /* 0x000fe200078e0a0a */
[----:B------:R-:W-:Y:S01]  /*1c50*/  ISETP.GE.U32.AND P5, PT, R9, 0x7fffff80, PT ;  /* 0x7fffff800900780c */ /* 0x000fe20003fa6070 */
[C---:B------:R-:W-:Y:S02]  /*1c60*/  IMAD R27, R6.reuse, R8, R27 ;  /* 0x00000008061b7224 */ /* 0x040fe400078e021b */
[----:B------:R-:W-:-:S02]  /*1c70*/  IMAD R34, R6, R11, R34 ;  /* 0x0000000b06227224 */ /* 0x000fc400078e0222 */
[----:B------:R-:W-:-:S04]  /*1c80*/  IMAD.HI.U32 R8, R7, R24, RZ ;  /* 0x0000001807087227 */ /* 0x000fc800078e00ff */
[----:B------:R-:W-:-:S04]  /*1c90*/  IMAD.HI.U32 R11, R7, R30, RZ ;  /* 0x0000001e070b7227 */ /* 0x000fc800078e00ff */
[----:B------:R-:W-:-:S04]  /*1ca0*/  IMAD.HI.U32 R9, R7, R25, RZ ;  /* 0x0000001907097227 */ /* 0x000fc800078e00ff */
[----:B------:R-:W-:Y:S02]  /*1cb0*/  IMAD R29, R6, R10, R29 ;  /* 0x0000000a061d7224 */ /* 0x000fe400078e021d */
[----:B------:R-:W-:Y:S02]  /*1cc0*/  VIADD R10, R14, 0xffffffef ;  /* 0xffffffef0e0a7836 */ /* 0x000fe40000000000 */
[----:B------:R-:W-:Y:S02]  /*1cd0*/  IMAD.MOV R8, RZ, RZ, -R8 ;  /* 0x000000ffff087224 */ /* 0x000fe400078e0a08 */
[----:B------:R-:W-:Y:S01]  /*1ce0*/  IMAD.MOV R11, RZ, RZ, -R11 ;  /* 0x000000ffff0b7224 */ /* 0x000fe200078e0a0b */
[----:B------:R-:W-:Y:S01]  /*1cf0*/  ISETP.GE.U32.AND P4, PT, R10, 0x7fffff70, PT ;  /* 0x7fffff700a00780c */ /* 0x000fe20003f86070 */
[----:B------:R-:W-:Y:S02]  /*1d00*/  IMAD.MOV R9, RZ, RZ, -R9 ;  /* 0x000000ffff097224 */ /* 0x000fe400078e0a09 */
[----:B------:R-:W-:Y:S01]  /*1d10*/  @!P2 IMAD.MOV R0, RZ, RZ, -R0 ;  /* 0x000000ffff00a224 */ /* 0x000fe200078e0a00 */
[----:B------:R-:W-:Y:S01]  /*1d20*/  @!P0 LOP3.LUT R0, RZ, R2, RZ, 0x33, !PT ;  /* 0x00000002ff008212 */ /* 0x000fe200078e33ff */
[----:B------:R-:W-:-:S02]  /*1d30*/  IMAD R24, R6, R8, R24 ;  /* 0x0000000806187224 */ /* 0x000fc400078e0218 */
[C---:B------:R-:W-:Y:S02]  /*1d40*/  IMAD R30, R6.reuse, R11, R30 ;  /* 0x0000000b061e7224 */ /* 0x040fe400078e021e */
[----:B------:R-:W-:Y:S02]  /*1d50*/  IMAD R25, R6, R9, R25 ;  /* 0x0000000906197224 */ /* 0x000fe400078e0219 */
[----:B------:R-:W-:Y:S01]  /*1d60*/  VIADD R8, R14, 0xffffffe7 ;  /* 0xffffffe70e087836 */ /* 0x000fe20000000000 */
[----:B012-4-:R-:W-:Y:S06]  /*1d70*/  BRA.U UP0, `(.L_x_5) ;  /* 0x0000000100187547 */ /* 0x017fec000b800000 */
[----:B------:R-:W-:Y:S01]  /*1d80*/  ELECT P0, URZ, PT ;  /* 0x0000000000ff782f */ /* 0x000fe20003800000 */
[----:B------:R-:W-:Y:S01]  /*1d90*/  IMAD.MOV.U32 R2, RZ, RZ, 0x1 ;  /* 0x00000001ff027424 */ /* 0x000fe200078e00ff */
[----:B------:R-:W-:Y:S01]  /*1da0*/  UMOV UR6, 0x40 ;  /* 0x0000004000067882 */ /* 0x000fe20000000000 */
[----:B------:R-:W-:Y:S01]  /*1db0*/  UVIRTCOUNT.DEALLOC.SMPOOL 0x80 ;  /* 0x000000800000784c */ /* 0x000fe20000000000 */
[----:B------:R-:W-:-:S09]  /*1dc0*/  ULEA UR6, UR5, UR6, 0x18 ;  /* 0x0000000605067291 */ /* 0x000fd2000f8ec0ff */
[----:B------:R0:W-:Y:S03]  /*1dd0*/  @P0 STS.U8 [UR6], R2 ;  /* 0x00000002ff000988 */ /* 0x0001e60008000006 */
.L_x_5:
[----:B------:R-:W-:Y:S01]  /*1de0*/  UIADD3 UR10, UPT, UPT, UR8, UR4, URZ ;  /* 0x00000004080a7290 */ /* 0x000fe2000fffe0ff */
[----:B0-----:R-:W-:Y:S01]  /*1df0*/  IMAD R2, R0, UR16, RZ ;  /* 0x0000001000027c24 */ /* 0x001fe2000f8e02ff */
[----:B------:R-:W-:Y:S01]  /*1e00*/  VOTEU.ALL UP1, P3 ;  /* 0x0000000000ff7886 */ /* 0x000fe20001820000 */
[----:B------:R-:W-:Y:S01]  /*1e10*/  UIADD3 UR6, UPT, UPT, UR9, 0xc000, URZ ;  /* 0x0000c00009067890 */ /* 0x000fe2000fffe0ff */
[----:B------:R-:W-:Y:S01]  /*1e20*/  ISETP.GE.U32.AND P0, PT, R8, 0x7fffff68, PT ;  /* 0x7fffff680800780c */ /* 0x000fe20003f06070 */
[----:B------:R-:W-:Y:S01]  /*1e30*/  VOTEU.ALL UP2, P3 ;  /* 0x0000000000ff7886 */ /* 0x000fe20001840000 */
[----:B------:R-:W-:Y:S01]  /*1e40*/  IADD3 R0, P6, PT, R2, UR12, RZ ;  /* 0x0000000c02007c10 */ /* 0x000fe2000ffde0ff */
[----:B------:R-:W-:Y:S01]  /*1e50*/  VIADD R8, R14, 0xffffffdf ;  /* 0xffffffdf0e087836 */ /* 0x000fe20000000000 */
[----:B------:R-:W-:-:S04]  /*1e60*/  @!UP1 UIADD3 UR4, UPT, UPT, -UR7, 0x100000, URZ ;  /* 0x0010000007049890 */ /* 0x000fc8000fffe1ff */
[----:B------:R-:W-:Y:S02]  /*1e70*/  @!UP1 USHF.L.U32 UR5, UR4, 0xb, URZ ;  /* 0x0000000b04059899 */ /* 0x000fe400080006ff */
[----:B------:R-:W-:Y:S01]  /*1e80*/  @!UP1 USHF.L.U32 UR4, UR4, 0x1, URZ ;  /* 0x0000000104049899 */ /* 0x000fe200080006ff */
[----:B------:R-:W-:Y:S01]  /*1e90*/  STTM.x64 tmem[UR10], RZ ;  /* 0x000000ff000079ed */ /* 0x000fe2000834000a */
[----:B------:R-:W0:Y:S02]  /*1ea0*/  FENCE.VIEW.ASYNC.T ;  /* 0x00000000000073c6 */ /* 0x000e240000000200 */
[----:B0-----:R-:W-:Y:S01]  /*1eb0*/  BAR.SYNC.DEFER_BLOCKING 0x0 ;  /* 0x0000000000007b1d */ /* 0x001fe20000010000 */
[----:B------:R-:W-:Y:S01]  /*1ec0*/  LEA.HI.X.SX32 R2, R2, UR13, 0x1, P6 ;  /* 0x0000000d02027c11 */ /* 0x000fe2000b0f0eff */
[----:B------:R-:W-:Y:S01]  /*1ed0*/  IMAD.SHL.U32 R10, R4, 0x8, RZ ;  /* 0x00000008040a7824 */ /* 0x000fe200078e00ff */
[----:B------:R-:W-:Y:S01]  /*1ee0*/  ISETP.GE.U32.AND P2, PT, R8, 0x7fffff60, PT ;  /* 0x7fffff600800780c */ /* 0x000fe20003f46070 */
[----:B------:R-:W-:-:S02]  /*1ef0*/  @!P5 IMAD.MOV.U32 R8, RZ, RZ, R0 ;  /* 0x000000ffff08d224 */ /* 0x000fc400078e0000 */
[----:B------:R-:W-:Y:S01]  /*1f00*/  @!P5 IMAD.MOV.U32 R9, RZ, RZ, R2 ;  /* 0x000000ffff09d224 */ /* 0x000fe200078e0002 */
[----:B------:R0:W-:Y:S01]  /*1f10*/  STL [R1+0x9dc], R91 ;  /* 0x0009dc5b01007387 */ /* 0x0001e20000100800 */
[----:B------:R-:W-:Y:S01]  /*1f20*/  PRMT R12, RZ, 0x7610, R12 ;  /* 0x00007610ff0c7816 */ /* 0x000fe2000000000c */
[----:B------:R-:W-:Y:S01]  /*1f30*/  VIADD R11, R14, 0xffffffd7 ;  /* 0xffffffd70e0b7836 */ /* 0x000fe20000000000 */
[----:B------:R-:W-:Y:S01]  /*1f40*/  PRMT R86, RZ, 0x7610, R86 ;  /* 0x00007610ff567816 */ /* 0x000fe20000000056 */
[----:B------:R-:W-:Y:S01]  /*1f50*/  STL [R1+0x9d8], R89 ;  /* 0x0009d85901007387 */ /* 0x000fe20000100800 */
[----:B------:R-:W-:Y:S01]  /*1f60*/  PRMT R84, RZ, 0x7610, R84 ;  /* 0x00007610ff547816 */ /* 0x000fe20000000054 */
[----:B------:R-:W1:Y:S02]  /*1f70*/  LDCU UR13, c[0x0][0x3b0] ;  /* 0x00007600ff0d77ac */ /* 0x000e640008000800 */
[----:B------:R-:W-:Y:S01]  /*1f80*/  STL [R1+0x9d4], R90 ;  /* 0x0009d45a01007387 */ /* 0x000fe20000100800 */
[----:B0-----:R-:W-:Y:S01]  /*1f90*/  PRMT R91, RZ, 0x7610, R91 ;  /* 0x00007610ff5b7816 */ /* 0x001fe2000000005b */
[----:B------:R-:W0:Y:S02]  /*1fa0*/  LDCU UR20, c[0x0][0x3b0] ;  /* 0x00007600ff1477ac */ /* 0x000e240008000800 */
[----:B------:R2:W-:Y:S01]  /*1fb0*/  STL [R1+0x9d0], R88 ;  /* 0x0009d05801007387 */ /* 0x0005e20000100800 */
[----:B------:R-:W-:-:S02]  /*1fc0*/  PRMT R82, RZ, 0x7610, R82 ;  /* 0x00007610ff527816 */ /* 0x000fc40000000052 */
[----:B------:R-:W-:Y:S01]  /*1fd0*/  PRMT R73, RZ, 0x7610, R73 ;  /* 0x00007610ff497816 */ /* 0x000fe20000000049 */
[----:B------:R-:W3:Y:S02]  /*1fe0*/  FENCE.VIEW.ASYNC.S ;  /* 0x00000000000073c6 */ /* 0x000ee40000000000 */
[----:B---3--:R3:W4:Y:S02]  /*1ff0*/  @!UP2 SYNCS.EXCH.64 URZ, [UR6], UR4 ;  /* 0x0000000406ffa5b2 */ /* 0x0087240008000100 */
[----:B----4-:R-:W-:Y:S01]  /*2000*/  BAR.SYNC.DEFER_BLOCKING 0x0 ;  /* 0x0000000000007b1d */ /* 0x010fe20000010000 */
[----:B------:R-:W-:Y:S02]  /*2010*/  PRMT R72, RZ, 0x7610, R72 ;  /* 0x00007610ff487816 */ /* 0x000fe40000000048 */
[----:B------:R-:W-:Y:S02]  /*2020*/  PRMT R23, RZ, 0x7610, R23 ;  /* 0x00007610ff177816 */ /* 0x000fe40000000017 */
[----:B------:R-:W-:Y:S01]  /*2030*/  PRMT R22, RZ, 0x7610, R22 ;  /* 0x00007610ff167816 */ /* 0x000fe20000000016 */
[----:B------:R-:W4:Y:S01]  /*2040*/  LDCU UR23, c[0x0][0x3b0] ;  /* 0x00007600ff1777ac */ /* 0x000f220008000800 */
[----:B------:R-:W-:Y:S01]  /*2050*/  STL [R1+0x9cc], R87 ;  /* 0x0009cc5701007387 */ /* 0x000fe20000100800 */
[----:B------:R-:W-:Y:S01]  /*2060*/  PRMT R21, RZ, 0x7610, R21 ;  /* 0x00007610ff157816 */ /* 0x000fe20000000015 */
[----:B------:R-:W0:Y:S02]  /*2070*/  LDCU UR26, c[0x0][0x3b0] ;  /* 0x00007600ff1a77ac */ /* 0x000e240008000800 */
        /* <DEDUP_REMOVED lines=9> */
[----:B------:R0:W3:Y:S01]  /*2110*/  @!P5 LDG.E.U8 R91, desc[UR18][R8.64] ;  /* 0x00000012085bd981 */ /* 0x0000e2000c1e1100 */
        /* <DEDUP_REMOVED lines=18> */
[----:B------:R-:W0:Y:S03]  /*2240*/  LDCU UR25, c[0x0][0x3b0] ;  /* 0x00007600ff1977ac */ /* 0x000e260008000800 */
        /* <DEDUP_REMOVED lines=64> */
[----:B------:R-:W-:Y:S04]  /*2650*/  STL [R1+0x924], R41 ;  /* 0x0009242901007387 */ /* 0x000fe80000100800 */
        /* <DEDUP_REMOVED lines=11> */
[----:B------:R-:W-:Y:S01]  /*2710*/  STL [R1+0x8f4], R29 ;  /* 0x0008f41d01007387 */ /* 0x000fe20000100800 */
[----:B0-----:R-:W-:-:S03]  /*2720*/  IADD3 R9, P6, PT, R10, R0, RZ ;  /* 0x000000000a097210 */ /* 0x001fc60007fde0ff */
[----:B------:R-:W-:Y:S04]  /*2730*/  STL [R1+0x8f0], R28 ;  /* 0x0008f01c01007387 */ /* 0x000fe80000100800 */
[----:B------:R-:W-:Y:S04]  /*2740*/  STL [R1+0x8ec], R27 ;  /* 0x0008ec1b01007387 */ /* 0x000fe80000100800 */
[----:B------:R-:W-:Y:S01]  /*2750*/  STL [R1+0x8e8], R26 ;  /* 0x0008e81a01007387 */ /* 0x000fe20000100800 */
[----:B------:R-:W-:-:S03]  /*2760*/  IMAD.SHL.U32 R8, R4, 0x10, RZ ;  /* 0x0000001004087824 */ /* 0x000fc600078e00ff */
[----:B------:R-:W-:Y:S04]  /*2770*/  STL [R1+0x8e4], R25 ;  /* 0x0008e41901007387 */ /* 0x000fe80000100800 */
[----:B------:R-:W-:Y:S04]  /*2780*/  STL [R1+0x8e0], R24 ;  /* 0x0008e01801007387 */ /* 0x000fe80000100800 */
[----:B------:R-:W-:Y:S04]  /*2790*/  STL [R1+0x8dc], R74 ;  /* 0x0008dc4a01007387 */ /* 0x000fe80000100800 */
[----:B------:R-:W-:Y:S04]  /*27a0*/  STL [R1+0x888], R3 ;  /* 0x0008880301007387 */ /* 0x000fe80000100800 */
[----:B------:R-:W-:Y:S04]  /*27b0*/  STL [R1+0x884], R5 ;  /* 0x0008840501007387 */ /* 0x000fe80000100800 */
[----:B------:R-:W-:Y:S01]  /*27c0*/  STL [R1+0x74], R9 ;  /* 0x0000740901007387 */ /* 0x000fe20000100800 */
[----:B--2---:R-:W-:-:S03]  /*27d0*/  PRMT R88, RZ, 0x7610, R88 ;  /* 0x00007610ff587816 */ /* 0x004fc60000000058 */
[----:B---3--:R0:W-:Y:S02]  /*27e0*/  STL [R1+0x1a8], R91 ;  /* 0x0001a85b01007387 */ /* 0x0081e40000100800 */
[----:B0-----:R-:W-:Y:S02]  /*27f0*/  LEA.HI.X.SX32 R91, R10, R2, 0x1, P6 ;  /* 0x000000020a5b7211 */ /* 0x001fe400030f0eff */
[----:B------:R-:W-:-:S04]  /*2800*/  IADD3 R90, P6, PT, R8, R0, RZ ;  /* 0x00000000085a7210 */ /* 0x000fc80007fde0ff */
[----:B------:R-:W-:Y:S01]  /*2810*/  LEA.HI.X.SX32 R89, R8, R2, 0x1, P6 ;  /* 0x0000000208597211 */ /* 0x000fe200030f0eff */
[----:B------:R-:W-:Y:S02]  /*2820*/  @!P1 IMAD.MOV.U32 R8, RZ, RZ, R9 ;  /* 0x000000ffff089224 */ /* 0x000fe400078e0009 */
[----:B------:R-:W-:-:S05]  /*2830*/  @!P1 IMAD.MOV.U32 R9, RZ, RZ, R91 ;  /* 0x000000ffff099224 */ /* 0x000fca00078e005b */
[----:B------:R0:W2:Y:S02]  /*2840*/  @!P1 LDG.E.U8 R12, desc[UR18][R8.64] ;  /* 0x00000012080c9981 */ /* 0x0000a4000c1e1100 */
[----:B0-----:R-:W-:Y:S02]  /*2850*/  @!P4 IMAD.MOV.U32 R8, RZ, RZ, R90 ;  /* 0x000000ffff08c224 */ /* 0x001fe400078e005a */
[----:B------:R-:W-:-:S05]  /*2860*/  @!P4 IMAD.MOV.U32 R9, RZ, RZ, R89 ;  /* 0x000000ffff09c224 */ /* 0x000fca00078e0059 */
[----:B------:R0:W3:Y:S01]  /*2870*/  @!P4 LDG.E.U8 R88, desc[UR18][R8.64] ;  /* 0x000000120858c981 */ /* 0x0000e2000c1e1100 */
[----:B------:R-:W-:Y:S01]  /*2880*/  ISETP.GE.U32.AND P5, PT, R11, 0x7fffff58, PT ;  /* 0x7fffff580b00780c */ /* 0x000fe20003fa6070 */
[----:B------:R-:W-:Y:S02]  /*2890*/  IMAD R11, R4, 0x18, RZ ;  /* 0x00000018040b7824 */ /* 0x000fe400078e02ff */
[----:B------:R0:W-:Y:S04]  /*28a0*/  STL [R1+0x64], R91 ;  /* 0x0000645b01007387 */ /* 0x0001e80000100800 */
[----:B------:R-:W-:Y:S04]  /*28b0*/  STL [R1+0x108], R90 ;  /* 0x0001085a01007387 */ /* 0x000fe80000100800 */
[----:B0-----:R-:W4:Y:S04]  /*28c0*/  LDL.LU R91, [R1+0x9dc] ;  /* 0x0009dc00015b7983 */ /* 0x001f280000300800 */
[----:B------:R0:W-:Y:S01]  /*28d0*/  STL [R1+0x104], R89 ;  /* 0x0001045901007387 */ /* 0x0001e20000100800 */
[----:B------:R-:W-:-:S05]  /*28e0*/  VIADD R8, R14, 0xffffffc7 ;  /* 0xffffffc70e087836 */ /* 0x000fca0000000000 */
[----:B------:R-:W-:Y:S01]  /*28f0*/  ISETP.GE.U32.AND P4, PT, R8, 0x7fffff48, PT ;  /* 0x7fffff480800780c */ /* 0x000fe20003f86070 */
[----:B------:R-:W-:Y:S01]  /*2900*/  VIADD R10, R14, 0xffffffcf ;  /* 0xffffffcf0e0a7836 */ /* 0x000fe20000000000 */
[----:B------:R-:W-:-:S04]  /*2910*/  PRMT R83, RZ, 0x7610, R83 ;  /* 0x00007610ff537816 */ /* 0x000fc80000000053 */
[----:B------:R-:W-:Y:S01]  /*2920*/  ISETP.GE.U32.AND P1, PT, R10, 0x7fffff50, PT ;  /* 0x7fffff500a00780c */ /* 0x000fe20003f26070 */
[----:B------:R-:W-:Y:S01]  /*2930*/  IMAD.SHL.U32 R10, R4, 0x20, RZ ;  /* 0x00000020040a7824 */ /* 0x000fe200078e00ff */
[----:B------:R-:W-:Y:S01]  /*2940*/  PRMT R85, RZ, 0x7610, R85 ;  /* 0x00007610ff557816 */ /* 0x000fe20000000055 */
[----:B--2---:R2:W-:Y:S04]  /*2950*/  STL [R1+0x280], R12 ;  /* 0x0002800c01007387 */ /* 0x0045e80000100800 */
[----:B0-----:R-:W4:Y:S04]  /*2960*/  LDL.LU R89, [R1+0x9d8] ;  /* 0x0009d80001597983 */ /* 0x001f280000300800 */
[----:B------:R-:W4:Y:S01]  /*2970*/  LDL.LU R90, [R1+0x9d4] ;  /* 0x0009d400015a7983 */ /* 0x000f220000300800 */
[----:B--2---:R-:W-:-:S04]  /*2980*/  IADD3 R12, P6, PT, R11, R0, RZ ;  /* 0x000000000b0c7210 */ /* 0x004fc80007fde0ff */
[----:B------:R-:W-:Y:S01]  /*2990*/  LEA.HI.X.SX32 R11, R11, R2, 0x1, P6 ;  /* 0x000000020b0b7211 */ /* 0x000fe200030f0eff */
[----:B------:R-:W-:-:S04]  /*29a0*/  IMAD.MOV.U32 R9, RZ, RZ, R12 ;  /* 0x000000ffff097224 */ /* 0x000fc800078e000c */
[----:B------:R-:W-:-:S05]  /*29b0*/  IMAD.MOV.U32 R8, RZ, RZ, R11 ;  /* 0x000000ffff087224 */ /* 0x000fca00078e000b */
[-C--:B------:R-:W-:Y:S01]  /*29c0*/  @!P0 LOP3.LUT R9, R9, R8.reuse, RZ, 0x3c, !PT ;  /* 0x0000000809098212 */ /* 0x080fe200078e3cff */
[----:B---3--:R0:W-:Y:S03]  /*29d0*/  STL [R1+0x1bc], R88 ;  /* 0x0001bc5801007387 */ /* 0x0081e60000100800 */
[----:B------:R-:W-:-:S04]  /*29e0*/  @!P0 LOP3.LUT R8, R9, R8, RZ, 0x3c, !PT ;  /* 0x0000000809088212 */ /* 0x000fc800078e3cff */
[----:B------:R-:W-:Y:S01]  /*29f0*/  @!P0 LOP3.LUT R9, R9, R8, RZ, 0x3c, !PT ;  /* 0x0000000809098212 */ /* 0x000fe200078e3cff */
[----:B0-----:R-:W2:Y:S04]  /*2a00*/  LDL.LU R88, [R1+0x9d0] ;  /* 0x0009d00001587983 */ /* 0x001ea80000300800 */
[----:B------:R0:W-:Y:S04]  /*2a10*/  STL [R1+0x3d8], R12 ;  /* 0x0003d80c01007387 */ /* 0x0001e80000100800 */
[----:B------:R3:W2:Y:S01]  /*2a20*/  @!P0 LDG.E.U8 R83, desc[UR18][R8.64] ;  /* 0x0000001208538981 */ /* 0x0006a2000c1e1100 */
[----:B0-----:R-:W-:-:S04]  /*2a30*/  IADD3 R12, P6, PT, R10, R0, RZ ;  /* 0x000000000a0c7210 */ /* 0x001fc80007fde0ff */
[----:B---3--:R-:W-:Y:S01]  /*2a40*/  LEA.HI.X.SX32 R8, R10, R2, 0x1, P6 ;  /* 0x000000020a087211 */ /* 0x008fe200030f0eff */
[----:B------:R-:W-:Y:S01]  /*2a50*/  IMAD.MOV.U32 R9, RZ, RZ, R12 ;  /* 0x000000ffff097224 */ /* 0x000fe200078e000c */
[----:B------:R-:W-:Y:S04]  /*2a60*/  STL [R1+0x154], R11 ;  /* 0x0001540b01007387 */ /* 0x000fe80000100800 */
[-C--:B------:R-:W-:Y:S01]  /*2a70*/  @!P2 LOP3.LUT R9, R9, R8.reuse, RZ, 0x3c, !PT ;  /* 0x000000080909a212 */ /* 0x080fe200078e3cff */
[----:B------:R-:W-:Y:S04]  /*2a80*/  STL [R1+0x410], R12 ;  /* 0x0004100c01007387 */ /* 0x000fe80000100800 */
[----:B------:R0:W-:Y:S02]  /*2a90*/  STL [R1+0x40c], R8 ;  /* 0x00040c0801007387 */ /* 0x0001e40000100800 */
[----:B0-----:R-:W-:-:S04]  /*2aa0*/  @!P2 LOP3.LUT R8, R9, R8, RZ, 0x3c, !PT ;  /* 0x000000080908a212 */ /* 0x001fc800078e3cff */
[----:B------:R-:W-:-:S05]  /*2ab0*/  @!P2 LOP3.LUT R9, R9, R8, RZ, 0x3c, !PT ;  /* 0x000000080909a212 */ /* 0x000fca00078e3cff */
[----:B------:R0:W3:Y:S01]  /*2ac0*/  @!P2 LDG.E.U8 R85, desc[UR18][R8.64] ;  /* 0x000000120855a981 */ /* 0x0000e2000c1e1100 */
[----:B------:R-:W-:-:S05]  /*2ad0*/  VIADD R11, R14, 0xffffffbf ;  /* 0xffffffbf0e0b7836 */ /* 0x000fca0000000000 */
[----:B------:R-:W-:Y:S01]  /*2ae0*/  ISETP.GE.U32.AND P0, PT, R11, 0x7fffff40, PT ;  /* 0x7fffff400b00780c */ /* 0x000fe20003f06070 */
[C---:B------:R-:W-:Y:S02]  /*2af0*/  IMAD R11, R4.reuse, 0x28, RZ ;  /* 0x00000028040b7824 */ /* 0x040fe400078e02ff */
[----:B------:R-:W-:Y:S01]  /*2b00*/  IMAD R10, R4, 0x30, RZ ;  /* 0x00000030040a7824 */ /* 0x000fe200078e02ff */
[----:B------:R-:W-:Y:S02]  /*2b10*/  PRMT R87, RZ, 0x7610, R87 ;  /* 0x00007610ff577816 */ /* 0x000fe40000000057 */
[----:B------:R-:W-:Y:S01]  /*2b20*/  PRMT R81, RZ, 0x7610, R81 ;  /* 0x00007610ff517816 */ /* 0x000fe20000000051 */
[----:B--2---:R2:W-:Y:S02]  /*2b30*/  STL [R1+0x1b8], R83 ;  /* 0x0001b85301007387 */ /* 0x0045e40000100800 */
[----:B--2---:R-:W-:-:S04]  /*2b40*/  IADD3 R83, P6, PT, R11, R0, RZ ;  /* 0x000000000b537210 */ /* 0x004fc80007fde0ff */
[----:B0-----:R-:W-:Y:S01]  /*2b50*/  LEA.HI.X.SX32 R8, R11, R2, 0x1, P6 ;  /* 0x000000020b087211 */ /* 0x001fe200030f0eff */
[----:B------:R-:W-:Y:S01]  /*2b60*/  IMAD.MOV.U32 R9, RZ, RZ, R83 ;  /* 0x000000ffff097224 */ /* 0x000fe200078e0053 */
[----:B------:R0:W-:Y:S04]  /*2b70*/  STL [R1+0x448], R83 ;  /* 0x0004485301007387 */ /* 0x0001e80000100800 */
[----:B------:R-:W-:Y:S01]  /*2b80*/  @!P5 LOP3.LUT R9, R9, R8, RZ, 0x3c, !PT ;  /* 0x000000080909d212 */ /* 0x000fe200078e3cff */
[----:B------:R2:W-:Y:S01]  /*2b90*/  STL [R1+0x444], R8 ;  /* 0x0004440801007387 */ /* 0x0005e20000100800 */
[----:B0-----:R-:W-:Y:S02]  /*2ba0*/  IADD3 R83, P6, PT, R10, R0, RZ ;  /* 0x000000000a537210 */ /* 0x001fe40007fde0ff */
[----:B--2---:R-:W-:-:S03]  /*2bb0*/  @!P5 LOP3.LUT R8, R9, R8, RZ, 0x3c, !PT ;  /* 0x000000080908d212 */ /* 0x004fc600078e3cff */
[----:B------:R-:W-:Y:S01]  /*2bc0*/  STL [R1+0x480], R83 ;  /* 0x0004805301007387 */ /* 0x000fe20000100800 */
[----:B------:R-:W-:-:S03]  /*2bd0*/  @!P5 LOP3.LUT R9, R9, R8, RZ, 0x3c, !PT ;  /* 0x000000080909d212 */ /* 0x000fc600078e3cff */
[----:B---3--:R0:W-:Y:S04]  /*2be0*/  STL [R1+0x27c], R85 ;  /* 0x00027c5501007387 */ /* 0x0081e80000100800 */
[----:B------:R2:W3:Y:S01]  /*2bf0*/  @!P5 LDG.E.U8 R87, desc[UR18][R8.64] ;  /* 0x000000120857d981 */ /* 0x0004e2000c1e1100 */
[----:B0-----:R-:W-:Y:S01]  /*2c00*/  LEA.HI.X.SX32 R85, R10, R2, 0x1, P6 ;  /* 0x000000020a557211 */ /* 0x001fe200030f0eff */
[----:B--2---:R-:W-:-:S04]  /*2c10*/  @!P1 IMAD.MOV.U32 R8, RZ, RZ, R83 ;  /* 0x000000ffff089224 */ /* 0x004fc800078e0053 */
[----:B------:R-:W-:-:S05]  /*2c20*/  @!P1 IMAD.MOV.U32 R9, RZ, RZ, R85 ;  /* 0x000000ffff099224 */ /* 0x000fca00078e0055 */
[----:B------:R0:W2:Y:S01]  /*2c30*/  @!P1 LDG.E.U8 R81, desc[UR18][R8.64] ;  /* 0x0000001208519981 */ /* 0x0000a2000c1e1100 */
[----:B------:R-:W-:-:S05]  /*2c40*/  IMAD R11, R4, 0x38, RZ ;  /* 0x00000038040b7824 */ /* 0x000fca00078e02ff */
[----:B------:R-:W-:Y:S01]  /*2c50*/  IADD3 R10, P6, PT, R11, R0, RZ ;  /* 0x000000000b0a7210 */ /* 0x000fe20007fde0ff */
[----:B0-----:R-:W-:-:S03]  /*2c60*/  VIADD R8, R14, 0xffffffa7 ;  /* 0xffffffa70e087836 */ /* 0x001fc60000000000 */
[----:B------:R-:W-:Y:S01]  /*2c70*/  LEA.HI.X.SX32 R11, R11, R2, 0x1, P6 ;  /* 0x000000020b0b7211 */ /* 0x000fe200030f0eff */
[----:B------:R-:W-:Y:S01]  /*2c80*/  IMAD.MOV.U32 R9, RZ, RZ, R10 ;  /* 0x000000ffff097224 */ /* 0x000fe200078e000a */
[----:B------:R-:W-:-:S03]  /*2c90*/  ISETP.GE.U32.AND P1, PT, R8, 0x7fffff28, PT ;  /* 0x7fffff280800780c */ /* 0x000fc60003f26070 */
[----:B------:R-:W-:Y:S02]  /*2ca0*/  IMAD.MOV.U32 R8, RZ, RZ, R11 ;  /* 0x000000ffff087224 */ /* 0x000fe400078e000b */
[----:B------:R-:W-:-:S03]  /*2cb0*/  VIADD R12, R14, 0xffffffb7 ;  /* 0xffffffb70e0c7836 */ /* 0x000fc60000000000 */
[-C--:B------:R-:W-:Y:S02]  /*2cc0*/  @!P4 LOP3.LUT R9, R9, R8.reuse, RZ, 0x3c, !PT ;  /* 0x000000080909c212 */ /* 0x080fe400078e3cff */
[----:B------:R-:W-:Y:S01]  /*2cd0*/  ISETP.GE.U32.AND P2, PT, R12, 0x7fffff38, PT ;  /* 0x7fffff380c00780c */ /* 0x000fe20003f46070 */
[----:B------:R-:W-:Y:S01]  /*2ce0*/  VIADD R12, R14, 0xffffffaf ;  /* 0xffffffaf0e0c7836 */ /* 0x000fe20000000000 */
[C---:B------:R-:W-:Y:S02]  /*2cf0*/  @!P4 LOP3.LUT R8, R9.reuse, R8, RZ, 0x3c, !PT ;  /* 0x000000080908c212 */ /* 0x040fe400078e3cff */
[----:B------:R-:W-:Y:S02]  /*2d00*/  PRMT R78, RZ, 0x7610, R78 ;  /* 0x00007610ff4e7816 */ /* 0x000fe4000000004e */
[----:B------:R-:W-:Y:S02]  /*2d10*/  ISETP.GE.U32.AND P5, PT, R12, 0x7fffff30, PT ;  /* 0x7fffff300c00780c */ /* 0x000fe40003fa6070 */
[----:B------:R-:W-:-:S05]  /*2d20*/  @!P4 LOP3.LUT R9, R9, R8, RZ, 0x3c, !PT ;  /* 0x000000080909c212 */ /* 0x000fca00078e3cff */
[----:B------:R0:W4:Y:S01]  /*2d30*/  @!P4 LDG.E.U8 R78, desc[UR18][R8.64] ;  /* 0x00000012084ec981 */ /* 0x000122000c1e1100 */
[----:B------:R-:W-:-:S03]  /*2d40*/  PRMT R79, RZ, 0x7610, R79 ;  /* 0x00007610ff4f7816 */ /* 0x000fc6000000004f */
[----:B---3--:R3:W-:Y:S04]  /*2d50*/  STL [R1+0x1cc], R87 ;  /* 0x0001cc5701007387 */ /* 0x0087e80000100800 */
[----:B---3--:R-:W3:Y:S04]  /*2d60*/  LDL.LU R87, [R1+0x9cc] ;  /* 0x0009cc0001577983 */ /* 0x008ee80000300800 */
[----:B------:R0:W-:Y:S04]  /*2d70*/  STL [R1+0x47c], R85 ;  /* 0x00047c5501007387 */ /* 0x0001e80000100800 */
[----:B0-----:R-:W3:Y:S04]  /*2d80*/  LDL.LU R85, [R1+0x9c8] ;  /* 0x0009c80001557983 */ /* 0x001ee80000300800 */
[----:B------:R-:W3:Y:S04]  /*2d90*/  LDL.LU R83, [R1+0x9c4] ;  /* 0x0009c40001537983 */ /* 0x000ee80000300800 */
[----:B--2---:R0:W-:Y:S04]  /*2da0*/  STL [R1+0x1c8], R81 ;  /* 0x0001c85101007387 */ /* 0x0041e80000100800 */
[----:B0-----:R-:W2:Y:S04]  /*2db0*/  LDL.LU R81, [R1+0x9c0] ;  /* 0x0009c00001517983 */ /* 0x001ea80000300800 */
[----:B------:R0:W-:Y:S02]  /*2dc0*/  STL [R1+0x4c0], R10 ;  /* 0x0004c00a01007387 */ /* 0x0001e40000100800 */
[----:B0-----:R-:W-:-:S05]  /*2dd0*/  IMAD.SHL.U32 R10, R4, 0x40, RZ ;  /* 0x00000040040a7824 */ /* 0x001fca00078e00ff */
[----:B------:R-:W-:-:S04]  /*2de0*/  IADD3 R12, P6, PT, R10, R0, RZ ;  /* 0x000000000a0c7210 */ /* 0x000fc80007fde0ff */
[----:B------:R-:W-:Y:S01]  /*2df0*/  LEA.HI.X.SX32 R8, R10, R2, 0x1, P6 ;  /* 0x000000020a087211 */ /* 0x000fe200030f0eff */
[----:B------:R-:W-:Y:S01]  /*2e00*/  IMAD.MOV.U32 R9, RZ, RZ, R12 ;  /* 0x000000ffff097224 */ /* 0x000fe200078e000c */
[----:B------:R-:W-:Y:S04]  /*2e10*/  STL [R1+0x4bc], R11 ;  /* 0x0004bc0b01007387 */ /* 0x000fe80000100800 */
[-C--:B------:R-:W-:Y:S01]  /*2e20*/  @!P0 LOP3.LUT R9, R9, R8.reuse, RZ, 0x3c, !PT ;  /* 0x0000000809098212 */ /* 0x080fe200078e3cff */
[----:B------:R-:W-:Y:S04]  /*2e30*/  STL [R1+0x4f8], R12 ;  /* 0x0004f80c01007387 */ /* 0x000fe80000100800 */
[----:B------:R0:W-:Y:S02]  /*2e40*/  STL [R1+0x4f4], R8 ;  /* 0x0004f40801007387 */ /* 0x0001e40000100800 */
[----:B0-----:R-:W-:-:S04]  /*2e50*/  @!P0 LOP3.LUT R8, R9, R8, RZ, 0x3c, !PT ;  /* 0x0000000809088212 */ /* 0x001fc800078e3cff */
[----:B------:R-:W-:-:S05]  /*2e60*/  @!P0 LOP3.LUT R9, R9, R8, RZ, 0x3c, !PT ;  /* 0x0000000809098212 */ /* 0x000fca00078e3cff */
[----:B------:R0:W2:Y:S01]  /*2e70*/  @!P0 LDG.E.U8 R79, desc[UR18][R8.64] ;  /* 0x00000012084f8981 */ /* 0x0000a2000c1e1100 */
[----:B------:R-:W-:-:S05]  /*2e80*/  VIADD R11, R14, 0xffffff9f ;  /* 0xffffff9f0e0b7836 */ /* 0x000fca0000000000 */
[----:B------:R-:W-:Y:S01]  /*2e90*/  ISETP.GE.U32.AND P4, PT, R11, 0x7fffff20, PT ;  /* 0x7fffff200b00780c */ /* 0x000fe20003f86070 */
[C---:B------:R-:W-:Y:S01]  /*2ea0*/  IMAD R11, R4.reuse, 0x48, RZ ;  /* 0x00000048040b7824 */ /* 0x040fe200078e02ff */
[----:B----4-:R4:W-:Y:S01]  /*2eb0*/  STL [R1+0x274], R78 ;  /* 0x0002744e01007387 */ /* 0x0109e20000100800 */
[----:B------:R-:W-:-:S03]  /*2ec0*/  IMAD R10, R4, 0x50, RZ ;  /* 0x00000050040a7824 */ /* 0x000fc600078e02ff */
[----:B----4-:R-:W-:-:S04]  /*2ed0*/  IADD3 R78, P6, PT, R11, R0, RZ ;  /* 0x000000000b4e7210 */ /* 0x010fc80007fde0ff */
[----:B0-----:R-:W-:Y:S01]  /*2ee0*/  LEA.HI.X.SX32 R8, R11, R2, 0x1, P6 ;  /* 0x000000020b087211 */ /* 0x001fe200030f0eff */
[----:B------:R-:W-:Y:S01]  /*2ef0*/  IMAD.MOV.U32 R9, RZ, RZ, R78 ;  /* 0x000000ffff097224 */ /* 0x000fe200078e004e */
[----:B------:R0:W-:Y:S04]  /*2f00*/  STL [R1+0x530], R78 ;  /* 0x0005304e01007387 */ /* 0x0001e80000100800 */
[----:B------:R-:W-:Y:S01]  /*2f10*/  @!P2 LOP3.LUT R9, R9, R8, RZ, 0x3c, !PT ;  /* 0x000000080909a212 */ /* 0x000fe200078e3cff */
[----:B------:R4:W-:Y:S01]  /*2f20*/  STL [R1+0x52c], R8 ;  /* 0x00052c0801007387 */ /* 0x0009e20000100800 */
[----:B0-----:R-:W-:Y:S02]  /*2f30*/  IADD3 R78, P6, PT, R10, R0, RZ ;  /* 0x000000000a4e7210 */ /* 0x001fe40007fde0ff */
[----:B------:R-:W-:-:S02]  /*2f40*/  PRMT R80, RZ, 0x7610, R80 ;  /* 0x00007610ff507816 */ /* 0x000fc40000000050 */
[C---:B----4-:R-:W-:Y:S01]  /*2f50*/  @!P2 LOP3.LUT R8, R9.reuse, R8, RZ, 0x3c, !PT ;  /* 0x000000080908a212 */ /* 0x050fe200078e3cff */
[----:B------:R-:W-:Y:S03]  /*2f60*/  STL [R1+0x568], R78 ;  /* 0x0005684e01007387 */ /* 0x000fe60000100800 */
[----:B------:R-:W-:Y:S02]  /*2f70*/  @!P2 LOP3.LUT R9, R9, R8, RZ, 0x3c, !PT ;  /* 0x000000080909a212 */ /* 0x000fe400078e3cff */
[----:B------:R-:W-:-:S03]  /*2f80*/  PRMT R77, RZ, 0x7610, R77 ;  /* 0x00007610ff4d7816 */ /* 0x000fc6000000004d */
[----:B------:R0:W4:Y:S02]  /*2f90*/  @!P2 LDG.E.U8 R80, desc[UR18][R8.64] ;  /* 0x000000120850a981 */ /* 0x000124000c1e1100 */
[----:B0-----:R-:W-:Y:S02]  /*2fa0*/  @!P5 IMAD.MOV.U32 R8, RZ, RZ, R78 ;  /* 0x000000ffff08d224 */ /* 0x001fe400078e004e */
[----:B--2---:R0:W-:Y:S02]  /*2fb0*/  STL [R1+0x60], R79 ;  /* 0x0000604f01007387 */ /* 0x0041e40000100800 */
[----:B0-----:R-:W-:-:S05]  /*2fc0*/  LEA.HI.X.SX32 R79, R10, R2, 0x1, P6 ;  /* 0x000000020a4f7211 */ /* 0x001fca00030f0eff */
        /* <DEDUP_REMOVED lines=10> */
[-C--:B------:R-:W-:Y:S01]  /*3070*/  @!P1 LOP3.LUT R9, R9, R8.reuse, RZ, 0x3c, !PT ;  /* 0x0000000809099212 */ /* 0x080fe200078e3cff */
[----:B----4-:R0:W-:Y:S01]  /*3080*/  STL [R1+0x58], R80 ;  /* 0x0000585001007387 */ /* 0x0101e20000100800 */
[----:B------:R-:W-:Y:S01]  /*3090*/  ISETP.GE.U32.AND P0, PT, R12, 0x7fffff18, PT ;  /* 0x7fffff180c00780c */ /* 0x000fe20003f06070 */
[----:B------:R-:W-:Y:S01]  /*30a0*/  VIADD R12, R14, 0xffffff8f ;  /* 0xffffff8f0e0c7836 */ /* 0x000fe20000000000 */
[----:B------:R-:W-:Y:S01]  /*30b0*/  @!P1 LOP3.LUT R8, R9, R8, RZ, 0x3c, !PT ;  /* 0x0000000809089212 */ /* 0x000fe200078e3cff */
[----:B0-----:R-:W4:Y:S04]  /*30c0*/  LDL.LU R80, [R1+0x9bc] ;  /* 0x0009bc0001507983 */ /* 0x001f280000300800 */
[----:B------:R0:W-:Y:S01]  /*30d0*/  STL [R1+0x564], R79 ;  /* 0x0005644f01007387 */ /* 0x0001e20000100800 */
[----:B------:R-:W-:-:S03]  /*30e0*/  PRMT R68, RZ, 0x7610, R68 ;  /* 0x00007610ff447816 */ /* 0x000fc60000000044 */
[----:B0-----:R-:W3:Y:S04]  /*30f0*/  LDL.LU R79, [R1+0x9b8] ;  /* 0x0009b800014f7983 */ /* 0x001ee80000300800 */
[----:B------:R-:W3:Y:S01]  /*3100*/  LDL.LU R78, [R1+0x9b4] ;  /* 0x0009b400014e7983 */ /* 0x000ee20000300800 */
[----:B------:R-:W-:Y:S02]  /*3110*/  ISETP.GE.U32.AND P2, PT, R12, 0x7fffff10, PT ;  /* 0x7fffff100c00780c */ /* 0x000fe40003f46070 */
[----:B------:R-:W-:-:S05]  /*3120*/  @!P1 LOP3.LUT R9, R9, R8, RZ, 0x3c, !PT ;  /* 0x0000000809099212 */ /* 0x000fca00078e3cff */
[----:B------:R0:W3:Y:S01]  /*3130*/  @!P1 LDG.E.U8 R68, desc[UR18][R8.64] ;  /* 0x0000001208449981 */ /* 0x0000e2000c1e1100 */
[----:B------:R-:W-:-:S03]  /*3140*/  PRMT R75, RZ, 0x7610, R75 ;  /* 0x00007610ff4b7816 */ /* 0x000fc6000000004b */
[----:B--2---:R2:W-:Y:S04]  /*3150*/  STL [R1+0x278], R77 ;  /* 0x0002784d01007387 */ /* 0x0045e80000100800 */
[----:B--2---:R-:W2:Y:S04]  /*3160*/  LDL.LU R77, [R1+0x9b0] ;  /* 0x0009b000014d7983 */ /* 0x004ea80000300800 */
[----:B------:R0:W-:Y:S02]  /*3170*/  STL [R1+0x5a0], R10 ;  /* 0x0005a00a01007387 */ /* 0x0001e40000100800 */
[----:B0-----:R-:W-:-:S05]  /*3180*/  IMAD R10, R4, 0x60, RZ ;  /* 0x00000060040a7824 */ /* 0x001fca00078e02ff */
        /* <DEDUP_REMOVED lines=12> */
[----:B------:R-:W-:Y:S01]  /*3250*/  IMAD R11, R4, 0x68, RZ ;  /* 0x00000068040b7824 */ /* 0x000fe200078e02ff */
[----:B---3--:R3:W-:Y:S04]  /*3260*/  STL [R1+0xf0], R68 ;  /* 0x0000f04401007387 */ /* 0x0087e80000100800 */
[----:B---3--:R-:W-:-:S04]  /*3270*/  IADD3 R68, P6, PT, R11, R0, RZ ;  /* 0x000000000b447210 */ /* 0x008fc80007fde0ff */
[----:B0-----:R-:W-:Y:S01]  /*3280*/  LEA.HI.X.SX32 R8, R11, R2, 0x1, P6 ;  /* 0x000000020b087211 */ /* 0x001fe200030f0eff */
[----:B------:R-:W-:Y:S01]  /*3290*/  IMAD.MOV.U32 R9, RZ, RZ, R68 ;  /* 0x000000ffff097224 */ /* 0x000fe200078e0044 */
[----:B------:R-:W-:Y:S01]  /*32a0*/  STL [R1+0x608], R68 ;  /* 0x0006084401007387 */ /* 0x000fe20000100800 */
[----:B------:R-:W-:-:S03]  /*32b0*/  IMAD R10, R4, 0x70, RZ ;  /* 0x00000070040a7824 */ /* 0x000fc600078e02ff */
[----:B------:R-:W-:Y:S02]  /*32c0*/  @!P0 LOP3.LUT R9, R9, R8, RZ, 0x3c, !PT ;  /* 0x0000000809098212 */ /* 0x000fe400078e3cff */
[----:B------:R-:W-:Y:S02]  /*32d0*/  PRMT R76, RZ, 0x7610, R76 ;  /* 0x00007610ff4c7816 */ /* 0x000fe4000000004c */
[----:B------:R-:W-:Y:S01]  /*32e0*/  PRMT R7, RZ, 0x7610, R7 ;  /* 0x00007610ff077816 */ /* 0x000fe20000000007 */
[----:B--2---:R0:W-:Y:S04]  /*32f0*/  STL [R1+0xec], R75 ;  /* 0x0000ec4b01007387 */ /* 0x0041e80000100800 */
[----:B------:R2:W-:Y:S01]  /*3300*/  STL [R1+0x604], R8 ;  /* 0x0006040801007387 */ /* 0x0005e20000100800 */
[----:B0-----:R-:W-:-:S02]  /*3310*/  IADD3 R75, P6, PT, R10, R0, RZ ;  /* 0x000000000a4b7210 */ /* 0x001fc40007fde0ff */
[C---:B--2---:R-:W-:Y:S02]  /*3320*/  @!P0 LOP3.LUT R8, R9.reuse, R8, RZ, 0x3c, !PT ;  /* 0x0000000809088212 */ /* 0x044fe400078e3cff */
[----:B------:R-:W-:Y:S02]  /*3330*/  LEA.HI.X.SX32 R68, R10, R2, 0x1, P6 ;  /* 0x000000020a447211 */ /* 0x000fe400030f0eff */
[----:B------:R-:W-:-:S05]  /*3340*/  @!P0 LOP3.LUT R9, R9, R8, RZ, 0x3c, !PT ;  /* 0x0000000809098212 */ /* 0x000fca00078e3cff */
[----:B------:R0:W2:Y:S02]  /*3350*/  @!P0 LDG.E.U8 R76, desc[UR18][R8.64] ;  /* 0x00000012084c8981 */ /* 0x0000a4000c1e1100 */
[----:B0-----:R-:W-:Y:S02]  /*3360*/  @!P2 IMAD.MOV.U32 R8, RZ, RZ, R75 ;  /* 0x000000ffff08a224 */ /* 0x001fe400078e004b */
[----:B------:R-:W-:-:S05]  /*3370*/  @!P2 IMAD.MOV.U32 R9, RZ, RZ, R68 ;  /* 0x000000ffff09a224 */ /* 0x000fca00078e0044 */
[----:B------:R0:W3:Y:S01]  /*3380*/  @!P2 LDG.E.U8 R7, desc[UR18][R8.64] ;  /* 0x000000120807a981 */ /* 0x0000e2000c1e1100 */
[----:B------:R-:W-:-:S05]  /*3390*/  IMAD R11, R4, 0x78, RZ ;  /* 0x00000078040b7824 */ /* 0x000fca00078e02ff */
[----:B------:R-:W-:Y:S01]  /*33a0*/  IADD3 R10, P6, PT, R11, R0, RZ ;  /* 0x000000000b0a7210 */ /* 0x000fe20007fde0ff */
[----:B0-----:R-:W-:-:S03]  /*33b0*/  VIADD R8, R14, 0xffffffde ;  /* 0xffffffde0e087836 */ /* 0x001fc60000000000 */
[----:B------:R-:W-:Y:S01]  /*33c0*/  LEA.HI.X.SX32 R11, R11, R2, 0x1, P6 ;  /* 0x000000020b0b7211 */ /* 0x000fe200030f0eff */
[----:B------:R-:W-:Y:S01]  /*33d0*/  STL [R1+0x638], R75 ;  /* 0x0006384b01007387 */ /* 0x000fe20000100800 */
[----:B------:R-:W-:Y:S01]  /*33e0*/  IMAD.MOV.U32 R9, RZ, RZ, R10 ;  /* 0x000000ffff097224 */ /* 0x000fe200078e000a */
[----:B------:R-:W-:Y:S02]  /*33f0*/  ISETP.GE.U32.AND P2, PT, R8, 0x7fffff5f, PT ;  /* 0x7fffff5f0800780c */ /* 0x000fe40003f46070 */
        /* <DEDUP_REMOVED lines=11> */
[----:B--2---:R2:W-:Y:S04]  /*34b0*/  STL [R1+0x270], R76 ;  /* 0x0002704c01007387 */ /* 0x0045e80000100800 */
[----:B--2---:R-:W2:Y:S04]  /*34c0*/  LDL.LU R76, [R1+0x9ac] ;  /* 0x0009ac00014c7983 */ /* 0x004ea80000300800 */
[----:B------:R0:W-:Y:S04]  /*34d0*/  STL [R1+0x634], R68 ;  /* 0x0006344401007387 */ /* 0x0001e80000100800 */
[----:B0-----:R-:W2:Y:S04]  /*34e0*/  LDL.LU R68, [R1+0x9a8] ;  /* 0x0009a80001447983 */ /* 0x001ea80000300800 */
[----:B------:R-:W2:Y:S04]  /*34f0*/  LDL.LU R75, [R1+0x9a4] ;  /* 0x0009a400014b7983 */ /* 0x000ea80000300800 */
[----:B---3--:R0:W-:Y:S04]  /*3500*/  STL [R1+0x26c], R7 ;  /* 0x00026c0701007387 */ /* 0x0081e80000100800 */
[----:B0-----:R-:W3:Y:S04]  /*3510*/  LDL.LU R7, [R1+0x9a0] ;  /* 0x0009a00001077983 */ /* 0x001ee80000300800 */
        /* <DEDUP_REMOVED lines=51> */
[----:B0-----:R-:W4:Y:S04]  /*3850*/  LDL.LU R71, [R1+0x998] ;  /* 0x0009980001477983 */ /* 0x001f280000300800 */
        /* <DEDUP_REMOVED lines=22> */
[----:B---3--:R3:W-:Y:S01]  /*39c0*/  STL [R1+0x158], R65 ;  /* 0x0001584101007387 */ /* 0x0087e20000100800 */
[----:B------:R-:W-:-:S03]  /*39d0*/  IMAD R10, R4, 0x39, RZ ;  /* 0x00000039040a7824 */ /* 0x000fc600078e02ff */
[----:B---3--:R-:W-:-:S04]  /*39e0*/  IADD3 R65, P6, PT, R11, R0, RZ ;  /* 0x000000000b417210 */ /* 0x008fc80007fde0ff */
[----:B0-----:R-:W-:Y:S01]  /*39f0*/  LEA.HI.X.SX32 R8, R11, R2, 0x1, P6 ;  /* 0x000000020b087211 */ /* 0x001fe200030f0eff */
[----:B------:R-:W-:Y:S01]  /*3a00*/  IMAD.MOV.U32 R9, RZ, RZ, R65 ;  /* 0x000000ffff097224 */ /* 0x000fe200078e0041 */
[----:B------:R0:W-:Y:S04]  /*3a10*/  STL [R1+0x490], R65 ;  /* 0x0004904101007387 */ /* 0x0001e80000100800 */
[----:B------:R-:W-:Y:S01]  /*3a20*/  @!P1 LOP3.LUT R9, R9, R8, RZ, 0x3c, !PT ;  /* 0x0000000809099212 */ /* 0x000fe200078e3cff */
[----:B------:R3:W-:Y:S01]  /*3a30*/  STL [R1+0x48c], R8 ;  /* 0x00048c0801007387 */ /* 0x0007e20000100800 */
[----:B0-----:R-:W-:Y:S02]  /*3a40*/  IADD3 R65, P6, PT, R10, R0, RZ ;  /* 0x000000000a417210 */ /* 0x001fe40007fde0ff */
[----:B------:R-:W-:-:S02]  /*3a50*/  PRMT R67, RZ, 0x7610, R67 ;  /* 0x00007610ff437816 */ /* 0x000fc40000000043 */
[C---:B---3--:R-:W-:Y:S01]  /*3a60*/  @!P1 LOP3.LUT R8, R9.reuse, R8, RZ, 0x3c, !PT ;  /* 0x0000000809089212 */ /* 0x048fe200078e3cff */
[----:B------:R-:W-:Y:S03]  /*3a70*/  STL [R1+0x4c8], R65 ;  /* 0x0004c84101007387 */ /* 0x000fe60000100800 */
[----:B------:R-:W-:Y:S02]  /*3a80*/  @!P1 LOP3.LUT R9, R9, R8, RZ, 0x3c, !PT ;  /* 0x0000000809099212 */ /* 0x000fe400078e3cff */
[----:B------:R-:W-:-:S03]  /*3a90*/  PRMT R64, RZ, 0x7610, R64 ;  /* 0x00007610ff407816 */ /* 0x000fc60000000040 */
[----:B------:R0:W3:Y:S01]  /*3aa0*/  @!P1 LDG.E.U8 R67, desc[UR18][R8.64] ;  /* 0x0000001208439981 */ /* 0x0000e2000c1e1100 */
[----:B------:R-:W-:Y:S02]  /*3ab0*/  IMAD R11, R4, 0x41, RZ ;  /* 0x00000041040b7824 */ /* 0x000fe400078e02ff */
[----:B0-----:R-:W-:Y:S01]  /*3ac0*/  @!P4 IMAD.MOV.U32 R8, RZ, RZ, R65 ;  /* 0x000000ffff08c224 */ /* 0x001fe200078e0041 */
[----:B------:R-:W-:Y:S01]  /*3ad0*/  PRMT R63, RZ, 0x7610, R63 ;  /* 0x00007610ff3f7816 */ /* 0x000fe2000000003f */
[----:B--2---:R0:W-:Y:S02]  /*3ae0*/  STL [R1+0x264], R66 ;  /* 0x0002644201007387 */ /* 0x0041e40000100800 */
[----:B0-----:R-:W-:-:S05]  /*3af0*/  LEA.HI.X.SX32 R66, R10, R2, 0x1, P6 ;  /* 0x000000020a427211 */ /* 0x001fca00030f0eff */
[----:B------:R-:W-:-:S05]  /*3b00*/  @!P4 IMAD.MOV.U32 R9, RZ, RZ, R66 ;  /* 0x000000ffff09c224 */ /* 0x000fca00078e0042 */
[----:B------:R0:W2:Y:S01]  /*3b10*/  @!P4 LDG.E.U8 R64, desc[UR18][R8.64] ;  /* 0x000000120840c981 */ /* 0x0000a2000c1e1100 */
[----:B------:R-:W-:-:S04]  /*3b20*/  IADD3 R10, P6, PT, R11, R0, RZ ;  /* 0x000000000b0a7210 */ /* 0x000fc80007fde0ff */
[----:B------:R-:W-:Y:S01]  /*3b30*/  LEA.HI.X.SX32 R11, R11, R2, 0x1, P6 ;  /* 0x000000020b0b7211 */ /* 0x000fe200030f0eff */
[----:B0-----:R-:W-:Y:S02]  /*3b40*/  VIADD R8, R14, 0xffffff9e ;  /* 0xffffff9e0e087836 */ /* 0x001fe40000000000 */
[----:B------:R-:W-:-:S03]  /*3b50*/  IMAD.MOV.U32 R9, RZ, RZ, R10 ;  /* 0x000000ffff097224 */ /* 0x000fc600078e000a */
[----:B------:R-:W-:Y:S01]  /*3b60*/  ISETP.GE.U32.AND P4, PT, R8, 0x7fffff1f, PT ;  /* 0x7fffff1f0800780c */ /* 0x000fe20003f86070 */
[----:B------:R-:W-:-:S05]  /*3b70*/  IMAD.MOV.U32 R8, RZ, RZ, R11 ;  /* 0x000000ffff087224 */ /* 0x000fca00078e000b */
[----:B------:R-:W-:-:S04]  /*3b80*/  @!P0 LOP3.LUT R9, R9, R8, RZ, 0x3c, !PT ;  /* 0x0000000809098212 */ /* 0x000fc800078e3cff */
[----:B------:R-:W-:-:S04]  /*3b90*/  @!P0 LOP3.LUT R8, R9, R8, RZ, 0x3c, !PT ;  /* 0x0000000809088212 */ /* 0x000fc800078e3cff */
[----:B------:R-:W-:-:S05]  /*3ba0*/  @!P0 LOP3.LUT R9, R9, R8, RZ, 0x3c, !PT ;  /* 0x0000000809098212 */ /* 0x000fca00078e3cff */
[----:B------:R0:W4:Y:S01]  /*3bb0*/  @!P0 LDG.E.U8 R63, desc[UR18][R8.64] ;  /* 0x00000012083f8981 */ /* 0x000122000c1e1100 */
[----:B------:R-:W-:-:S03]  /*3bc0*/  VIADD R12, R14, 0xffffffae ;  /* 0xffffffae0e0c7836 */ /* 0x000fc60000000000 */
[----:B---3--:R3:W-:Y:S02]  /*3bd0*/  STL [R1+0x164], R67 ;  /* 0x0001644301007387 */ /* 0x0087e40000100800 */
[----:B------:R-:W-:Y:S01]  /*3be0*/  ISETP.GE.U32.AND P5, PT, R12, 0x7fffff2f, PT ;  /* 0x7fffff2f0c00780c */ /* 0x000fe20003fa6070 */
[----:B------:R-:W-:Y:S01]  /*3bf0*/  VIADD R12, R14, 0xffffffa6 ;  /* 0xffffffa60e0c7836 */ /* 0x000fe20000000000 */
[----:B---3--:R-:W3:Y:S04]  /*3c00*/  LDL.LU R67, [R1+0x98c] ;  /* 0x00098c0001437983 */ /* 0x008ee80000300800 */
[----:B------:R0:W-:Y:S01]  /*3c10*/  STL [R1+0x4c4], R66 ;  /* 0x0004c44201007387 */ /* 0x0001e20000100800 */
[----:B------:R-:W-:-:S03]  /*3c20*/  ISETP.GE.U32.AND P1, PT, R12, 0x7fffff27, PT ;  /* 0x7fffff270c00780c */ /* 0x000fc60003f26070 */
[----:B0-----:R-:W3:Y:S04]  /*3c30*/  LDL.LU R66, [R1+0x988] ;  /* 0x0009880001427983 */ /* 0x001ee80000300800 */
[----:B------:R-:W3:Y:S01]  /*3c40*/  LDL.LU R65, [R1+0x984] ;  /* 0x0009840001417983 */ /* 0x000ee20000300800 */
[----:B------:R-:W-:-:S03]  /*3c50*/  PRMT R62, RZ, 0x7610, R62 ;  /* 0x00007610ff3e7816 */ /* 0x000fc6000000003e */
[----:B--2---:R0:W-:Y:S04]  /*3c60*/  STL [R1+0x160], R64 ;  /* 0x0001604001007387 */ /* 0x0041e80000100800 */
[----:B0-----:R-:W2:Y:S04]  /*3c70*/  LDL.LU R64, [R1+0x980] ;  /* 0x0009800001407983 */ /* 0x001ea80000300800 */
[----:B------:R0:W-:Y:S02]  /*3c80*/  STL [R1+0x500], R10 ;  /* 0x0005000a01007387 */ /* 0x0001e40000100800 */
[----:B0-----:R-:W-:-:S05]  /*3c90*/  IMAD R10, R4, 0x49, RZ ;  /* 0x00000049040a7824 */ /* 0x001fca00078e02ff */
[----:B------:R-:W-:-:S04]  /*3ca0*/  IADD3 R12, P6, PT, R10, R0, RZ ;  /* 0x000000000a0c7210 */ /* 0x000fc80007fde0ff */
[----:B------:R-:W-:Y:S01]  /*3cb0*/  LEA.HI.X.SX32 R8, R10, R2, 0x1, P6 ;  /* 0x000000020a087211 */ /* 0x000fe200030f0eff */
[----:B------:R-:W-:Y:S01]  /*3cc0*/  IMAD.MOV.U32 R9, RZ, RZ, R12 ;  /* 0x000000ffff097224 */ /* 0x000fe200078e000c */
[----:B------:R0:W-:Y:S04]  /*3cd0*/  STL [R1+0x4fc], R11 ;  /* 0x0004fc0b01007387 */ /* 0x0001e80000100800 */
[-C--:B------:R-:W-:Y:S01]  /*3ce0*/  @!P2 LOP3.LUT R9, R9, R8.reuse, RZ, 0x3c, !PT ;  /* 0x000000080909a212 */ /* 0x080fe200078e3cff */
[----:B------:R-:W-:Y:S04]  /*3cf0*/  STL [R1+0x538], R12 ;  /* 0x0005380c01007387 */ /* 0x000fe80000100800 */
[----:B------:R1:W-:Y:S01]  /*3d00*/  STL [R1+0x534], R8 ;  /* 0x0005340801007387 */ /* 0x0003e20000100800 */
[----:B0-----:R-:W-:Y:S01]  /*3d10*/  VIADD R11, R14, 0xffffff96 ;  /* 0xffffff960e0b7836 */ /* 0x001fe20000000000 */
[----:B-1----:R-:W-:-:S04]  /*3d20*/  @!P2 LOP3.LUT R8, R9, R8, RZ, 0x3c, !PT ;  /* 0x000000080908a212 */ /* 0x002fc800078e3cff */
[----:B------:R-:W-:Y:S02]  /*3d30*/  ISETP.GE.U32.AND P0, PT, R11, 0x7fffff17, PT ;  /* 0x7fffff170b00780c */ /* 0x000fe40003f06070 */
[----:B------:R-:W-:Y:S01]  /*3d40*/  @!P2 LOP3.LUT R9, R9, R8, RZ, 0x3c, !PT ;  /* 0x000000080909a212 */ /* 0x000fe200078e3cff */
[----:B------:R-:W-:Y:S01]  /*3d50*/  IMAD R11, R4, 0x51, RZ ;  /* 0x00000051040b7824 */ /* 0x000fe200078e02ff */
[----:B----4-:R0:W-:Y:S04]  /*3d60*/  STL [R1+0x260], R63 ;  /* 0x0002603f01007387 */ /* 0x0101e80000100800 */
[----:B------:R1:W4:Y:S01]  /*3d70*/  @!P2 LDG.E.U8 R62, desc[UR18][R8.64] ;  /* 0x00000012083ea981 */ /* 0x000322000c1e1100 */
[----:B0-----:R-:W-:-:S04]  /*3d80*/  IADD3 R63, P6, PT, R11, R0, RZ ;  /* 0x000000000b3f7210 */ /* 0x001fc80007fde0ff */
[----:B-1----:R-:W-:Y:S01]  /*3d90*/  LEA.HI.X.SX32 R9, R11, R2, 0x1, P6 ;  /* 0x000000020b097211 */ /* 0x002fe200030f0eff */
[----:B------:R-:W-:-:S05]  /*3da0*/  @!P5 IMAD.MOV.U32 R8, RZ, RZ, R63 ;  /* 0x000000ffff08d224 */ /* 0x000fca00078e003f */
[----:B------:R0:W2:Y:S01]  /*3db0*/  @!P5 LDG.E.U8 R86, desc[UR18][R8.64] ;  /* 0x000000120856d981 */ /* 0x0000a2000c1e1100 */
[----:B------:R-:W-:-:S03]  /*3dc0*/  IMAD R10, R4, 0x59, RZ ;  /* 0x00000059040a7824 */ /* 0x000fc600078e02ff */
[----:B------:R-:W-:Y:S01]  /*3dd0*/  STL [R1+0x570], R63 ;  /* 0x0005703f01007387 */ /* 0x000fe20000100800 */
[----:B------:R-:W-:-:S03]  /*3de0*/  IMAD R11, R4, 0x61, RZ ;  /* 0x00000061040b7824 */ /* 0x000fc600078e02ff */
[----:B----4-:R1:W-:Y:S02]  /*3df0*/  STL [R1+0x16c], R62 ;  /* 0x00016c3e01007387 */ /* 0x0103e40000100800 */
[C---:B-1----:R-:W-:Y:S02]  /*3e00*/  IADD3 R62, P6, PT, R10.reuse, R0, RZ ;  /* 0x000000000a3e7210 */ /* 0x042fe40007fde0ff */
[----:B------:R1:W-:Y:S02]  /*3e10*/  STL [R1+0x56c], R9 ;  /* 0x00056c0901007387 */ /* 0x0003e40000100800 */
[----:B------:R-:W-:Y:S02]  /*3e20*/  LEA.HI.X.SX32 R10, R10, R2, 0x1, P6 ;  /* 0x000000020a0a7211 */ /* 0x000fe400030f0eff */
[----:B------:R-:W-:Y:S01]  /*3e30*/  STL [R1+0x5a8], R62 ;  /* 0x0005a83e01007387 */ /* 0x000fe20000100800 */
[----:B0-----:R-:W-:-:S03]  /*3e40*/  @!P1 IMAD.MOV.U32 R8, RZ, RZ, R62 ;  /* 0x000000ffff089224 */ /* 0x001fc600078e003e */
[----:B------:R-:W4:Y:S01]  /*3e50*/  LDL.LU R63, [R1+0x97c] ;  /* 0x00097c00013f7983 */ /* 0x000f220000300800 */
[----:B-1----:R-:W-:-:S03]  /*3e60*/  @!P1 IMAD.MOV.U32 R9, RZ, RZ, R10 ;  /* 0x000000ffff099224 */ /* 0x002fc600078e000a */
[----:B------:R0:W-:Y:S04]  /*3e70*/  STL [R1+0x5a4], R10 ;  /* 0x0005a40a01007387 */ /* 0x0001e80000100800 */
[----:B--2---:R1:W-:Y:S04]  /*3e80*/  STL [R1+0x168], R86 ;  /* 0x0001685601007387 */ /* 0x0043e80000100800 */
[----:B------:R2:W3:Y:S01]  /*3e90*/  @!P1 LDG.E.U8 R84, desc[UR18][R8.64] ;  /* 0x0000001208549981 */ /* 0x0004e2000c1e1100 */
[----:B0-----:R-:W-:-:S03]  /*3ea0*/  IMAD R10, R4, 0x69, RZ ;  /* 0x00000069040a7824 */ /* 0x001fc600078e02ff */
[----:B------:R-:W4:Y:S01]  /*3eb0*/  LDL.LU R62, [R1+0x978] ;  /* 0x00097800013e7983 */ /* 0x000f220000300800 */
[----:B-1----:R-:W-:Y:S01]  /*3ec0*/  IADD3 R86, P6, PT, R11, R0, RZ ;  /* 0x000000000b567210 */ /* 0x002fe20007fde0ff */
[----:B--2---:R-:W-:-:S03]  /*3ed0*/  VIADD R8, R14, 0xfffffffe ;  /* 0xfffffffe0e087836 */ /* 0x004fc60000000000 */
[----:B------:R-:W-:Y:S02]  /*3ee0*/  LEA.HI.X.SX32 R11, R11, R2, 0x1, P6 ;  /* 0x000000020b0b7211 */ /* 0x000fe400030f0eff */
[----:B------:R-:W-:Y:S01]  /*3ef0*/  ISETP.GE.U32.AND P1, PT, R8, 0x7fffff7f, PT ;  /* 0x7fffff7f0800780c */ /* 0x000fe20003f26070 */
[----:B------:R-:W-:Y:S02]  /*3f00*/  @!P4 IMAD.MOV.U32 R8, RZ, RZ, R86 ;  /* 0x000000ffff08c224 */ /* 0x000fe400078e0056 */
[----:B------:R-:W-:-:S05]  /*3f10*/  @!P4 IMAD.MOV.U32 R9, RZ, RZ, R11 ;  /* 0x000000ffff09c224 */ /* 0x000fca00078e000b */
[----:B------:R0:W2:Y:S01]  /*3f20*/  @!P4 LDG.E.U8 R82, desc[UR18][R8.64] ;  /* 0x000000120852c981 */ /* 0x0000a2000c1e1100 */
[----:B------:R-:W-:-:S03]  /*3f30*/  VIADD R12, R14, 0xffffff8e ;  /* 0xffffff8e0e0c7836 */ /* 0x000fc60000000000 */
[----:B------:R-:W-:Y:S04]  /*3f40*/  STL [R1+0x5e0], R86 ;  /* 0x0005e05601007387 */ /* 0x000fe80000100800 */
[----:B------:R1:W-:Y:S01]  /*3f50*/  STL [R1+0x5dc], R11 ;  /* 0x0005dc0b01007387 */ /* 0x0003e20000100800 */
[----:B------:R-:W-:Y:S02]  /*3f60*/  ISETP.GE.U32.AND P2, PT, R12, 0x7fffff0f, PT ;  /* 0x7fffff0f0c00780c */ /* 0x000fe40003f46070 */
[----:B------:R-:W-:Y:S01]  /*3f70*/  PRMT R59, RZ, 0x7610, R59 ;  /* 0x00007610ff3b7816 */ /* 0x000fe2000000003b */
[----:B-1----:R-:W-:Y:S01]  /*3f80*/  IMAD R11, R4, 0x71, RZ ;  /* 0x00000071040b7824 */ /* 0x002fe200078e02ff */
[----:B------:R-:W-:Y:S01]  /*3f90*/  PRMT R61, RZ, 0x7610, R61 ;  /* 0x00007610ff3d7816 */ /* 0x000fe2000000003d */
[----:B---3--:R1:W-:Y:S02]  /*3fa0*/  STL [R1+0x25c], R84 ;  /* 0x00025c5401007387 */ /* 0x0083e40000100800 */
[----:B-1----:R-:W-:-:S04]  /*3fb0*/  IADD3 R84, P6, PT, R10, R0, RZ ;  /* 0x000000000a547210 */ /* 0x002fc80007fde0ff */
[----:B------:R-:W-:Y:S01]  /*3fc0*/  LEA.HI.X.SX32 R86, R10, R2, 0x1, P6 ;  /* 0x000000020a567211 */ /* 0x000fe200030f0eff */
[----:B------:R-:W-:Y:S01]  /*3fd0*/  STL [R1+0x610], R84 ;  /* 0x0006105401007387 */ /* 0x000fe20000100800 */
[----:B0-----:R-:W-:-:S03]  /*3fe0*/  @!P0 IMAD.MOV.U32 R8, RZ, RZ, R84 ;  /* 0x000000ffff088224 */ /* 0x001fc600078e0054 */
[----:B------:R-:W-:Y:S01]  /*3ff0*/  @!P0 IMAD.MOV.U32 R9, RZ, RZ, R86 ;  /* 0x000000ffff098224 */ /* 0x000fe200078e0056 */
[----:B--2---:R0:W-:Y:S04]  /*4000*/  STL [R1+0x174], R82 ;  /* 0x0001745201007387 */ /* 0x0041e80000100800 */
[----:B------:R1:W2:Y:S01]  /*4010*/  @!P0 LDG.E.U8 R59, desc[UR18][R8.64] ;  /* 0x00000012083b8981 */ /* 0x0002a2000c1e1100 */
[----:B0-----:R-:W-:-:S04]  /*4020*/  IADD3 R82, P6, PT, R11, R0, RZ ;  /* 0x000000000b527210 */ /* 0x001fc80007fde0ff */
[----:B------:R-:W-:Y:S01]  /*4030*/  LEA.HI.X.SX32 R84, R11, R2, 0x1, P6 ;  /* 0x000000020b547211 */ /* 0x000fe200030f0eff */
[----:B-1----:R-:W-:-:S04]  /*4040*/  @!P2 IMAD.MOV.U32 R8, RZ, RZ, R82 ;  /* 0x000000ffff08a224 */ /* 0x002fc800078e0052 */
[----:B------:R-:W-:-:S05]  /*4050*/  @!P2 IMAD.MOV.U32 R9, RZ, RZ, R84 ;  /* 0x000000ffff09a224 */ /* 0x000fca00078e0054 */
[----:B------:R-:W3:Y:S01]  /*4060*/  @!P2 LDG.E.U8 R61, desc[UR18][R8.64] ;  /* 0x00000012083da981 */ /* 0x000ee2000c1e1100 */
[----:B------:R-:W-:Y:S02]  /*4070*/  VIADD R12, R14, 0xffffff86 ;  /* 0xffffff860e0c7836 */ /* 0x000fe40000000000 */
[----:B------:R-:W-:Y:S01]  /*4080*/  IMAD R10, R4, 0x79, RZ ;  /* 0x00000079040a7824 */ /* 0x000fe200078e02ff */
[----:B------:R-:W-:Y:S02]  /*4090*/  STL [R1+0x60c], R86 ;  /* 0x00060c5601007387 */ /* 0x000fe40000100800 */
[----:B------:R-:W-:Y:S02]  /*40a0*/  ISETP.GE.U32.AND P5, PT, R12, 0x7fffff07, PT ;  /* 0x7fffff070c00780c */ /* 0x000fe40003fa6070 */
[----:B------:R-:W-:Y:S01]  /*40b0*/  STL [R1+0x640], R82 ;  /* 0x0006405201007387 */ /* 0x000fe20000100800 */
[----:B------:R-:W-:-:S03]  /*40c0*/  PRMT R58, RZ, 0x7610, R58 ;  /* 0x00007610ff3a7816 */ /* 0x000fc6000000003a */
[----:B--2---:R0:W-:Y:S04]  /*40d0*/  STL [R1+0x170], R59 ;  /* 0x0001703b01007387 */ /* 0x0041e80000100800 */
[----:B------:R-:W-:Y:S01]  /*40e0*/  STL [R1+0x63c], R84 ;  /* 0x00063c5401007387 */ /* 0x000fe20000100800 */
[----:B0-----:R-:W-:-:S05]  /*40f0*/  IADD3 R59, P6, PT, R10, R0, RZ ;  /* 0x000000000a3b7210 */ /* 0x001fca0007fde0ff */
[----:B------:R-:W-:Y:S04]  /*4100*/  STL [R1+0x670], R59 ;  /* 0x0006703b01007387 */ /* 0x000fe80000100800 */
[----:B---3--:R0:W-:Y:S01]  /*4110*/  STL [R1+0x258], R61 ;  /* 0x0002583d01007387 */ /* 0x0081e20000100800 */
[----:B------:R-:W-:Y:S01]  /*4120*/  @!P5 IMAD.MOV.U32 R8, RZ, RZ, R59 ;  /* 0x000000ffff08d224 */ /* 0x000fe200078e003b */
[----:B0-----:R-:W-:-:S05]  /*4130*/  LEA.HI.X.SX32 R61, R10, R2, 0x1, P6 ;  /* 0x000000020a3d7211 */ /* 0x001fca00030f0eff */
[----:B------:R-:W-:-:S05]  /*4140*/  @!P5 IMAD.MOV.U32 R9, RZ, RZ, R61 ;  /* 0x000000ffff09d224 */ /* 0x000fca00078e003d */
[----:B------:R0:W2:Y:S01]  /*4150*/  @!P5 LDG.E.U8 R58, desc[UR18][R8.64] ;  /* 0x00000012083ad981 */ /* 0x0000a2000c1e1100 */
[----:B------:R-:W-:Y:S01]  /*4160*/  VIADD R12, R14, 0xfffffffd ;  /* 0xfffffffd0e0c7836 */ /* 0x000fe20000000000 */
[----:B------:R-:W-:Y:S01]  /*4170*/  IADD3 R84, P6, PT, R0, R4, RZ ;  /* 0x0000000400547210 */ /* 0x000fe20007fde0ff */
[----:B------:R-:W-:Y:S02]  /*4180*/  IMAD.SHL.U32 R86, R4, 0x2, RZ ;  /* 0x0000000204567824 */ /* 0x000fe400078e00ff */
[----:B------:R-:W-:Y:S01]  /*4190*/  VIADD R10, R14, 0xffffffe5 ;  /* 0xffffffe50e0a7836 */ /* 0x000fe20000000000 */
[----:B------:R-:W-:Y:S01]  /*41a0*/  ISETP.GE.U32.AND P4, PT, R12, 0x7fffff7e, PT ;  /* 0x7fffff7e0c00780c */ /* 0x000fe20003f86070 */
[----:B------:R-:W-:Y:S01]  /*41b0*/  VIADD R12, R14, 0xfffffff5 ;  /* 0xfffffff50e0c7836 */ /* 0x000fe20000000000 */
[----:B------:R1:W-:Y:S01]  /*41c0*/  STL [R1+0x66c], R61 ;  /* 0x00066c3d01007387 */ /* 0x0003e20000100800 */
[----:B------:R-:W-:Y:S02]  /*41d0*/  LEA.HI.X.SX32 R82, R4, R2, 0x1, P6 ;  /* 0x0000000204527211 */ /* 0x000fe400030f0eff */
[----:B------:R-:W-:Y:S01]  /*41e0*/  ISETP.GE.U32.AND P5, PT, R10, 0x7fffff66, PT ;  /* 0x7fffff660a00780c */ /* 0x000fe20003fa6070 */
[----:B------:R-:W-:Y:S01]  /*41f0*/  IMAD R10, R4, 0xa, RZ ;  /* 0x0000000a040a7824 */ /* 0x000fe200078e02ff */
[----:B------:R-:W-:Y:S01]  /*4200*/  ISETP.GE.U32.AND P0, PT, R12, 0x7fffff76, PT ;  /* 0x7fffff760c00780c */ /* 0x000fe20003f06070 */
[----:B------:R-:W-:Y:S01]  /*4210*/  STL [R1+0x7fc], R84 ;  /* 0x0007fc5401007387 */ /* 0x000fe20000100800 */
[----:B------:R-:W-:-:S02]  /*4220*/  PRMT R12, RZ, 0x7610, R12 ;  /* 0x00007610ff0c7816 */ /* 0x000fc4000000000c */
[C---:B-1----:R-:W-:Y:S01]  /*4230*/  IADD3 R61, P6, PT, R86.reuse, R0, RZ ;  /* 0x00000000563d7210 */ /* 0x042fe20007fde0ff */
[----:B0-----:R-:W-:Y:S01]  /*4240*/  @!P1 IMAD.MOV.U32 R8, RZ, RZ, R84 ;  /* 0x000000ffff089224 */ /* 0x001fe200078e0054 */
[----:B------:R-:W-:Y:S01]  /*4250*/  STL [R1+0x7f8], R82 ;  /* 0x0007f85201007387 */ /* 0x000fe20000100800 */
[----:B------:R-:W-:Y:S01]  /*4260*/  @!P1 IMAD.MOV.U32 R9, RZ, RZ, R82 ;  /* 0x000000ffff099224 */ /* 0x000fe200078e0052 */
[----:B------:R-:W-:Y:S02]  /*4270*/  LEA.HI.X.SX32 R86, R86, R2, 0x1, P6 ;  /* 0x0000000256567211 */ /* 0x000fe400030f0eff */
[----:B------:R-:W-:Y:S01]  /*4280*/  STL [R1], R61 ;  /* 0x0000003d01007387 */ /* 0x000fe20000100800 */
[----:B------:R-:W-:-:S03]  /*4290*/  PRMT R60, RZ, 0x7610, R60 ;  /* 0x00007610ff3c7816 */ /* 0x000fc6000000003c */
[----:B------:R0:W3:Y:S01]  /*42a0*/  @!P1 LDG.E.U8 R12, desc[UR18][R8.64] ;  /* 0x00000012080c9981 */ /* 0x0000e2000c1e1100 */
[----:B------:R-:W-:Y:S01]  /*42b0*/  PRMT R57, RZ, 0x7610, R57 ;  /* 0x00007610ff397816 */ /* 0x000fe20000000039 */
[----:B0-----:R-:W-:Y:S02]  /*42c0*/  @!P4 IMAD.MOV.U32 R8, RZ, RZ, R61 ;  /* 0x000000ffff08c224 */ /* 0x001fe400078e003d */
[----:B------:R-:W-:-:S05]  /*42d0*/  @!P4 IMAD.MOV.U32 R9, RZ, RZ, R86 ;  /* 0x000000ffff09c224 */ /* 0x000fca00078e0056 */
[----:B------:R0:W4:Y:S04]  /*42e0*/  @!P4 LDG.E.U8 R60, desc[UR18][R8.64] ;  /* 0x00000012083cc981 */ /* 0x000128000c1e1100 */
[----:B--2---:R1:W-:Y:S02]  /*42f0*/  STL [R1+0x250], R58 ;  /* 0x0002503a01007387 */ /* 0x0043e40000100800 */
[----:B-1----:R-:W-:-:S04]  /*4300*/  IADD3 R58, P6, PT, R10, R0, RZ ;  /* 0x000000000a3a7210 */ /* 0x002fc80007fde0ff */
[----:B------:R-:W-:Y:S01]  /*4310*/  LEA.HI.X.SX32 R59, R10, R2, 0x1, P6 ;  /* 0x000000020a3b7211 */ /* 0x000fe200030f0eff */
[----:B0-----:R-:W-:-:S04]  /*4320*/  @!P0 IMAD.MOV.U32 R8, RZ, RZ, R58 ;  /* 0x000000ffff088224 */ /* 0x001fc800078e003a */
[----:B------:R-:W-:-:S05]  /*4330*/  @!P0 IMAD.MOV.U32 R9, RZ, RZ, R59 ;  /* 0x000000ffff098224 */ /* 0x000fca00078e003b */
[----:B------:R0:W2:Y:S01]  /*4340*/  @!P0 LDG.E.U8 R57, desc[UR18][R8.64] ;  /* 0x0000001208398981 */ /* 0x0000a2000c1e1100 */
[----:B------:R-:W-:-:S05]  /*4350*/  VIADD R11, R14, 0xffffffed ;  /* 0xffffffed0e0b7836 */ /* 0x000fca0000000000 */
[----:B------:R-:W-:Y:S01]  /*4360*/  ISETP.GE.U32.AND P2, PT, R11, 0x7fffff6e, PT ;  /* 0x7fffff6e0b00780c */ /* 0x000fe20003f46070 */
[----:B------:R-:W-:-:S05]  /*4370*/  VIADD R11, R14, 0xffffffdd ;  /* 0xffffffdd0e0b7836 */ /* 0x000fca0000000000 */
[----:B------:R-:W-:Y:S01]  /*4380*/  ISETP.GE.U32.AND P1, PT, R11, 0x7fffff5e, PT ;  /* 0x7fffff5e0b00780c */ /* 0x000fe20003f26070 */
[----:B------:R-:W-:Y:S02]  /*4390*/  IMAD R11, R4, 0x12, RZ ;  /* 0x00000012040b7824 */ /* 0x000fe400078e02ff */
[----:B0-----:R-:W-:-:S03]  /*43a0*/  VIADD R8, R14, 0xffffffcd ;  /* 0xffffffcd0e087836 */ /* 0x001fc60000000000 */
[C---:B------:R-:W-:Y:S01]  /*43b0*/  IADD3 R10, P6, PT, R11.reuse, R0, RZ ;  /* 0x000000000b0a7210 */ /* 0x040fe20007fde0ff */
[----:B---3--:R0:W-:Y:S03]  /*43c0*/  STL [R1+0x17c], R12 ;  /* 0x00017c0c01007387 */ /* 0x0081e60000100800 */
[----:B------:R-:W-:Y:S01]  /*43d0*/  LEA.HI.X.SX32 R11, R11, R2, 0x1, P6 ;  /* 0x000000020b0b7211 */ /* 0x000fe200030f0eff */
[----:B------:R-:W-:Y:S01]  /*43e0*/  STL [R1+0x98], R58 ;  /* 0x0000983a01007387 */ /* 0x000fe20000100800 */
[----:B------:R-:W-:Y:S01]  /*43f0*/  ISETP.GE.U32.AND P0, PT, R8, 0x7fffff4e, PT ;  /* 0x7fffff4e0800780c */ /* 0x000fe20003f06070 */
[----:B------:R-:W-:Y:S02]  /*4400*/  IMAD.MOV.U32 R9, RZ, RZ, R10 ;  /* 0x000000ffff097224 */ /* 0x000fe400078e000a */
[----:B------:R-:W3:Y:S01]  /*4410*/  LDL.LU R61, [R1+0x974] ;  /* 0x00097400013d7983 */ /* 0x000ee20000300800 */
[----:B------:R-:W-:-:S03]  /*4420*/  IMAD.MOV.U32 R8, RZ, RZ, R11 ;  /* 0x000000ffff087224 */ /* 0x000fc600078e000b */
[----:B------:R-:W-:Y:S04]  /*4430*/  STL [R1+0x800], R86 ;  /* 0x0008005601007387 */ /* 0x000fe80000100800 */
[----:B----4-:R1:W-:Y:S01]  /*4440*/  STL [R1+0x178], R60 ;  /* 0x0001783c01007387 */ /* 0x0103e20000100800 */
[-C--:B------:R-:W-:Y:S01]  /*4450*/  @!P2 LOP3.LUT R9, R9, R8.reuse, RZ, 0x3c, !PT ;  /* 0x000000080909a212 */ /* 0x080fe200078e3cff */
[----:B0-----:R-:W-:Y:S02]  /*4460*/  VIADD R12, R14, 0xffffffd5 ;  /* 0xffffffd50e0c7836 */ /* 0x001fe40000000000 */
[----:B-1----:R-:W4:Y:S04]  /*4470*/  LDL.LU R60, [R1+0x970] ;  /* 0x00097000013c7983 */ /* 0x002f280000300800 */
[----:B------:R0:W-:Y:S01]  /*4480*/  STL [R1+0x94], R59 ;  /* 0x0000943b01007387 */ /* 0x0001e20000100800 */
[----:B------:R-:W-:-:S03]  /*4490*/  @!P2 LOP3.LUT R8, R9, R8, RZ, 0x3c, !PT ;  /* 0x000000080908a212 */ /* 0x000fc600078e3cff */
[----:B0-----:R-:W3:Y:S04]  /*44a0*/  LDL.LU R59, [R1+0x96c] ;  /* 0x00096c00013b7983 */ /* 0x001ee80000300800 */
[----:B------:R-:W3:Y:S01]  /*44b0*/  LDL.LU R58, [R1+0x968] ;  /* 0x00096800013a7983 */ /* 0x000ee20000300800 */
[----:B------:R-:W-:Y:S02]  /*44c0*/  PRMT R54, RZ, 0x7610, R54 ;  /* 0x00007610ff367816 */ /* 0x000fe40000000036 */
[----:B------:R-:W-:Y:S02]  /*44d0*/  ISETP.GE.U32.AND P4, PT, R12, 0x7fffff56, PT ;  /* 0x7fffff560c00780c */ /* 0x000fe40003f86070 */
[----:B------:R-:W-:-:S05]  /*44e0*/  @!P2 LOP3.LUT R9, R9, R8, RZ, 0x3c, !PT ;  /* 0x000000080909a212 */ /* 0x000fca00078e3cff */
[----:B------:R0:W3:Y:S01]  /*44f0*/  @!P2 LDG.E.U8 R54, desc[UR18][R8.64] ;  /* 0x000000120836a981 */ /* 0x0000e2000c1e1100 */
[----:B------:R-:W-:-:S03]  /*4500*/  PRMT R55, RZ, 0x7610, R55 ;  /* 0x00007610ff377816 */ /* 0x000fc60000000037 */
[----:B--2---:R1:W-:Y:S04]  /*4510*/  STL [R1+0x254], R57 ;  /* 0x0002543901007387 */ /* 0x0043e80000100800 */
[----:B-1----:R-:W2:Y:S04]  /*4520*/  LDL.LU R57, [R1+0x964] ;  /* 0x0009640001397983 */ /* 0x002ea80000300800 */
[----:B------:R1:W-:Y:S02]  /*4530*/  STL [R1+0x128], R10 ;  /* 0x0001280a01007387 */ /* 0x0003e40000100800 */
[----:B-1----:R-:W-:-:S05]  /*4540*/  IMAD R10, R4, 0x1a, RZ ;  /* 0x0000001a040a7824 */ /* 0x002fca00078e02ff */
[----:B------:R-:W-:-:S04]  /*4550*/  IADD3 R12, P6, PT, R10, R0, RZ ;  /* 0x000000000a0c7210 */ /* 0x000fc80007fde0ff */
[----:B0-----:R-:W-:Y:S01]  /*4560*/  LEA.HI.X.SX32 R8, R10, R2, 0x1, P6 ;  /* 0x000000020a087211 */ /* 0x001fe200030f0eff */
        /* <DEDUP_REMOVED lines=13> */
[----:B-1----:R-:W-:-:S04]  /*4640*/  IADD3 R54, P6, PT, R11, R0, RZ ;  /* 0x000000000b367210 */ /* 0x002fc80007fde0ff */
[----:B0-----:R-:W-:Y:S01]  /*4650*/  LEA.HI.X.SX32 R8, R11, R2, 0x1, P6 ;  /* 0x000000020b087211 */ /* 0x001fe200030f0eff */
[----:B------:R-:W-:Y:S01]  /*4660*/  IMAD.MOV.U32 R9, RZ, RZ, R54 ;  /* 0x000000ffff097224 */ /* 0x000fe200078e0036 */
[----:B------:R0:W-:Y:S04]  /*4670*/  STL [R1+0x420], R54 ;  /* 0x0004203601007387 */ /* 0x0001e80000100800 */
[----:B------:R-:W-:Y:S01]  /*4680*/  @!P1 LOP3.LUT R9, R9, R8, RZ, 0x3c, !PT ;  /* 0x0000000809099212 */ /* 0x000fe200078e3cff */
[----:B------:R1:W-:Y:S01]  /*4690*/  STL [R1+0x41c], R8 ;  /* 0x00041c0801007387 */ /* 0x0003e20000100800 */
[----:B0-----:R-:W-:Y:S02]  /*46a0*/  IADD3 R54, P6, PT, R10, R0, RZ ;  /* 0x000000000a367210 */ /* 0x001fe40007fde0ff */
[----:B------:R-:W-:-:S02]  /*46b0*/  PRMT R56, RZ, 0x7610, R56 ;  /* 0x00007610ff387816 */ /* 0x000fc40000000038 */
[C---:B-1----:R-:W-:Y:S01]  /*46c0*/  @!P1 LOP3.LUT R8, R9.reuse, R8, RZ, 0x3c, !PT ;  /* 0x0000000809089212 */ /* 0x042fe200078e3cff */
[----:B------:R-:W-:Y:S03]  /*46d0*/  STL [R1+0x458], R54 ;  /* 0x0004583601007387 */ /* 0x000fe60000100800 */
[----:B------:R-:W-:Y:S02]  /*46e0*/  @!P1 LOP3.LUT R9, R9, R8, RZ, 0x3c, !PT ;  /* 0x0000000809099212 */ /* 0x000fe400078e3cff */
[----:B------:R-:W-:-:S03]  /*46f0*/  PRMT R53, RZ, 0x7610, R53 ;  /* 0x00007610ff357816 */ /* 0x000fc60000000035 */
[----:B------:R0:W3:Y:S02]  /*4700*/  @!P1 LDG.E.U8 R56, desc[UR18][R8.64] ;  /* 0x0000001208389981 */ /* 0x0000e4000c1e1100 */
        /* <DEDUP_REMOVED lines=15> */
[----:B---3--:R0:W-:Y:S01]  /*4800*/  STL [R1+0x24c], R56 ;  /* 0x00024c3801007387 */ /* 0x0081e20000100800 */
[----:B------:R-:W-:Y:S01]  /*4810*/  VIADD R12, R14, 0xffffffb5 ;  /* 0xffffffb50e0c7836 */ /* 0x000fe20000000000 */
[----:B------:R-:W-:Y:S02]  /*4820*/  @!P0 LOP3.LUT R8, R9, R8, RZ, 0x3c, !PT ;  /* 0x0000000809088212 */ /* 0x000fe400078e3cff */
[----:B0-----:R-:W3:Y:S04]  /*4830*/  LDL.LU R56, [R1+0x960] ;  /* 0x0009600001387983 */ /* 0x001ee80000300800 */
        /* <DEDUP_REMOVED lines=54> */
[----:B---3--:R0:W-:Y:S01]  /*4ba0*/  STL [R1+0x194], R52 ;  /* 0x0001943401007387 */ /* 0x0081e20000100800 */
[----:B------:R-:W-:Y:S01]  /*4bb0*/  ISETP.GE.U32.AND P2, PT, R12, 0x7fffff1e, PT ;  /* 0x7fffff1e0c00780c */ /* 0x000fe20003f46070 */
[----:B------:R-:W-:Y:S01]  /*4bc0*/  VIADD R12, R14, 0xffffff95 ;  /* 0xffffff950e0c7836 */ /* 0x000fe20000000000 */
[----:B------:R-:W-:Y:S01]  /*4bd0*/  @!P4 LOP3.LUT R8, R9, R8, RZ, 0x3c, !PT ;  /* 0x000000080908c212 */ /* 0x000fe200078e3cff */
        /* <DEDUP_REMOVED lines=263> */
[----:B------:R-:W-:Y:S01]  /*5c50*/  IMAD R10, R4, 0x6b, RZ ;  /* 0x0000006b040a7824 */ /* 0x000fe200078e02ff */
[----:B------:R-:W-:Y:S02]  /*5c60*/  PRMT R29, RZ, 0x7610, R29 ;  /* 0x00007610ff1d7816 */ /* 0x000fe4000000001d */
[----:B-1----:R-:W-:-:S04]  /*5c70*/  IADD3 R32, P6, PT, R11, R0, RZ ;  /* 0x000000000b207210 */ /* 0x002fc80007fde0ff */
[----:B0-----:R-:W-:Y:S01]  /*5c80*/  LEA.HI.X.SX32 R9, R11, R2, 0x1, P6 ;  /* 0x000000020b097211 */ /* 0x001fe200030f0eff */
[----:B------:R-:W-:Y:S01]  /*5c90*/  STL [R1+0x5f0], R32 ;  /* 0x0005f02001007387 */ /* 0x000fe20000100800 */
[----:B------:R-:W-:Y:S01]  /*5ca0*/  @!P5 IMAD.MOV.U32 R8, RZ, RZ, R32 ;  /* 0x000000ffff08d224 */ /* 0x000fe200078e0020 */
[----:B------:R-:W-:-:S04]  /*5cb0*/  PRMT R30, RZ, 0x7610, R30 ;  /* 0x00007610ff1e7816 */ /* 0x000fc8000000001e */
[----:B------:R0:W3:Y:S04]  /*5cc0*/  @!P5 LDG.E.U8 R29, desc[UR18][R8.64] ;  /* 0x00000012081dd981 */ /* 0x0000e8000c1e1100 */
[----:B--2---:R1:W-:Y:S02]  /*5cd0*/  STL [R1+0x228], R31 ;  /* 0x0002281f01007387 */ /* 0x0043e40000100800 */
[----:B-1----:R-:W-:-:S04]  /*5ce0*/  IADD3 R31, P6, PT, R10, R0, RZ ;  /* 0x000000000a1f7210 */ /* 0x002fc80007fde0ff */
[----:B------:R-:W-:Y:S01]  /*5cf0*/  LEA.HI.X.SX32 R10, R10, R2, 0x1, P6 ;  /* 0x000000020a0a7211 */ /* 0x000fe200030f0eff */
[----:B------:R1:W-:Y:S01]  /*5d00*/  STL [R1+0x5ec], R9 ;  /* 0x0005ec0901007387 */ /* 0x0003e20000100800 */
[----:B0-----:R-:W-:-:S03]  /*5d10*/  @!P1 IMAD.MOV.U32 R8, RZ, RZ, R31 ;  /* 0x000000ffff089224 */ /* 0x001fc600078e001f */
[----:B-1----:R-:W-:-:S05]  /*5d20*/  @!P1 IMAD.MOV.U32 R9, RZ, RZ, R10 ;  /* 0x000000ffff099224 */ /* 0x002fca00078e000a */
[----:B------:R0:W2:Y:S01]  /*5d30*/  @!P1 LDG.E.U8 R30, desc[UR18][R8.64] ;  /* 0x00000012081e9981 */ /* 0x0000a2000c1e1100 */
[----:B------:R-:W-:-:S03]  /*5d40*/  IMAD R11, R4, 0x73, RZ ;  /* 0x00000073040b7824 */ /* 0x000fc600078e02ff */
[----:B------:R1:W-:Y:S04]  /*5d50*/  STL [R1+0x620], R31 ;  /* 0x0006201f01007387 */ /* 0x0003e80000100800 */
[----:B------:R-:W4:Y:S04]  /*5d60*/  LDL.LU R32, [R1+0x900] ;  /* 0x0009000001207983 */ /* 0x000f280000300800 */
[----:B------:R-:W-:Y:S04]  /*5d70*/  STL [R1+0x61c], R10 ;  /* 0x00061c0a01007387 */ /* 0x000fe80000100800 */
[----:B---3--:R3:W-:Y:S01]  /*5d80*/  STL [R1+0x220], R29 ;  /* 0x0002201d01007387 */ /* 0x0087e20000100800 */
[----:B0-----:R-:W-:-:S03]  /*5d90*/  VIADD R8, R14, 0xffffffeb ;  /* 0xffffffeb0e087836 */ /* 0x001fc60000000000 */
[----:B-1----:R-:W4:Y:S01]  /*5da0*/  LDL.LU R31, [R1+0x8fc] ;  /* 0x0008fc00011f7983 */ /* 0x002f220000300800 */
[----:B---3--:R-:W-:-:S05]  /*5db0*/  IADD3 R29, P6, PT, R11, R0, RZ ;  /* 0x000000000b1d7210 */ /* 0x008fca0007fde0ff */
[----:B------:R-:W-:Y:S01]  /*5dc0*/  STL [R1+0x650], R29 ;  /* 0x0006501d01007387 */ /* 0x000fe20000100800 */
[----:B------:R-:W-:Y:S02]  /*5dd0*/  PRMT R28, RZ, 0x7610, R28 ;  /* 0x00007610ff1c7816 */ /* 0x000fe4000000001c */
[----:B------:R-:W-:Y:S01]  /*5de0*/  ISETP.GE.U32.AND P1, PT, R8, 0x7fffff6c, PT ;  /* 0x7fffff6c0800780c */ /* 0x000fe20003f26070 */
[----:B------:R-:W-:Y:S01]  /*5df0*/  @!P4 IMAD.MOV.U32 R8, RZ, RZ, R29 ;  /* 0x000000ffff08c224 */ /* 0x000fe200078e001d */
[----:B--2---:R0:W-:Y:S02]  /*5e00*/  STL [R1+0x218], R30 ;  /* 0x0002181e01007387 */ /* 0x0041e40000100800 */
[----:B0-----:R-:W-:-:S05]  /*5e10*/  LEA.HI.X.SX32 R30, R11, R2, 0x1, P6 ;  /* 0x000000020b1e7211 */ /* 0x001fca00030f0eff */
[----:B------:R-:W-:-:S05]  /*5e20*/  @!P4 IMAD.MOV.U32 R9, RZ, RZ, R30 ;  /* 0x000000ffff09c224 */ /* 0x000fca00078e001e */
[----:B------:R0:W2:Y:S01]  /*5e30*/  @!P4 LDG.E.U8 R28, desc[UR18][R8.64] ;  /* 0x00000012081cc981 */ /* 0x0000a2000c1e1100 */
[----:B------:R-:W-:Y:S02]  /*5e40*/  IMAD R10, R4, 0x7b, RZ ;  /* 0x0000007b040a7824 */ /* 0x000fe400078e02ff */
[----:B------:R-:W-:Y:S01]  /*5e50*/  VIADD R12, R14, 0xfffffffb ;  /* 0xfffffffb0e0c7836 */ /* 0x000fe20000000000 */
[----:B------:R1:W-:Y:S02]  /*5e60*/  STL [R1+0x64c], R30 ;  /* 0x00064c1e01007387 */ /* 0x0003e40000100800 */
[----:B0-----:R-:W-:Y:S01]  /*5e70*/  IADD3 R9, P6, PT, R10, R0, RZ ;  /* 0x000000000a097210 */ /* 0x001fe20007fde0ff */
[----:B------:R-:W-:Y:S01]  /*5e80*/  IMAD.SHL.U32 R8, R4, 0x4, RZ ;  /* 0x0000000404087824 */ /* 0x000fe200078e00ff */
[----:B------:R-:W-:Y:S01]  /*5e90*/  ISETP.GE.U32.AND P2, PT, R12, 0x7fffff7c, PT ;  /* 0x7fffff7c0c00780c */ /* 0x000fe20003f46070 */
[----:B------:R-:W-:Y:S01]  /*5ea0*/  VIADD R12, R14, 0xfffffff3 ;  /* 0xfffffff30e0c7836 */ /* 0x000fe20000000000 */
[----:B-1----:R-:W-:Y:S01]  /*5eb0*/  LEA.HI.X.SX32 R30, R10, R2, 0x1, P6 ;  /* 0x000000020a1e7211 */ /* 0x002fe200030f0eff */
[----:B------:R-:W-:Y:S03]  /*5ec0*/  STL [R1+0x680], R9 ;  /* 0x0006800901007387 */ /* 0x000fe60000100800 */
[----:B------:R-:W-:-:S02]  /*5ed0*/  ISETP.GE.U32.AND P5, PT, R12, 0x7fffff74, PT ;  /* 0x7fffff740c00780c */ /* 0x000fc40003fa6070 */
[----:B------:R-:W-:Y:S02]  /*5ee0*/  PRMT R12, RZ, 0x7610, R12 ;  /* 0x00007610ff0c7816 */ /* 0x000fe4000000000c */
[----:B------:R-:W-:Y:S01]  /*5ef0*/  PRMT R27, RZ, 0x7610, R27 ;  /* 0x00007610ff1b7816 */ /* 0x000fe2000000001b */
[----:B--2---:R0:W-:Y:S02]  /*5f00*/  STL [R1+0x1f4], R28 ;  /* 0x0001f41c01007387 */ /* 0x0041e40000100800 */
[----:B0-----:R-:W-:-:S04]  /*5f10*/  IADD3 R28, P6, PT, R8, R0, RZ ;  /* 0x00000000081c7210 */ /* 0x001fc80007fde0ff */
[----:B------:R-:W-:Y:S01]  /*5f20*/  LEA.HI.X.SX32 R29, R8, R2, 0x1, P6 ;  /* 0x00000002081d7211 */ /* 0x000fe200030f0eff */
[----:B------:R-:W-:Y:S02]  /*5f30*/  @!P0 IMAD.MOV.U32 R8, RZ, RZ, R9 ;  /* 0x000000ffff088224 */ /* 0x000fe400078e0009 */
[----:B------:R-:W-:-:S05]  /*5f40*/  @!P0 IMAD.MOV.U32 R9, RZ, RZ, R30 ;  /* 0x000000ffff098224 */ /* 0x000fca00078e001e */
[----:B------:R0:W2:Y:S02]  /*5f50*/  @!P0 LDG.E.U8 R12, desc[UR18][R8.64] ;  /* 0x00000012080c8981 */ /* 0x0000a4000c1e1100 */
[----:B0-----:R-:W-:Y:S02]  /*5f60*/  @!P2 IMAD.MOV.U32 R8, RZ, RZ, R28 ;  /* 0x000000ffff08a224 */ /* 0x001fe400078e001c */
[----:B------:R-:W-:-:S05]  /*5f70*/  @!P2 IMAD.MOV.U32 R9, RZ, RZ, R29 ;  /* 0x000000ffff09a224 */ /* 0x000fca00078e001d */
[----:B------:R0:W3:Y:S01]  /*5f80*/  @!P2 LDG.E.U8 R27, desc[UR18][R8.64] ;  /* 0x00000012081ba981 */ /* 0x0000e2000c1e1100 */
[----:B------:R-:W-:-:S03]  /*5f90*/  VIADD R11, R14, 0xffffffe3 ;  /* 0xffffffe30e0b7836 */ /* 0x000fc60000000000 */
[----:B------:R1:W-:Y:S02]  /*5fa0*/  STL [R1+0x67c], R30 ;  /* 0x00067c1e01007387 */ /* 0x0003e40000100800 */
[----:B------:R-:W-:Y:S01]  /*5fb0*/  ISETP.GE.U32.AND P4, PT, R11, 0x7fffff64, PT ;  /* 0x7fffff640b00780c */ /* 0x000fe20003f86070 */
[----:B------:R-:W-:Y:S01]  /*5fc0*/  IMAD R11, R4, 0xc, RZ ;  /* 0x0000000c040b7824 */ /* 0x000fe200078e02ff */
[----:B------:R-:W-:Y:S04]  /*5fd0*/  STL [R1+0x24], R28 ;  /* 0x0000241c01007387 */ /* 0x000fe80000100800 */
[----:B-1----:R-:W4:Y:S04]  /*5fe0*/  LDL.LU R30, [R1+0x8f8] ;  /* 0x0008f800011e7983 */ /* 0x002f280000300800 */
[----:B------:R1:W-:Y:S01]  /*5ff0*/  STL [R1+0x1c], R29 ;  /* 0x00001c1d01007387 */ /* 0x0003e20000100800 */
[----:B0-----:R-:W-:-:S05]  /*6000*/  VIADD R8, R14, 0xffffffd3 ;  /* 0xffffffd30e087836 */ /* 0x001fca0000000000 */
[----:B------:R-:W-:Y:S01]  /*6010*/  ISETP.GE.U32.AND P2, PT, R8, 0x7fffff54, PT ;  /* 0x7fffff540800780c */ /* 0x000fe20003f46070 */
[----:B------:R-:W-:Y:S01]  /*6020*/  VIADD R10, R14, 0xffffffdb ;  /* 0xffffffdb0e0a7836 */ /* 0x000fe20000000000 */
[----:B------:R-:W-:-:S04]  /*6030*/  PRMT R24, RZ, 0x7610, R24 ;  /* 0x00007610ff187816 */ /* 0x000fc80000000018 */
[----:B------:R-:W-:Y:S01]  /*6040*/  ISETP.GE.U32.AND P0, PT, R10, 0x7fffff5c, PT ;  /* 0x7fffff5c0a00780c */ /* 0x000fe20003f06070 */
[----:B------:R-:W-:Y:S01]  /*6050*/  IMAD R10, R4, 0x14, RZ ;  /* 0x00000014040a7824 */ /* 0x000fe200078e02ff */
[----:B------:R-:W-:Y:S01]  /*6060*/  PRMT R25, RZ, 0x7610, R25 ;  /* 0x00007610ff197816 */ /* 0x000fe20000000019 */
[----:B--2---:R0:W-:Y:S04]  /*6070*/  STL [R1+0x1dc], R12 ;  /* 0x0001dc0c01007387 */ /* 0x0041e80000100800 */
[----:B-1----:R-:W2:Y:S04]  /*6080*/  LDL.LU R29, [R1+0x8f4] ;  /* 0x0008f400011d7983 */ /* 0x002ea80000300800 */
[----:B------:R-:W2:Y:S01]  /*6090*/  LDL.LU R28, [R1+0x8f0] ;  /* 0x0008f000011c7983 */ /* 0x000ea20000300800 */
[----:B0-----:R-:W-:-:S04]  /*60a0*/  IADD3 R12, P6, PT, R11, R0, RZ ;  /* 0x000000000b0c7210 */ /* 0x001fc80007fde0ff */
[----:B------:R-:W-:Y:S01]  /*60b0*/  LEA.HI.X.SX32 R11, R11, R2, 0x1, P6 ;  /* 0x000000020b0b7211 */ /* 0x000fe200030f0eff */
[----:B------:R-:W-:-:S04]  /*60c0*/  IMAD.MOV.U32 R9, RZ, RZ, R12 ;  /* 0x000000ffff097224 */ /* 0x000fc800078e000c */
[----:B------:R-:W-:-:S05]  /*60d0*/  IMAD.MOV.U32 R8, RZ, RZ, R11 ;  /* 0x000000ffff087224 */ /* 0x000fca00078e000b */
[-C--:B------:R-:W-:Y:S01]  /*60e0*/  @!P5 LOP3.LUT R9, R9, R8.reuse, RZ, 0x3c, !PT ;  /* 0x000000080909d212 */ /* 0x080fe200078e3cff */
[----:B---3--:R0:W-:Y:S03]  /*60f0*/  STL [R1+0x1e4], R27 ;  /* 0x0001e41b01007387 */ /* 0x0081e60000100800 */
[----:B------:R-:W-:-:S04]  /*6100*/  @!P5 LOP3.LUT R8, R9, R8, RZ, 0x3c, !PT ;  /* 0x000000080908d212 */ /* 0x000fc800078e3cff */
[----:B------:R-:W-:Y:S01]  /*6110*/  @!P5 LOP3.LUT R9, R9, R8, RZ, 0x3c, !PT ;  /* 0x000000080909d212 */ /* 0x000fe200078e3cff */
[----:B0-----:R-:W3:Y:S04]  /*6120*/  LDL.LU R27, [R1+0x8ec] ;  /* 0x0008ec00011b7983 */ /* 0x001ee80000300800 */
[----:B------:R0:W-:Y:S04]  /*6130*/  STL [R1+0xb8], R12 ;  /* 0x0000b80c01007387 */ /* 0x0001e80000100800 */
[----:B------:R1:W2:Y:S01]  /*6140*/  @!P5 LDG.E.U8 R24, desc[UR18][R8.64] ;  /* 0x000000120818d981 */ /* 0x0002a2000c1e1100 */
[----:B0-----:R-:W-:-:S04]  /*6150*/  IADD3 R12, P6, PT, R10, R0, RZ ;  /* 0x000000000a0c7210 */ /* 0x001fc80007fde0ff */
[----:B-1----:R-:W-:Y:S01]  /*6160*/  LEA.HI.X.SX32 R8, R10, R2, 0x1, P6 ;  /* 0x000000020a087211 */ /* 0x002fe200030f0eff */
        /* <DEDUP_REMOVED lines=13> */
[----:B------:R-:W-:Y:S02]  /*6240*/  PRMT R74, RZ, 0x7610, R74 ;  /* 0x00007610ff4a7816 */ /* 0x000fe4000000004a */
[----:B------:R-:W-:Y:S01]  /*6250*/  PRMT R84, RZ, 0x7610, R84 ;  /* 0x00007610ff547816 */ /* 0x000fe20000000054 */
[----:B--2---:R1:W-:Y:S02]  /*6260*/  STL [R1+0xe4], R24 ;  /* 0x0000e41801007387 */ /* 0x0043e40000100800 */
[----:B-1----:R-:W-:-:S04]  /*6270*/  IADD3 R24, P6, PT, R11, R0, RZ ;  /* 0x000000000b187210 */ /* 0x002fc80007fde0ff */
[----:B0-----:R-:W-:Y:S01]  /*6280*/  LEA.HI.X.SX32 R8, R11, R2, 0x1, P6 ;  /* 0x000000020b087211 */ /* 0x001fe200030f0eff */
[----:B------:R-:W-:Y:S01]  /*6290*/  IMAD.MOV.U32 R9, RZ, RZ, R24 ;  /* 0x000000ffff097224 */ /* 0x000fe200078e0018 */
[----:B------:R0:W-:Y:S04]  /*62a0*/  STL [R1+0x3f8], R24 ;  /* 0x0003f81801007387 */ /* 0x0001e80000100800 */
[----:B------:R-:W-:Y:S01]  /*62b0*/  @!P4 LOP3.LUT R9, R9, R8, RZ, 0x3c, !PT ;  /* 0x000000080909c212 */ /* 0x000fe200078e3cff */
[----:B------:R1:W-:Y:S01]  /*62c0*/  STL [R1+0x3f4], R8 ;  /* 0x0003f40801007387 */ /* 0x0003e20000100800 */
[----:B0-----:R-:W-:Y:S02]  /*62d0*/  IADD3 R24, P6, PT, R10, R0, RZ ;  /* 0x000000000a187210 */ /* 0x001fe40007fde0ff */
[----:B-1----:R-:W-:-:S03]  /*62e0*/  @!P4 LOP3.LUT R8, R9, R8, RZ, 0x3c, !PT ;  /* 0x000000080908c212 */ /* 0x002fc600078e3cff */
[----:B------:R-:W-:Y:S01]  /*62f0*/  STL [R1+0x430], R24 ;  /* 0x0004301801007387 */ /* 0x000fe20000100800 */
[----:B------:R-:W-:-:S03]  /*6300*/  @!P4 LOP3.LUT R9, R9, R8, RZ, 0x3c, !PT ;  /* 0x000000080909c212 */ /* 0x000fc600078e3cff */
[----:B---3--:R0:W-:Y:S04]  /*6310*/  STL [R1+0xbc], R25 ;  /* 0x0000bc1901007387 */ /* 0x0081e80000100800 */
[----:B------:R1:W2:Y:S01]  /*6320*/  @!P4 LDG.E.U8 R26, desc[UR18][R8.64] ;  /* 0x00000012081ac981 */ /* 0x0002a2000c1e1100 */
[----:B0-----:R-:W-:Y:S01]  /*6330*/  LEA.HI.X.SX32 R25, R10, R2, 0x1, P6 ;  /* 0x000000020a197211 */ /* 0x001fe200030f0eff */
[----:B-1----:R-:W-:-:S04]  /*6340*/  @!P0 IMAD.MOV.U32 R8, RZ, RZ, R24 ;  /* 0x000000ffff088224 */ /* 0x002fc800078e0018 */
[----:B------:R-:W-:-:S05]  /*6350*/  @!P0 IMAD.MOV.U32 R9, RZ, RZ, R25 ;  /* 0x000000ffff098224 */ /* 0x000fca00078e0019 */
[----:B------:R0:W3:Y:S01]  /*6360*/  @!P0 LDG.E.U8 R74, desc[UR18][R8.64] ;  /* 0x00000012084a8981 */ /* 0x0000e2000c1e1100 */
[----:B------:R-:W-:-:S05]  /*6370*/  IMAD R11, R4, 0x2c, RZ ;  /* 0x0000002c040b7824 */ /* 0x000fca00078e02ff */
[----:B------:R-:W-:Y:S01]  /*6380*/  IADD3 R10, P6, PT, R11, R0, RZ ;  /* 0x000000000b0a7210 */ /* 0x000fe20007fde0ff */
[----:B0-----:R-:W-:-:S03]  /*6390*/  VIADD R8, R14, 0xffffffb3 ;  /* 0xffffffb30e087836 */ /* 0x001fc60000000000 */
[----:B------:R-:W-:Y:S01]  /*63a0*/  LEA.HI.X.SX32 R11, R11, R2, 0x1, P6 ;  /* 0x000000020b0b7211 */ /* 0x000fe200030f0eff */
[----:B------:R-:W-:Y:S01]  /*63b0*/  IMAD.MOV.U32 R9, RZ, RZ, R10 ;  /* 0x000000ffff097224 */ /* 0x000fe200078e000a */
[----:B------:R-:W-:-:S03]  /*63c0*/  ISETP.GE.U32.AND P0, PT, R8, 0x7fffff34, PT ;  /* 0x7fffff340800780c */ /* 0x000fc60003f06070 */
[----:B------:R-:W-:-:S05]  /*63d0*/  IMAD.MOV.U32 R8, RZ, RZ, R11 ;  /* 0x000000ffff087224 */ /* 0x000fca00078e000b */
[----:B------:R-:W-:-:S04]  /*63e0*/  @!P2 LOP3.LUT R9, R9, R8, RZ, 0x3c, !PT ;  /* 0x000000080909a212 */ /* 0x000fc800078e3cff */
[----:B------:R-:W-:-:S04]  /*63f0*/  @!P2 LOP3.LUT R8, R9, R8, RZ, 0x3c, !PT ;  /* 0x000000080908a212 */ /* 0x000fc800078e3cff */
[----:B------:R-:W-:-:S05]  /*6400*/  @!P2 LOP3.LUT R9, R9, R8, RZ, 0x3c, !PT ;  /* 0x000000080909a212 */ /* 0x000fca00078e3cff */
[----:B------:R0:W4:Y:S01]  /*6410*/  @!P2 LDG.E.U8 R84, desc[UR18][R8.64] ;  /* 0x000000120854a981 */ /* 0x000122000c1e1100 */
[----:B------:R-:W-:-:S05]  /*6420*/  VIADD R12, R14, 0xffffffc3 ;  /* 0xffffffc30e0c7836 */ /* 0x000fca0000000000 */
[----:B------:R-:W-:Y:S01]  /*6430*/  ISETP.GE.U32.AND P1, PT, R12, 0x7fffff44, PT ;  /* 0x7fffff440c00780c */ /* 0x000fe20003f26070 */
[----:B------:R-:W-:-:S05]  /*6440*/  VIADD R12, R14, 0xffffffbb ;  /* 0xffffffbb0e0c7836 */ /* 0x000fca0000000000 */
[----:B------:R-:W-:Y:S02]  /*6450*/  ISETP.GE.U32.AND P4, PT, R12, 0x7fffff3c, PT ;  /* 0x7fffff3c0c00780c */ /* 0x000fe40003f86070 */
[----:B------:R-:W-:Y:S02]  /*6460*/  PRMT R86, RZ, 0x7610, R86 ;  /* 0x00007610ff567816 */ /* 0x000fe40000000056 */
[----:B------:R-:W-:Y:S01]  /*6470*/  PRMT R82, RZ, 0x7610, R82 ;  /* 0x00007610ff527816 */ /* 0x000fe20000000052 */
[----:B--2---:R1:W-:Y:S04]  /*6480*/  STL [R1+0xa8], R26 ;  /* 0x0000a81a01007387 */ /* 0x0043e80000100800 */
[----:B-1----:R-:W2:Y:S04]  /*6490*/  LDL.LU R26, [R1+0x8e8] ;  /* 0x0008e800011a7983 */ /* 0x002ea80000300800 */
[----:B------:R1:W-:Y:S04]  /*64a0*/  STL [R1+0x42c], R25 ;  /* 0x00042c1901007387 */ /* 0x0003e80000100800 */
[----:B-1----:R-:W2:Y:S04]  /*64b0*/  LDL.LU R25, [R1+0x8e4] ;  /* 0x0008e40001197983 */ /* 0x002ea80000300800 */
[----:B------:R-:W2:Y:S04]  /*64c0*/  LDL.LU R24, [R1+0x8e0] ;  /* 0x0008e00001187983 */ /* 0x000ea80000300800 */
[----:B---3--:R1:W-:Y:S04]  /*64d0*/  STL [R1+0xa4], R74 ;  /* 0x0000a44a01007387 */ /* 0x0083e80000100800 */
[----:B-1----:R-:W3:Y:S04]  /*64e0*/  LDL.LU R74, [R1+0x8dc] ;  /* 0x0008dc00014a7983 */ /* 0x002ee80000300800 */
[----:B------:R1:W-:Y:S02]  /*64f0*/  STL [R1+0x468], R10 ;  /* 0x0004680a01007387 */ /* 0x0003e40000100800 */
[----:B-1----:R-:W-:-:S05]  /*6500*/  IMAD R10, R4, 0x34, RZ ;  /* 0x00000034040a7824 */ /* 0x002fca00078e02ff */
[----:B------:R-:W-:-:S04]  /*6510*/  IADD3 R12, P6, PT, R10, R0, RZ ;  /* 0x000000000a0c7210 */ /* 0x000fc80007fde0ff */
[----:B0-----:R-:W-:Y:S01]  /*6520*/  LEA.HI.X.SX32 R8, R10, R2, 0x1, P6 ;  /* 0x000000020a087211 */ /* 0x001fe200030f0eff */
[----:B------:R-:W-:Y:S01]  /*6530*/  IMAD.MOV.U32 R9, RZ, RZ, R12 ;  /* 0x000000ffff097224 */ /* 0x000fe200078e000c */
[----:B------:R0:W-:Y:S04]  /*6540*/  STL [R1+0x464], R11 ;  /* 0x0004640b01007387 */ /* 0x0001e80000100800 */
[-C--:B------:R-:W-:Y:S01]  /*6550*/  @!P5 LOP3.LUT R9, R9, R8.reuse, RZ, 0x3c, !PT ;  /* 0x000000080909d212 */ /* 0x080fe200078e3cff */
[----:B------:R-:W-:Y:S04]  /*6560*/  STL [R1+0x4a8], R12 ;  /* 0x0004a80c01007387 */ /* 0x000fe80000100800 */
[----:B------:R1:W-:Y:S01]  /*6570*/  STL [R1+0x4a4], R8 ;  /* 0x0004a40801007387 */ /* 0x0003e20000100800 */
[----:B0-----:R-:W-:Y:S01]  /*6580*/  VIADD R11, R14, 0xffffffab ;  /* 0xffffffab0e0b7836 */ /* 0x001fe20000000000 */
[----:B-1----:R-:W-:-:S04]  /*6590*/  @!P5 LOP3.LUT R8, R9, R8, RZ, 0x3c, !PT ;  /* 0x000000080908d212 */ /* 0x002fc800078e3cff */
[----:B------:R-:W-:Y:S02]  /*65a0*/  @!P5 LOP3.LUT R9, R9, R8, RZ, 0x3c, !PT ;  /* 0x000000080909d212 */ /* 0x000fe400078e3cff */
[----:B------:R-:W-:-:S03]  /*65b0*/  ISETP.GE.U32.AND P2, PT, R11, 0x7fffff2c, PT ;  /* 0x7fffff2c0b00780c */ /* 0x000fc60003f46070 */
[----:B------:R0:W2:Y:S01]  /*65c0*/  @!P5 LDG.E.U8 R86, desc[UR18][R8.64] ;  /* 0x000000120856d981 */ /* 0x0000a2000c1e1100 */
[----:B------:R-:W-:-:S03]  /*65d0*/  IMAD R11, R4, 0x3c, RZ ;  /* 0x0000003c040b7824 */ /* 0x000fc600078e02ff */
[----:B----4-:R1:W-:Y:S02]  /*65e0*/  STL [R1+0x9c], R84 ;  /* 0x00009c5401007387 */ /* 0x0103e40000100800 */
[----:B-1----:R-:W-:-:S04]  /*65f0*/  IADD3 R84, P6, PT, R11, R0, RZ ;  /* 0x000000000b547210 */ /* 0x002fc80007fde0ff */
[----:B0-----:R-:W-:Y:S01]  /*6600*/  LEA.HI.X.SX32 R8, R11, R2, 0x1, P6 ;  /* 0x000000020b087211 */ /* 0x001fe200030f0eff */
[----:B------:R-:W-:Y:S01]  /*6610*/  IMAD.MOV.U32 R9, RZ, RZ, R84 ;  /* 0x000000ffff097224 */ /* 0x000fe200078e0054 */
[----:B------:R-:W-:Y:S04]  /*6620*/  STL [R1+0x4e0], R84 ;  /* 0x0004e05401007387 */ /* 0x000fe80000100800 */
[-C--:B------:R-:W-:Y:S01]  /*6630*/  @!P1 LOP3.LUT R9, R9, R8.reuse, RZ, 0x3c, !PT ;  /* 0x0000000809099212 */ /* 0x080fe200078e3cff */
[----:B------:R0:W-:Y:S03]  /*6640*/  STL [R1+0x4dc], R8 ;  /* 0x0004dc0801007387 */ /* 0x0001e60000100800 */
[----:B0-----:R-:W-:-:S04]  /*6650*/  @!P1 LOP3.LUT R8, R9, R8, RZ, 0x3c, !PT ;  /* 0x0000000809089212 */ /* 0x001fc800078e3cff */
[----:B------:R-:W-:-:S05]  /*6660*/  @!P1 LOP3.LUT R9, R9, R8, RZ, 0x3c, !PT ;  /* 0x0000000809099212 */ /* 0x000fca00078e3cff */
[----:B------:R0:W4:Y:S01]  /*6670*/  @!P1 LDG.E.U8 R82, desc[UR18][R8.64] ;  /* 0x0000001208529981 */ /* 0x000122000c1e1100 */
[----:B------:R-:W-:-:S05]  /*6680*/  IMAD R10, R4, 0x44, RZ ;  /* 0x00000044040a7824 */ /* 0x000fca00078e02ff */
[----:B------:R-:W-:-:S05]  /*6690*/  IADD3 R84, P6, PT, R10, R0, RZ ;  /* 0x000000000a547210 */ /* 0x000fca0007fde0ff */
[----:B------:R-:W-:Y:S01]  /*66a0*/  STL [R1+0x518], R84 ;  /* 0x0005185401007387 */ /* 0x000fe20000100800 */
[----:B0-----:R-:W-:Y:S02]  /*66b0*/  @!P4 IMAD.MOV.U32 R8, RZ, RZ, R84 ;  /* 0x000000ffff08c224 */ /* 0x001fe400078e0054 */
[----:B------:R-:W-:Y:S02]  /*66c0*/  IMAD R11, R4, 0x4c, RZ ;  /* 0x0000004c040b7824 */ /* 0x000fe400078e02ff */
[----:B------:R-:W-:-:S05]  /*66d0*/  VIADD R12, R14, 0xffffffa3 ;  /* 0xffffffa30e0c7836 */ /* 0x000fca0000000000 */
[----:B------:R-:W-:Y:S01]  /*66e0*/  ISETP.GE.U32.AND P5, PT, R12, 0x7fffff24, PT ;  /* 0x7fffff240c00780c */ /* 0x000fe20003fa6070 */
[----:B------:R-:W-:-:S05]  /*66f0*/  VIADD R12, R14, 0xffffff9b ;  /* 0xffffff9b0e0c7836 */ /* 0x000fca0000000000 */
[----:B------:R-:W-:Y:S02]  /*6700*/  ISETP.GE.U32.AND P1, PT, R12, 0x7fffff1c, PT ;  /* 0x7fffff1c0c00780c */ /* 0x000fe40003f26070 */
[----:B------:R-:W-:Y:S01]  /*6710*/  PRMT R12, RZ, 0x7610, R12 ;  /* 0x00007610ff0c7816 */ /* 0x000fe2000000000c */
[----:B--2---:R0:W-:Y:S02]  /*6720*/  STL [R1+0x90], R86 ;  /* 0x0000905601007387 */ /* 0x0041e40000100800 */
[----:B0-----:R-:W-:-:S05]  /*6730*/  LEA.HI.X.SX32 R86, R10, R2, 0x1, P6 ;  /* 0x000000020a567211 */ /* 0x001fca00030f0eff */
[----:B------:R-:W-:-:S05]  /*6740*/  @!P4 IMAD.MOV.U32 R9, RZ, RZ, R86 ;  /* 0x000000ffff09c224 */ /* 0x000fca00078e0056 */
[----:B------:R0:W2:Y:S04]  /*6750*/  @!P4 LDG.E.U8 R73, desc[UR18][R8.64] ;  /* 0x000000120849c981 */ /* 0x0000a8000c1e1100 */
[----:B------:R-:W-:Y:S01]  /*6760*/  STL [R1+0x514], R86 ;  /* 0x0005145601007387 */ /* 0x000fe20000100800 */
[----:B0-----:R-:W-:-:S05]  /*6770*/  VIADD R8, R14, 0xffffff93 ;  /* 0xffffff930e087836 */ /* 0x001fca0000000000 */
[----:B------:R-:W-:Y:S01]  /*6780*/  ISETP.GE.U32.AND P4, PT, R8, 0x7fffff14, PT ;  /* 0x7fffff140800780c */ /* 0x000fe20003f86070 */
[----:B----4-:R0:W-:Y:S02]  /*6790*/  STL [R1+0x8c], R82 ;  /* 0x00008c5201007387 */ /* 0x0101e40000100800 */
[----:B0-----:R-:W-:-:S04]  /*67a0*/  IADD3 R82, P6, PT, R11, R0, RZ ;  /* 0x000000000b527210 */ /* 0x001fc80007fde0ff */
[----:B------:R-:W-:Y:S01]  /*67b0*/  LEA.HI.X.SX32 R84, R11, R2, 0x1, P6 ;  /* 0x000000020b547211 */ /* 0x000fe200030f0eff */
[----:B------:R-:W-:-:S04]  /*67c0*/  @!P0 IMAD.MOV.U32 R8, RZ, RZ, R82 ;  /* 0x000000ffff088224 */ /* 0x000fc800078e0052 */
[----:B------:R-:W-:-:S05]  /*67d0*/  @!P0 IMAD.MOV.U32 R9, RZ, RZ, R84 ;  /* 0x000000ffff098224 */ /* 0x000fca00078e0054 */
[----:B------:R0:W4:Y:S01]  /*67e0*/  @!P0 LDG.E.U8 R12, desc[UR18][R8.64] ;  /* 0x00000012080c8981 */ /* 0x000122000c1e1100 */
[----:B------:R-:W-:-:S03]  /*67f0*/  IMAD R10, R4, 0x54, RZ ;  /* 0x00000054040a7824 */ /* 0x000fc600078e02ff */
[----:B------:R-:W-:Y:S04]  /*6800*/  STL [R1+0x550], R82 ;  /* 0x0005505201007387 */ /* 0x000fe80000100800 */
[----:B------:R-:W-:Y:S01]  /*6810*/  STL [R1+0x54c], R84 ;  /* 0x00054c5401007387 */ /* 0x000fe20000100800 */
[----:B------:R-:W-:-:S05]  /*6820*/  VIADD R11, R14, 0xffffff8b ;  /* 0xffffff8b0e0b7836 */ /* 0x000fca0000000000 */
[----:B------:R-:W-:Y:S01]  /*6830*/  ISETP.GE.U32.AND P0, PT, R11, 0x7fffff0c, PT ;  /* 0x7fffff0c0b00780c */ /* 0x000fe20003f06070 */
[----:B------:R-:W-:Y:S01]  /*6840*/  IMAD R11, R4, 0x5c, RZ ;  /* 0x0000005c040b7824 */ /* 0x000fe200078e02ff */
[----:B--2---:R1:W-:Y:S02]  /*6850*/  STL [R1+0x84], R73 ;  /* 0x0000844901007387 */ /* 0x0043e40000100800 */
[----:B-1----:R-:W-:-:S04]  /*6860*/  IADD3 R73, P6, PT, R10, R0, RZ ;  /* 0x000000000a497210 */ /* 0x002fc80007fde0ff */
[----:B------:R-:W-:Y:S01]  /*6870*/  LEA.HI.X.SX32 R84, R10, R2, 0x1, P6 ;  /* 0x000000020a547211 */ /* 0x000fe200030f0eff */
[----:B0-----:R-:W-:-:S04]  /*6880*/  @!P2 IMAD.MOV.U32 R8, RZ, RZ, R73 ;  /* 0x000000ffff08a224 */ /* 0x001fc800078e0049 */
[----:B------:R-:W-:-:S05]  /*6890*/  @!P2 IMAD.MOV.U32 R9, RZ, RZ, R84 ;  /* 0x000000ffff09a224 */ /* 0x000fca00078e0054 */
[----:B------:R0:W2:Y:S01]  /*68a0*/  @!P2 LDG.E.U8 R72, desc[UR18][R8.64] ;  /* 0x000000120848a981 */ /* 0x0000a2000c1e1100 */
[----:B------:R-:W-:-:S03]  /*68b0*/  IADD3 R82, P6, PT, R11, R0, RZ ;  /* 0x000000000b527210 */ /* 0x000fc60007fde0ff */
[----:B------:R-:W-:Y:S02]  /*68c0*/  STL [R1+0x588], R73 ;  /* 0x0005884901007387 */ /* 0x000fe40000100800 */
[----:B0-----:R-:W-:Y:S02]  /*68d0*/  @!P5 IMAD.MOV.U32 R8, RZ, RZ, R82 ;  /* 0x000000ffff08d224 */ /* 0x001fe400078e0052 */
[----:B----4-:R-:W-:Y:S04]  /*68e0*/  STL [R1+0x80], R12 ;  /* 0x0000800c01007387 */ /* 0x010fe80000100800 */
[----:B------:R0:W-:Y:S02]  /*68f0*/  STL [R1+0x584], R84 ;  /* 0x0005845401007387 */ /* 0x0001e40000100800 */
[----:B0-----:R-:W-:-:S05]  /*6900*/  LEA.HI.X.SX32 R84, R11, R2, 0x1, P6 ;  /* 0x000000020b547211 */ /* 0x001fca00030f0eff */
[----:B------:R-:W-:-:S05]  /*6910*/  @!P5 IMAD.MOV.U32 R9, RZ, RZ, R84 ;  /* 0x000000ffff09d224 */ /* 0x000fca00078e0054 */
[----:B------:R0:W4:Y:S01]  /*6920*/  @!P5 LDG.E.U8 R23, desc[UR18][R8.64] ;  /* 0x000000120817d981 */ /* 0x000122000c1e1100 */
[----:B------:R-:W-:-:S03]  /*6930*/  IMAD R10, R4, 0x64, RZ ;  /* 0x00000064040a7824 */ /* 0x000fc600078e02ff */
[----:B------:R-:W-:Y:S01]  /*6940*/  STL [R1+0x5c0], R82 ;  /* 0x0005c05201007387 */ /* 0x000fe20000100800 */
[----:B------:R-:W-:Y:S02]  /*6950*/  IMAD R11, R4, 0x6c, RZ ;  /* 0x0000006c040b7824 */ /* 0x000fe400078e02ff */
[----:B------:R-:W-:-:S05]  /*6960*/  VIADD R12, R14, 0xffffff83 ;  /* 0xffffff830e0c7836 */ /* 0x000fca0000000000 */
[----:B------:R-:W-:Y:S01]  /*6970*/  ISETP.GE.U32.AND P2, PT, R12, 0x7fffff04, PT ;  /* 0x7fffff040c00780c */ /* 0x000fe20003f46070 */
[----:B------:R-:W-:-:S05]  /*6980*/  VIADD R12, R14, 0xfffffffa ;  /* 0xfffffffa0e0c7836 */ /* 0x000fca0000000000 */
[----:B------:R-:W-:Y:S02]  /*6990*/  ISETP.GE.U32.AND P5, PT, R12, 0x7fffff7b, PT ;  /* 0x7fffff7b0c00780c */ /* 0x000fe40003fa6070 */
[----:B------:R-:W-:Y:S01]  /*69a0*/  PRMT R12, RZ, 0x7610, R12 ;  /* 0x00007610ff0c7816 */ /* 0x000fe2000000000c */
[----:B--2---:R1:W-:Y:S02]  /*69b0*/  STL [R1+0x7c], R72 ;  /* 0x00007c4801007387 */ /* 0x0043e40000100800 */
[----:B-1----:R-:W-:-:S04]  /*69c0*/  IADD3 R72, P6, PT, R10, R0, RZ ;  /* 0x000000000a487210 */ /* 0x002fc80007fde0ff */
[----:B------:R-:W-:Y:S01]  /*69d0*/  LEA.HI.X.SX32 R73, R10, R2, 0x1, P6 ;  /* 0x000000020a497211 */ /* 0x000fe200030f0eff */
[----:B0-----:R-:W-:-:S04]  /*69e0*/  @!P1 IMAD.MOV.U32 R8, RZ, RZ, R72 ;  /* 0x000000ffff089224 */ /* 0x001fc800078e0048 */
[----:B------:R-:W-:-:S05]  /*69f0*/  @!P1 IMAD.MOV.U32 R9, RZ, RZ, R73 ;  /* 0x000000ffff099224 */ /* 0x000fca00078e0049 */
[----:B------:R0:W2:Y:S04]  /*6a00*/  @!P1 LDG.E.U8 R22, desc[UR18][R8.64] ;  /* 0x0000001208169981 */ /* 0x0000a8000c1e1100 */
[----:B------:R-:W-:Y:S04]  /*6a10*/  STL [R1+0x5bc], R84 ;  /* 0x0005bc5401007387 */ /* 0x000fe80000100800 */
[----:B------:R-:W-:Y:S04]  /*6a20*/  STL [R1+0x5f8], R72 ;  /* 0x0005f84801007387 */ /* 0x000fe80000100800 */
[----:B------:R-:W-:Y:S01]  /*6a30*/  STL [R1+0x5f4], R73 ;  /* 0x0005f44901007387 */ /* 0x000fe20000100800 */
[----:B0-----:R-:W-:-:S03]  /*6a40*/  VIADD R8, R14, 0xfffffff2 ;  /* 0xfffffff20e087836 */ /* 0x001fc60000000000 */
[----:B----4-:R0:W-:Y:S02]  /*6a50*/  STL [R1+0x70], R23 ;  /* 0x0000701701007387 */ /* 0x0101e40000100800 */
[----:B------:R-:W-:Y:S02]  /*6a60*/  ISETP.GE.U32.AND P1, PT, R8, 0x7fffff73, PT ;  /* 0x7fffff730800780c */ /* 0x000fe40003f26070 */
        /* <DEDUP_REMOVED lines=50> */
[----:B------:R-:W-:Y:S02]  /*6d90*/  IMAD R10, R4, 0x15, RZ ;  /* 0x00000015040a7824 */ /* 0x000fe400078e02ff */
[----:B------:R-:W-:Y:S01]  /*6da0*/  VIADD R11, R14, 0xffffffca ;  /* 0xffffffca0e0b7836 */ /* 0x000fe20000000000 */
[----:B------:R-:W-:Y:S04]  /*6db0*/  STL [R1+0xd0], R20 ;  /* 0x0000d01401007387 */ /* 0x000fe80000100800 */
[----:B------:R-:W-:Y:S01]  /*6dc0*/  STL [R1+0xcc], R21 ;  /* 0x0000cc1501007387 */ /* 0x000fe20000100800 */
[----:B------:R-:W-:Y:S01]  /*6dd0*/  ISETP.GE.U32.AND P1, PT, R11, 0x7fffff4b, PT ;  /* 0x7fffff4b0b00780c */ /* 0x000fe20003f26070 */
[----:B------:R-:W-:Y:S01]  /*6de0*/  IMAD R11, R4, 0x1d, RZ ;  /* 0x0000001d040b7824 */ /* 0x000fe200078e02ff */
[----:B------:R-:W-:Y:S01]  /*6df0*/  PRMT R5, RZ, 0x7610, R5 ;  /* 0x00007610ff057816 */ /* 0x000fe20000000005 */
[----:B--2---:R1:W-:Y:S02]  /*6e00*/  STL [R1+0x54], R19 ;  /* 0x0000541301007387 */ /* 0x0043e40000100800 */
[----:B-1----:R-:W-:-:S04]  /*6e10*/  IADD3 R19, P6, PT, R10, R0, RZ ;  /* 0x000000000a137210 */ /* 0x002fc80007fde0ff */
[----:B------:R-:W-:Y:S02]  /*6e20*/  LEA.HI.X.SX32 R20, R10, R2, 0x1, P6 ;  /* 0x000000020a147211 */ /* 0x000fe400030f0eff */
[C---:B------:R-:W-:Y:S01]  /*6e30*/  IADD3 R21, P6, PT, R11.reuse, R0, RZ ;  /* 0x000000000b157210 */ /* 0x040fe20007fde0ff */
[----:B0-----:R-:W-:Y:S02]  /*6e40*/  @!P4 IMAD.MOV.U32 R8, RZ, RZ, R19 ;  /* 0x000000ffff08c224 */ /* 0x001fe400078e0013 */
[----:B------:R-:W-:Y:S01]  /*6e50*/  @!P4 IMAD.MOV.U32 R9, RZ, RZ, R20 ;  /* 0x000000ffff09c224 */ /* 0x000fe200078e0014 */
[----:B------:R-:W-:-:S04]  /*6e60*/  LEA.HI.X.SX32 R22, R11, R2, 0x1, P6 ;  /* 0x000000020b167211 */ /* 0x000fc800030f0eff */
[----:B------:R0:W2:Y:S01]  /*6e70*/  @!P4 LDG.E.U8 R5, desc[UR18][R8.64] ;  /* 0x000000120805c981 */ /* 0x0000a2000c1e1100 */
[----:B------:R-:W-:Y:S02]  /*6e80*/  IMAD R10, R4, 0x25, RZ ;  /* 0x00000025040a7824 */ /* 0x000fe400078e02ff */
[----:B0-----:R-:W-:Y:S02]  /*6e90*/  @!P0 IMAD.MOV.U32 R8, RZ, RZ, R21 ;  /* 0x000000ffff088224 */ /* 0x001fe400078e0015 */
[----:B------:R-:W-:-:S05]  /*6ea0*/  @!P0 IMAD.MOV.U32 R9, RZ, RZ, R22 ;  /* 0x000000ffff098224 */ /* 0x000fca00078e0016 */
[----:B------:R0:W3:Y:S04]  /*6eb0*/  @!P0 LDG.E.U8 R18, desc[UR18][R8.64] ;  /* 0x0000001208128981 */ /* 0x0000e8000c1e1100 */
[----:B------:R1:W-:Y:S04]  /*6ec0*/  STL [R1+0x140], R19 ;  /* 0x0001401301007387 */ /* 0x0003e80000100800 */
[----:B----4-:R-:W-:Y:S01]  /*6ed0*/  STL [R1+0x4c], R12 ;  /* 0x00004c0c01007387 */ /* 0x010fe20000100800 */
[----:B-1----:R-:W-:-:S03]  /*6ee0*/  IADD3 R19, P6, PT, R10, R0, RZ ;  /* 0x000000000a137210 */ /* 0x002fc60007fde0ff */
[----:B------:R1:W-:Y:S02]  /*6ef0*/  STL [R1+0x13c], R20 ;  /* 0x00013c1401007387 */ /* 0x0003e40000100800 */
[----:B0-----:R-:W-:Y:S01]  /*6f00*/  @!P2 IMAD.MOV.U32 R8, RZ, RZ, R19 ;  /* 0x000000ffff08a224 */ /* 0x001fe200078e0013 */
[----:B-1----:R-:W-:-:S05]  /*6f10*/  LEA.HI.X.SX32 R20, R10, R2, 0x1, P6 ;  /* 0x000000020a147211 */ /* 0x002fca00030f0eff */
[----:B------:R-:W-:-:S05]  /*6f20*/  @!P2 IMAD.MOV.U32 R9, RZ, RZ, R20 ;  /* 0x000000ffff09a224 */ /* 0x000fca00078e0014 */
[----:B------:R0:W4:Y:S01]  /*6f30*/  @!P2 LDG.E.U8 R17, desc[UR18][R8.64] ;  /* 0x000000120811a981 */ /* 0x000122000c1e1100 */
[----:B------:R-:W-:Y:S02]  /*6f40*/  IMAD R11, R4, 0x2d, RZ ;  /* 0x0000002d040b7824 */ /* 0x000fe400078e02ff */
[----:B------:R-:W-:-:S05]  /*6f50*/  VIADD R12, R14, 0xffffffc2 ;  /* 0xffffffc20e0c7836 */ /* 0x000fca0000000000 */
[----:B------:R-:W-:Y:S01]  /*6f60*/  ISETP.GE.U32.AND P4, PT, R12, 0x7fffff43, PT ;  /* 0x7fffff430c00780c */ /* 0x000fe20003f86070 */
[C---:B------:R-:W-:Y:S02]  /*6f70*/  VIADD R12, R14.reuse, 0xffffffba ;  /* 0xffffffba0e0c7836 */ /* 0x040fe40000000000 */
[----:B0-----:R-:W-:-:S03]  /*6f80*/  VIADD R8, R14, 0xffffffb2 ;  /* 0xffffffb20e087836 */ /* 0x001fc60000000000 */
[----:B------:R-:W-:Y:S02]  /*6f90*/  ISETP.GE.U32.AND P0, PT, R12, 0x7fffff3b, PT ;  /* 0x7fffff3b0c00780c */ /* 0x000fe40003f06070 */
[----:B------:R-:W-:Y:S02]  /*6fa0*/  PRMT R12, RZ, 0x7610, R12 ;  /* 0x00007610ff0c7816 */ /* 0x000fe4000000000c */
[----:B------:R-:W-:Y:S01]  /*6fb0*/  ISETP.GE.U32.AND P2, PT, R8, 0x7fffff33, PT ;  /* 0x7fffff330800780c */ /* 0x000fe20003f46070 */
[----:B------:R-:W-:Y:S01]  /*6fc0*/  IMAD R10, R4, 0x35, RZ ;  /* 0x00000035040a7824 */ /* 0x000fe200078e02ff */
[----:B--2---:R-:W-:Y:S04]  /*6fd0*/  STL [R1+0x88c], R5 ;  /* 0x00088c0501007387 */ /* 0x004fe80000100800 */
[----:B------:R-:W-:Y:S04]  /*6fe0*/  STL [R1+0x400], R21 ;  /* 0x0004001501007387 */ /* 0x000fe80000100800 */
[----:B------:R-:W-:Y:S04]  /*6ff0*/  STL [R1+0x3fc], R22 ;  /* 0x0003fc1601007387 */ /* 0x000fe80000100800 */
[----:B------:R-:W-:Y:S04]  /*7000*/  STL [R1+0x438], R19 ;  /* 0x0004381301007387 */ /* 0x000fe80000100800 */
[----:B------:R-:W-:Y:S04]  /*7010*/  STL [R1+0x434], R20 ;  /* 0x0004341401007387 */ /* 0x000fe80000100800 */
[----:B---3--:R0:W-:Y:S02]  /*7020*/  STL [R1+0x40], R18 ;  /* 0x0000401201007387 */ /* 0x0081e40000100800 */
[----:B0-----:R-:W-:-:S04]  /*7030*/  IADD3 R18, P6, PT, R11, R0, RZ ;  /* 0x000000000b127210 */ /* 0x001fc80007fde0ff */
[----:B------:R-:W-:Y:S01]  /*7040*/  LEA.HI.X.SX32 R19, R11, R2, 0x1, P6 ;  /* 0x000000020b137211 */ /* 0x000fe200030f0eff */
[----:B------:R-:W-:-:S04]  /*7050*/  @!P5 IMAD.MOV.U32 R8, RZ, RZ, R18 ;  /* 0x000000ffff08d224 */ /* 0x000fc800078e0012 */
[----:B------:R-:W-:Y:S01]  /*7060*/  @!P5 IMAD.MOV.U32 R9, RZ, RZ, R19 ;  /* 0x000000ffff09d224 */ /* 0x000fe200078e0013 */
[----:B------:R-:W-:Y:S04]  /*7070*/  STL [R1+0x470], R18 ;  /* 0x0004701201007387 */ /* 0x000fe80000100800 */
[----:B------:R0:W2:Y:S04]  /*7080*/  @!P5 LDG.E.U8 R12, desc[UR18][R8.64] ;  /* 0x00000012080cd981 */ /* 0x0000a8000c1e1100 */
[----:B------:R-:W-:Y:S04]  /*7090*/  STL [R1+0x46c], R19 ;  /* 0x00046c1301007387 */ /* 0x000fe80000100800 */
[----:B----4-:R1:W-:Y:S02]  /*70a0*/  STL [R1+0x34], R17 ;  /* 0x0000341101007387 */ /* 0x0103e40000100800 */
[----:B-1----:R-:W-:-:S04]  /*70b0*/  IADD3 R17, P6, PT, R10, R0, RZ ;  /* 0x000000000a117210 */ /* 0x002fc80007fde0ff */
[----:B------:R-:W-:Y:S01]  /*70c0*/  LEA.HI.X.SX32 R19, R10, R2, 0x1, P6 ;  /* 0x000000020a137211 */ /* 0x000fe200030f0eff */
[----:B0-----:R-:W-:-:S04]  /*70d0*/  @!P1 IMAD.MOV.U32 R8, RZ, RZ, R17 ;  /* 0x000000ffff089224 */ /* 0x001fc800078e0011 */
[----:B------:R-:W-:-:S05]  /*70e0*/  @!P1 IMAD.MOV.U32 R9, RZ, RZ, R19 ;  /* 0x000000ffff099224 */ /* 0x000fca00078e0013 */
[----:B------:R0:W3:Y:S01]  /*70f0*/  @!P1 LDG.E.U8 R16, desc[UR18][R8.64] ;  /* 0x0000001208109981 */ /* 0x0000e2000c1e1100 */
[----:B------:R-:W-:-:S05]  /*7100*/  VIADD R11, R14, 0xffffffaa ;  /* 0xffffffaa0e0b7836 */ /* 0x000fca0000000000 */
[----:B------:R-:W-:Y:S01]  /*7110*/  ISETP.GE.U32.AND P5, PT, R11, 0x7fffff2b, PT ;  /* 0x7fffff2b0b00780c */ /* 0x000fe20003fa6070 */
[----:B------:R-:W-:Y:S01]  /*7120*/  IMAD R11, R4, 0x3d, RZ ;  /* 0x0000003d040b7824 */ /* 0x000fe200078e02ff */
[----:B------:R-:W-:Y:S04]  /*7130*/  STL [R1+0x4b0], R17 ;  /* 0x0004b01101007387 */ /* 0x000fe80000100800 */
[----:B------:R-:W-:-:S05]  /*7140*/  IADD3 R18, P6, PT, R11, R0, RZ ;  /* 0x000000000b127210 */ /* 0x000fca0007fde0ff */
[----:B0-----:R-:W-:Y:S02]  /*7150*/  @!P4 IMAD.MOV.U32 R8, RZ, RZ, R18 ;  /* 0x000000ffff08c224 */ /* 0x001fe400078e0012 */
[----:B------:R-:W-:Y:S01]  /*7160*/  IMAD R10, R4, 0x45, RZ ;  /* 0x00000045040a7824 */ /* 0x000fe200078e02ff */
[----:B--2---:R-:W-:Y:S04]  /*7170*/  STL [R1+0x2c], R12 ;  /* 0x00002c0c01007387 */ /* 0x004fe80000100800 */
[----:B------:R0:W-:Y:S02]  /*7180*/  STL [R1+0x4ac], R19 ;  /* 0x0004ac1301007387 */ /* 0x0001e40000100800 */
[----:B0-----:R-:W-:-:S05]  /*7190*/  LEA.HI.X.SX32 R19, R11, R2, 0x1, P6 ;  /* 0x000000020b137211 */ /* 0x001fca00030f0eff */
[----:B------:R-:W-:-:S05]  /*71a0*/  @!P4 IMAD.MOV.U32 R9, RZ, RZ, R19 ;  /* 0x000000ffff09c224 */ /* 0x000fca00078e0013 */
[----:B------:R0:W2:Y:S04]  /*71b0*/  @!P4 LDG.E.U8 R15, desc[UR18][R8.64] ;  /* 0x00000012080fc981 */ /* 0x0000a8000c1e1100 */
[----:B------:R-:W-:Y:S04]  /*71c0*/  STL [R1+0x4e8], R18 ;  /* 0x0004e81201007387 */ /* 0x000fe80000100800 */
[----:B---3--:R1:W-:Y:S02]  /*71d0*/  STL [R1+0x28], R16 ;  /* 0x0000281001007387 */ /* 0x0083e40000100800 */
[----:B-1----:R-:W-:-:S04]  /*71e0*/  IADD3 R16, P6, PT, R10, R0, RZ ;  /* 0x000000000a107210 */ /* 0x002fc80007fde0ff */
[----:B------:R-:W-:Y:S01]  /*71f0*/  LEA.HI.X.SX32 R17, R10, R2, 0x1, P6 ;  /* 0x000000020a117211 */ /* 0x000fe200030f0eff */
[----:B0-----:R-:W-:-:S04]  /*7200*/  @!P0 IMAD.MOV.U32 R8, RZ, RZ, R16 ;  /* 0x000000ffff088224 */ /* 0x001fc800078e0010 */
[----:B------:R-:W-:-:S05]  /*7210*/  @!P0 IMAD.MOV.U32 R9, RZ, RZ, R17 ;  /* 0x000000ffff098224 */ /* 0x000fca00078e0011 */
[----:B------:R0:W3:Y:S01]  /*7220*/  @!P0 LDG.E.U8 R13, desc[UR18][R8.64] ;  /* 0x00000012080d8981 */ /* 0x0000e2000c1e1100 */
[----:B------:R-:W-:Y:S02]  /*7230*/  IMAD R11, R4, 0x4d, RZ ;  /* 0x0000004d040b7824 */ /* 0x000fe400078e02ff */
[----:B------:R-:W-:Y:S01]  /*7240*/  VIADD R12, R14, 0xffffffa2 ;  /* 0xffffffa20e0c7836 */ /* 0x000fe20000000000 */
[----:B------:R-:W-:Y:S04]  /*7250*/  STL [R1+0x4e4], R19 ;  /* 0x0004e41301007387 */ /* 0x000fe80000100800 */
[----:B------:R-:W-:Y:S01]  /*7260*/  STL [R1+0x520], R16 ;  /* 0x0005201001007387 */ /* 0x000fe20000100800 */
[----:B------:R-:W-:-:S03]  /*7270*/  ISETP.GE.U32.AND P1, PT, R12, 0x7fffff23, PT ;  /* 0x7fffff230c00780c */ /* 0x000fc60003f26070 */
[----:B------:R-:W-:Y:S01]  /*7280*/  STL [R1+0x51c], R17 ;  /* 0x00051c1101007387 */ /* 0x000fe20000100800 */
[C---:B------:R-:W-:Y:S02]  /*7290*/  VIADD R12, R14.reuse, 0xffffff9a ;  /* 0xffffff9a0e0c7836 */ /* 0x040fe40000000000 */
[----:B0-----:R-:W-:-:S03]  /*72a0*/  VIADD R8, R14, 0xffffff92 ;  /* 0xffffff920e087836 */ /* 0x001fc60000000000 */
[----:B------:R-:W-:Y:S02]  /*72b0*/  ISETP.GE.U32.AND P4, PT, R12, 0x7fffff1b, PT ;  /* 0x7fffff1b0c00780c */ /* 0x000fe40003f86070 */
[----:B------:R-:W-:Y:S02]  /*72c0*/  PRMT R12, RZ, 0x7610, R12 ;  /* 0x00007610ff0c7816 */ /* 0x000fe4000000000c */
[----:B------:R-:W-:Y:S01]  /*72d0*/  ISETP.GE.U32.AND P0, PT, R8, 0x7fffff13, PT ;  /* 0x7fffff130800780c */ /* 0x000fe20003f06070 */
[----:B------:R-:W-:Y:S01]  /*72e0*/  IMAD R10, R4, 0x55, RZ ;  /* 0x00000055040a7824 */ /* 0x000fe200078e02ff */
[----:B------:R-:W-:Y:S01]  /*72f0*/  PRMT R5, RZ, 0x7610, R5 ;  /* 0x00007610ff057816 */ /* 0x000fe20000000005 */
[----:B--2---:R0:W-:Y:S02]  /*7300*/  STL [R1+0x20], R15 ;  /* 0x0000200f01007387 */ /* 0x0041e40000100800 */
[----:B0-----:R-:W-:-:S04]  /*7310*/  IADD3 R15, P6, PT, R11, R0, RZ ;  /* 0x000000000b0f7210 */ /* 0x001fc80007fde0ff */
[----:B------:R-:W-:Y:S01]  /*7320*/  LEA.HI.X.SX32 R16, R11, R2, 0x1, P6 ;  /* 0x000000020b107211 */ /* 0x000fe200030f0eff */
[----:B------:R-:W-:-:S04]  /*7330*/  @!P2 IMAD.MOV.U32 R8, RZ, RZ, R15 ;  /* 0x000000ffff08a224 */ /* 0x000fc800078e000f */
[----:B------:R-:W-:-:S05]  /*7340*/  @!P2 IMAD.MOV.U32 R9, RZ, RZ, R16 ;  /* 0x000000ffff09a224 */ /* 0x000fca00078e0010 */
[----:B------:R0:W2:Y:S04]  /*7350*/  @!P2 LDG.E.U8 R12, desc[UR18][R8.64] ;  /* 0x00000012080ca981 */ /* 0x0000a8000c1e1100 */
[----:B------:R-:W-:Y:S04]  /*7360*/  STL [R1+0x558], R15 ;  /* 0x0005580f01007387 */ /* 0x000fe80000100800 */
[----:B------:R-:W-:Y:S04]  /*7370*/  STL [R1+0x554], R16 ;  /* 0x0005541001007387 */ /* 0x000fe80000100800 */
[----:B---3--:R1:W-:Y:S02]  /*7380*/  STL [R1+0x18], R13 ;  /* 0x0000180d01007387 */ /* 0x0083e40000100800 */
        /* <DEDUP_REMOVED lines=9> */
[----:B------:R-:W-:Y:S02]  /*7420*/  IADD3 R15, P6, PT, R11, R0, RZ ;  /* 0x000000000b0f7210 */ /* 0x000fe40007fde0ff */
[----:B------:R-:W-:-:S03]  /*7430*/  PRMT R3, RZ, 0x7610, R3 ;  /* 0x00007610ff037816 */ /* 0x000fc60000000003 */
        /* <DEDUP_REMOVED lines=14> */
[----:B------:R-:W-:Y:S02]  /*7520*/  VIADD R12, R14, 0xffffff82 ;  /* 0xffffff820e0c7836 */ /* 0x000fe40000000000 */
[----:B------:R-:W-:Y:S01]  /*7530*/  IMAD R11, R4, 0x6d, RZ ;  /* 0x0000006d040b7824 */ /* 0x000fe200078e02ff */
[----:B------:R-:W-:Y:S02]  /*7540*/  STL [R1+0x5c4], R16 ;  /* 0x0005c41001007387 */ /* 0x000fe40000100800 */
[----:B------:R-:W-:Y:S01]  /*7550*/  ISETP.GE.U32.AND P5, PT, R12, 0x7fffff03, PT ;  /* 0x7fffff030c00780c */ /* 0x000fe20003fa6070 */
[----:B------:R-:W-:Y:S01]  /*7560*/  VIADD R12, R14, 0xfffffff9 ;  /* 0xfffffff90e0c7836 */ /* 0x000fe20000000000 */
[----:B------:R-:W-:Y:S04]  /*7570*/  STL [R1+0x600], R5 ;  /* 0x0006000501007387 */ /* 0x000fe80000100800 */
[----:B------:R-:W-:Y:S01]  /*7580*/  STL [R1+0x5fc], R13 ;  /* 0x0005fc0d01007387 */ /* 0x000fe20000100800 */
[----:B------:R-:W-:Y:S01]  /*7590*/  ISETP.GE.U32.AND P1, PT, R12, 0x7fffff7a, PT ;  /* 0x7fffff7a0c00780c */ /* 0x000fe20003f26070 */
[----:B0-----:R-:W-:-:S02]  /*75a0*/  VIADD R8, R14, 0xfffffff1 ;  /* 0xfffffff10e087836 */ /* 0x001fc40000000000 */
[----:B------:R-:W-:-:S03]  /*75b0*/  IMAD R10, R4, 0x75, RZ ;  /* 0x00000075040a7824 */ /* 0x000fc600078e02ff */
[----:B------:R-:W-:Y:S02]  /*75c0*/  ISETP.GE.U32.AND P4, PT, R8, 0x7fffff72, PT ;  /* 0x7fffff720800780c */ /* 0x000fe40003f86070 */
[----:B------:R-:W-:Y:S02]  /*75d0*/  PRMT R91, RZ, 0x7610, R91 ;  /* 0x00007610ff5b7816 */ /* 0x000fe4000000005b */
[----:B------:R-:W-:Y:S01]  /*75e0*/  PRMT R89, RZ, 0x7610, R89 ;  /* 0x00007610ff597816 */ /* 0x000fe20000000059 */
[----:B--2---:R0:W-:Y:S02]  /*75f0*/  STL [R1+0x4], R3 ;  /* 0x0000040301007387 */ /* 0x0041e40000100800 */
[----:B0-----:R-:W-:-:S04]  /*7600*/  IADD3 R3, P6, PT, R11, R0, RZ ;  /* 0x000000000b037210 */ /* 0x001fc80007fde0ff */
[----:B------:R-:W-:Y:S01]  /*7610*/  LEA.HI.X.SX32 R12, R11, R2, 0x1, P6 ;  /* 0x000000020b0c7211 */ /* 0x000fe200030f0eff */
[----:B------:R-:W-:Y:S01]  /*7620*/  @!P0 IMAD.MOV.U32 R8, RZ, RZ, R3 ;  /* 0x000000ffff088224 */ /* 0x000fe200078e0003 */
[----:B------:R-:W-:-:S03]  /*7630*/  IADD3 R5, P6, PT, R10, R0, RZ ;  /* 0x000000000a057210 */ /* 0x000fc60007fde0ff */
[----:B------:R-:W-:Y:S01]  /*7640*/  @!P0 IMAD.MOV.U32 R9, RZ, RZ, R12 ;  /* 0x000000ffff098224 */ /* 0x000fe200078e000c */
[----:B------:R-:W-:Y:S01]  /*7650*/  LEA.HI.X.SX32 R13, R10, R2, 0x1, P6 ;  /* 0x000000020a0d7211 */ /* 0x000fe200030f0eff */
[----:B------:R-:W-:-:S03]  /*7660*/  VIADD R11, R14, 0xffffffe9 ;  /* 0xffffffe90e0b7836 */ /* 0x000fc60000000000 */
[----:B------:R0:W2:Y:S02]  /*7670*/  @!P0 LDG.E.U8 R92, desc[UR18][R8.64] ;  /* 0x00000012085c8981 */ /* 0x0000a4000c1e1100 */
[----:B------:R-:W-:Y:S01]  /*7680*/  ISETP.GE.U32.AND P0, PT, R11, 0x7fffff6a, PT ;  /* 0x7fffff6a0b00780c */ /* 0x000fe20003f06070 */
[----:B------:R-:W-:Y:S02]  /*7690*/  IMAD R11, R4, 0x7d, RZ ;  /* 0x0000007d040b7824 */ /* 0x000fe400078e02ff */
[----:B0-----:R-:W-:Y:S02]  /*76a0*/  @!P2 IMAD.MOV.U32 R8, RZ, RZ, R5 ;  /* 0x000000ffff08a224 */ /* 0x001fe400078e0005 */
[----:B------:R-:W-:Y:S01]  /*76b0*/  @!P2 IMAD.MOV.U32 R9, RZ, RZ, R13 ;  /* 0x000000ffff09a224 */ /* 0x000fe200078e000d */
[----:B---3--:R-:W-:Y:S04]  /*76c0*/  STL [R1+0x890], R93 ;  /* 0x0008905d01007387 */ /* 0x008fe80000100800 */
[----:B------:R0:W3:Y:S04]  /*76d0*/  @!P2 LDG.E.U8 R91, desc[UR18][R8.64] ;  /* 0x00000012085ba981 */ /* 0x0000e8000c1e1100 */
[----:B------:R1:W-:Y:S02]  /*76e0*/  STL [R1+0x630], R3 ;  /* 0x0006300301007387 */ /* 0x0003e40000100800 */
[----:B-1----:R-:W-:-:S04]  /*76f0*/  IADD3 R3, P6, PT, R11, R0, RZ ;  /* 0x000000000b037210 */ /* 0x002fc80007fde0ff */
[----:B------:R-:W-:Y:S01]  /*7700*/  LEA.HI.X.SX32 R15, R11, R2, 0x1, P6 ;  /* 0x000000020b0f7211 */ /* 0x000fe200030f0eff */
[----:B0-----:R-:W-:-:S04]  /*7710*/  @!P5 IMAD.MOV.U32 R8, RZ, RZ, R3 ;  /* 0x000000ffff08d224 */ /* 0x001fc800078e0003 */
[----:B------:R-:W-:-:S05]  /*7720*/  @!P5 IMAD.MOV.U32 R9, RZ, RZ, R15 ;  /* 0x000000ffff09d224 */ /* 0x000fca00078e000f */
[----:B------:R0:W4:Y:S01]  /*7730*/  @!P5 LDG.E.U8 R89, desc[UR18][R8.64] ;  /* 0x000000120859d981 */ /* 0x000122000c1e1100 */
[----:B------:R-:W-:-:S03]  /*7740*/  IMAD R10, R4, 0x6, RZ ;  /* 0x00000006040a7824 */ /* 0x000fc600078e02ff */
[----:B------:R1:W-:Y:S01]  /*7750*/  STL [R1+0x62c], R12 ;  /* 0x00062c0c01007387 */ /* 0x0003e20000100800 */
[----:B------:R-:W-:Y:S01]  /*7760*/  IMAD R11, R4, 0xe, RZ ;  /* 0x0000000e040b7824 */ /* 0x000fe200078e02ff */
[----:B------:R-:W-:Y:S01]  /*7770*/  PRMT R90, RZ, 0x7610, R90 ;  /* 0x00007610ff5a7816 */ /* 0x000fe2000000005a */
[----:B-1----:R-:W-:-:S05]  /*7780*/  VIADD R12, R14, 0xffffffe1 ;  /* 0xffffffe10e0c7836 */ /* 0x002fca0000000000 */
[----:B------:R-:W-:Y:S01]  /*7790*/  ISETP.GE.U32.AND P2, PT, R12, 0x7fffff62, PT ;  /* 0x7fffff620c00780c */ /* 0x000fe20003f46070 */
[----:B------:R-:W-:-:S05]  /*77a0*/  VIADD R12, R14, 0xffffffd9 ;  /* 0xffffffd90e0c7836 */ /* 0x000fca0000000000 */
[----:B------:R-:W-:Y:S02]  /*77b0*/  ISETP.GE.U32.AND P5, PT, R12, 0x7fffff5a, PT ;  /* 0x7fffff5a0c00780c */ /* 0x000fe40003fa6070 */
[----:B------:R-:W-:Y:S02]  /*77c0*/  PRMT R88, RZ, 0x7610, R88 ;  /* 0x00007610ff587816 */ /* 0x000fe40000000058 */
[----:B------:R-:W-:Y:S01]  /*77d0*/  PRMT R87, RZ, 0x7610, R87 ;  /* 0x00007610ff577816 */ /* 0x000fe20000000057 */
[----:B--2---:R-:W-:Y:S04]  /*77e0*/  STL [R1+0x894], R92 ;  /* 0x0008945c01007387 */ /* 0x004fe80000100800 */
[----:B------:R1:W-:Y:S04]  /*77f0*/  STL [R1+0x660], R5 ;  /* 0x0006600501007387 */ /* 0x0003e80000100800 */
[----:B------:R2:W-:Y:S01]  /*7800*/  STL [R1+0x65c], R13 ;  /* 0x00065c0d01007387 */ /* 0x0005e20000100800 */
[----:B-1----:R-:W-:-:S04]  /*7810*/  IADD3 R5, P6, PT, R10, R0, RZ ;  /* 0x000000000a057210 */ /* 0x002fc80007fde0ff */
[----:B--2---:R-:W-:Y:S01]  /*7820*/  LEA.HI.X.SX32 R13, R10, R2, 0x1, P6 ;  /* 0x000000020a0d7211 */ /* 0x004fe200030f0eff */
[----:B0-----:R-:W-:Y:S01]  /*7830*/  @!P1 IMAD.MOV.U32 R8, RZ, RZ, R5 ;  /* 0x000000ffff089224 */ /* 0x001fe200078e0005 */
[----:B---3--:R-:W-:Y:S03]  /*7840*/  STL [R1+0x898], R91 ;  /* 0x0008985b01007387 */ /* 0x008fe60000100800 */
[----:B------:R-:W-:Y:S01]  /*7850*/  @!P1 IMAD.MOV.U32 R9, RZ, RZ, R13 ;  /* 0x000000ffff099224 */ /* 0x000fe200078e000d */
[----:B------:R0:W-:Y:S04]  /*7860*/  STL [R1+0x690], R3 ;  /* 0x0006900301007387 */ /* 0x0001e80000100800 */
[----:B------:R1:W2:Y:S01]  /*7870*/  @!P1 LDG.E.U8 R90, desc[UR18][R8.64] ;  /* 0x00000012085a9981 */ /* 0x0002a2000c1e1100 */
[----:B0-----:R-:W-:Y:S01]  /*7880*/  IADD3 R3, P6, PT, R11, R0, RZ ;  /* 0x000000000b037210 */ /* 0x001fe20007fde0ff */
[----:B-1----:R-:W-:-:S03]  /*7890*/  VIADD R8, R14, 0xffffffd1 ;  /* 0xffffffd10e087836 */ /* 0x002fc60000000000 */
[----:B------:R-:W-:Y:S01]  /*78a0*/  LEA.HI.X.SX32 R12, R11, R2, 0x1, P6 ;  /* 0x000000020b0c7211 */ /* 0x000fe200030f0eff */
[----:B------:R-:W-:Y:S01]  /*78b0*/  IMAD R10, R4, 0x16, RZ ;  /* 0x00000016040a7824 */ /* 0x000fe200078e02ff */
[----:B------:R-:W-:Y:S01]  /*78c0*/  STL [R1+0x68c], R15 ;  /* 0x00068c0f01007387 */ /* 0x000fe20000100800 */
[----:B------:R-:W-:Y:S01]  /*78d0*/  ISETP.GE.U32.AND P1, PT, R8, 0x7fffff52, PT ;  /* 0x7fffff520800780c */ /* 0x000fe20003f26070 */
[----:B------:R-:W-:Y:S02]  /*78e0*/  @!P4 IMAD.MOV.U32 R8, RZ, RZ, R3 ;  /* 0x000000ffff08c224 */ /* 0x000fe400078e0003 */
[----:B------:R-:W-:Y:S01]  /*78f0*/  @!P4 IMAD.MOV.U32 R9, RZ, RZ, R12 ;  /* 0x000000ffff09c224 */ /* 0x000fe200078e000c */
[----:B------:R0:W-:Y:S04]  /*7900*/  STL [R1+0x48], R5 ;  /* 0x0000480501007387 */ /* 0x0001e80000100800 */
[----:B----4-:R-:W-:Y:S04]  /*7910*/  STL [R1+0x89c], R89 ;  /* 0x00089c5901007387 */ /* 0x010fe80000100800 */
[----:B------:R1:W3:Y:S01]  /*7920*/  @!P4 LDG.E.U8 R88, desc[UR18][R8.64] ;  /* 0x000000120858c981 */ /* 0x0002e2000c1e1100 */
[----:B0-----:R-:W-:-:S03]  /*7930*/  IADD3 R5, P6, PT, R10, R0, RZ ;  /* 0x000000000a057210 */ /* 0x001fc60007fde0ff */
[----:B------:R0:W-:Y:S02]  /*7940*/  STL [R1+0x3c], R13 ;  /* 0x00003c0d01007387 */ /* 0x0001e40000100800 */
[----:B0-----:R-:W-:Y:S01]  /*7950*/  LEA.HI.X.SX32 R13, R10, R2, 0x1, P6 ;  /* 0x000000020a0d7211 */ /* 0x001fe200030f0eff */
[----:B-1----:R-:W-:-:S04]  /*7960*/  @!P0 IMAD.MOV.U32 R8, RZ, RZ, R5 ;  /* 0x000000ffff088224 */ /* 0x002fc800078e0005 */
[----:B------:R-:W-:-:S05]  /*7970*/  @!P0 IMAD.MOV.U32 R9, RZ, RZ, R13 ;  /* 0x000000ffff098224 */ /* 0x000fca00078e000d */
[----:B------:R0:W4:Y:S01]  /*7980*/  @!P0 LDG.E.U8 R87, desc[UR18][R8.64] ;  /* 0x0000001208578981 */ /* 0x000122000c1e1100 */
[----:B------:R-:W-:-:S05]  /*7990*/  VIADD R11, R14, 0xffffffc9 ;  /* 0xffffffc90e0b7836 */ /* 0x000fca0000000000 */
[----:B------:R-:W-:Y:S01]  /*79a0*/  ISETP.GE.U32.AND P4, PT, R11, 0x7fffff4a, PT ;  /* 0x7fffff4a0b00780c */ /* 0x000fe20003f86070 */
[C---:B------:R-:W-:Y:S02]  /*79b0*/  IMAD R11, R4.reuse, 0x1e, RZ ;  /* 0x0000001e040b7824 */ /* 0x040fe400078e02ff */
[----:B------:R-:W-:Y:S01]  /*79c0*/  IMAD R10, R4, 0x26, RZ ;  /* 0x00000026040a7824 */ /* 0x000fe200078e02ff */
[----:B------:R-:W-:Y:S02]  /*79d0*/  PRMT R85, RZ, 0x7610, R85 ;  /* 0x00007610ff557816 */ /* 0x000fe40000000055 */
[----:B------:R-:W-:Y:S02]  /*79e0*/  PRMT R83, RZ, 0x7610, R83 ;  /* 0x00007610ff537816 */ /* 0x000fe40000000053 */
[----:B------:R-:W-:Y:S01]  /*79f0*/  PRMT R81, RZ, 0x7610, R81 ;  /* 0x00007610ff517816 */ /* 0x000fe20000000051 */
[----:B--2---:R-:W-:Y:S04]  /*7a00*/  STL [R1+0x8a0], R90 ;  /* 0x0008a05a01007387 */ /* 0x004fe80000100800 */
[----:B------:R1:W-:Y:S04]  /*7a10*/  STL [R1+0xe8], R3 ;  /* 0x0000e80301007387 */ /* 0x0003e80000100800 */
[----:B------:R2:W-:Y:S01]  /*7a20*/  STL [R1+0xd4], R12 ;  /* 0x0000d40c01007387 */ /* 0x0005e20000100800 */
[----:B-1----:R-:W-:-:S04]  /*7a30*/  IADD3 R3, P6, PT, R11, R0, RZ ;  /* 0x000000000b037210 */ /* 0x002fc80007fde0ff */
[----:B------:R-:W-:Y:S01]  /*7a40*/  LEA.HI.X.SX32 R15, R11, R2, 0x1, P6 ;  /* 0x000000020b0f7211 */ /* 0x000fe200030f0eff */
[----:B0-----:R-:W-:Y:S02]  /*7a50*/  @!P2 IMAD.MOV.U32 R8, RZ, RZ, R3 ;  /* 0x000000ffff08a224 */ /* 0x001fe400078e0003 */
[----:B--2---:R-:W-:Y:S01]  /*7a60*/  VIADD R12, R14, 0xffffffc1 ;  /* 0xffffffc10e0c7836 */ /* 0x004fe20000000000 */
[----:B---3--:R-:W-:Y:S04]  /*7a70*/  STL [R1+0x8a4], R88 ;  /* 0x0008a45801007387 */ /* 0x008fe80000100800 */
[----:B------:R0:W-:Y:S01]  /*7a80*/  STL [R1+0x148], R5 ;  /* 0x0001480501007387 */ /* 0x0001e20000100800 */
[----:B------:R-:W-:-:S03]  /*7a90*/  @!P2 IMAD.MOV.U32 R9, RZ, RZ, R15 ;  /* 0x000000ffff09a224 */ /* 0x000fc600078e000f */
[----:B------:R1:W-:Y:S01]  /*7aa0*/  STL [R1+0x144], R13 ;  /* 0x0001440d01007387 */ /* 0x0003e20000100800 */
[----:B------:R-:W-:Y:S01]  /*7ab0*/  IMAD R11, R4, 0x2e, RZ ;  /* 0x0000002e040b7824 */ /* 0x000fe200078e02ff */
[----:B------:R-:W-:Y:S02]  /*7ac0*/  ISETP.GE.U32.AND P0, PT, R12, 0x7fffff42, PT ;  /* 0x7fffff420c00780c */ /* 0x000fe40003f06070 */
[----:B------:R2:W3:Y:S01]  /*7ad0*/  @!P2 LDG.E.U8 R85, desc[UR18][R8.64] ;  /* 0x000000120855a981 */ /* 0x0004e2000c1e1100 */
[----:B0-----:R-:W-:-:S04]  /*7ae0*/  IADD3 R5, P6, PT, R10, R0, RZ ;  /* 0x000000000a057210 */ /* 0x001fc80007fde0ff */
[----:B-1----:R-:W-:Y:S01]  /*7af0*/  LEA.HI.X.SX32 R13, R10, R2, 0x1, P6 ;  /* 0x000000020a0d7211 */ /* 0x002fe200030f0eff */
[----:B------:R-:W-:Y:S02]  /*7b00*/  VIADD R12, R14, 0xffffffb9 ;  /* 0xffffffb90e0c7836 */ /* 0x000fe40000000000 */
[----:B--2---:R-:W-:Y:S02]  /*7b10*/  @!P5 IMAD.MOV.U32 R8, RZ, RZ, R5 ;  /* 0x000000ffff08d224 */ /* 0x004fe400078e0005 */
[----:B------:R-:W-:Y:S01]  /*7b20*/  @!P5 IMAD.MOV.U32 R9, RZ, RZ, R13 ;  /* 0x000000ffff09d224 */ /* 0x000fe200078e000d */
[----:B----4-:R-:W-:Y:S04]  /*7b30*/  STL [R1+0x8a8], R87 ;  /* 0x0008a85701007387 */ /* 0x010fe80000100800 */
[----:B------:R0:W-:Y:S01]  /*7b40*/  STL [R1+0x408], R3 ;  /* 0x0004080301007387 */ /* 0x0001e20000100800 */
[----:B------:R-:W-:-:S03]  /*7b50*/  ISETP.GE.U32.AND P2, PT, R12, 0x7fffff3a, PT ;  /* 0x7fffff3a0c00780c */ /* 0x000fc60003f46070 */
[----:B------:R1:W2:Y:S01]  /*7b60*/  @!P5 LDG.E.U8 R83, desc[UR18][R8.64] ;  /* 0x000000120853d981 */ /* 0x0002a2000c1e1100 */
[----:B0-----:R-:W-:Y:S01]  /*7b70*/  IADD3 R3, P6, PT, R11, R0, RZ ;  /* 0x000000000b037210 */ /* 0x001fe20007fde0ff */
[----:B-1----:R-:W-:-:S03]  /*7b80*/  VIADD R8, R14, 0xffffffb1 ;  /* 0xffffffb10e087836 */ /* 0x002fc60000000000 */
[----:B------:R-:W-:Y:S02]  /*7b90*/  LEA.HI.X.SX32 R12, R11, R2, 0x1, P6 ;  /* 0x000000020b0c7211 */ /* 0x000fe400030f0eff */
[----:B------:R-:W-:Y:S01]  /*7ba0*/  ISETP.GE.U32.AND P5, PT, R8, 0x7fffff32, PT ;  /* 0x7fffff320800780c */ /* 0x000fe20003fa6070 */
[----:B------:R-:W-:Y:S02]  /*7bb0*/  @!P1 IMAD.MOV.U32 R8, RZ, RZ, R3 ;  /* 0x000000ffff089224 */ /* 0x000fe400078e0003 */
[----:B------:R-:W-:-:S05]  /*7bc0*/  @!P1 IMAD.MOV.U32 R9, RZ, RZ, R12 ;  /* 0x000000ffff099224 */ /* 0x000fca00078e000c */
[----:B------:R0:W4:Y:S01]  /*7bd0*/  @!P1 LDG.E.U8 R81, desc[UR18][R8.64] ;  /* 0x0000001208519981 */ /* 0x000122000c1e1100 */
[----:B------:R-:W-:Y:S02]  /*7be0*/  IMAD R10, R4, 0x36, RZ ;  /* 0x00000036040a7824 */ /* 0x000fe400078e02ff */
[----:B------:R-:W-:Y:S01]  /*7bf0*/  VIADD R11, R14, 0xffffffa9 ;  /* 0xffffffa90e0b7836 */ /* 0x000fe20000000000 */
[----:B------:R-:W-:Y:S04]  /*7c00*/  STL [R1+0x404], R15 ;  /* 0x0004040f01007387 */ /* 0x000fe80000100800 */
[----:B------:R1:W-:Y:S01]  /*7c10*/  STL [R1+0x440], R5 ;  /* 0x0004400501007387 */ /* 0x0003e20000100800 */
[----:B------:R-:W-:Y:S01]  /*7c20*/  ISETP.GE.U32.AND P1, PT, R11, 0x7fffff2a, PT ;  /* 0x7fffff2a0b00780c */ /* 0x000fe20003f26070 */
[----:B------:R-:W-:Y:S01]  /*7c30*/  IMAD R11, R4, 0x3e, RZ ;  /* 0x0000003e040b7824 */ /* 0x000fe200078e02ff */
[----:B-1----:R-:W-:-:S02]  /*7c40*/  IADD3 R5, P6, PT, R10, R0, RZ ;  /* 0x000000000a057210 */ /* 0x002fc40007fde0ff */
[----:B------:R-:W-:-:S03]  /*7c50*/  PRMT R80, RZ, 0x7610, R80 ;  /* 0x00007610ff507816 */ /* 0x000fc60000000050 */
[----:B0-----:R-:W-:Y:S01]  /*7c60*/  @!P4 IMAD.MOV.U32 R8, RZ, RZ, R5 ;  /* 0x000000ffff08c224 */ /* 0x001fe200078e0005 */
[----:B------:R-:W-:Y:S02]  /*7c70*/  PRMT R79, RZ, 0x7610, R79 ;  /* 0x00007610ff4f7816 */ /* 0x000fe4000000004f */
[----:B------:R-:W-:Y:S01]  /*7c80*/  PRMT R78, RZ, 0x7610, R78 ;  /* 0x00007610ff4e7816 */ /* 0x000fe2000000004e */
[----:B---3--:R-:W-:Y:S04]  /*7c90*/  STL [R1+0x8ac], R85 ;  /* 0x0008ac5501007387 */ /* 0x008fe80000100800 */
[----:B------:R0:W-:Y:S02]  /*7ca0*/  STL [R1+0x43c], R13 ;  /* 0x00043c0d01007387 */ /* 0x0001e40000100800 */
[----:B0-----:R-:W-:Y:S01]  /*7cb0*/  LEA.HI.X.SX32 R13, R10, R2, 0x1, P6 ;  /* 0x000000020a0d7211 */ /* 0x001fe200030f0eff */
[----:B------:R-:W-:Y:S01]  /*7cc0*/  IMAD R10, R4, 0x46, RZ ;  /* 0x00000046040a7824 */ /* 0x000fe200078e02ff */
[----:B--2---:R-:W-:Y:S04]  /*7cd0*/  STL [R1+0x8b0], R83 ;  /* 0x0008b05301007387 */ /* 0x004fe80000100800 */
[----:B------:R0:W-:Y:S01]  /*7ce0*/  STL [R1+0x478], R3 ;  /* 0x0004780301007387 */ /* 0x0001e20000100800 */
[----:B------:R-:W-:-:S03]  /*7cf0*/  @!P4 IMAD.MOV.U32 R9, RZ, RZ, R13 ;  /* 0x000000ffff09c224 */ /* 0x000fc600078e000d */
[----:B------:R1:W-:Y:S04]  /*7d00*/  STL [R1+0x474], R12 ;  /* 0x0004740c01007387 */ /* 0x0003e80000100800 */
[----:B------:R2:W3:Y:S01]  /*7d10*/  @!P4 LDG.E.U8 R80, desc[UR18][R8.64] ;  /* 0x000000120850c981 */ /* 0x0004e2000c1e1100 */
[----:B0-----:R-:W-:Y:S01]  /*7d20*/  IADD3 R3, P6, PT, R11, R0, RZ ;  /* 0x000000000b037210 */ /* 0x001fe20007fde0ff */
[----:B-1----:R-:W-:-:S03]  /*7d30*/  VIADD R12, R14, 0xffffffa1 ;  /* 0xffffffa10e0c7836 */ /* 0x002fc60000000000 */
[----:B------:R-:W-:Y:S01]  /*7d40*/  LEA.HI.X.SX32 R14, R11, R2, 0x1, P6 ;  /* 0x000000020b0e7211 */ /* 0x000fe200030f0eff */
[----:B----4-:R-:W-:Y:S01]  /*7d50*/  STL [R1+0x8b4], R81 ;  /* 0x0008b45101007387 */ /* 0x010fe20000100800 */
[----:B--2---:R-:W-:-:S03]  /*7d60*/  @!P0 IMAD.MOV.U32 R8, RZ, RZ, R3 ;  /* 0x000000ffff088224 */ /* 0x004fc600078e0003 */
[----:B------:R0:W-:Y:S01]  /*7d70*/  STL [R1+0x4b8], R5 ;  /* 0x0004b80501007387 */ /* 0x0001e20000100800 */
[----:B------:R-:W-:-:S03]  /*7d80*/  @!P0 IMAD.MOV.U32 R9, RZ, RZ, R14 ;  /* 0x000000ffff098224 */ /* 0x000fc600078e000e */
[----:B------:R1:W-:Y:S04]  /*7d90*/  STL [R1+0x4b4], R13 ;  /* 0x0004b40d01007387 */ /* 0x0003e80000100800 */
[----:B------:R2:W4:Y:S01]  /*7da0*/  @!P0 LDG.E.U8 R79, desc[UR18][R8.64] ;  /* 0x00000012084f8981 */ /* 0x000522000c1e1100 */
[----:B0-----:R-:W-:-:S04]  /*7db0*/  IADD3 R5, P6, PT, R10, R0, RZ ;  /* 0x000000000a057210 */ /* 0x001fc80007fde0ff */
[----:B-1----:R-:W-:Y:S01]  /*7dc0*/  LEA.HI.X.SX32 R13, R10, R2, 0x1, P6 ;  /* 0x000000020a0d7211 */ /* 0x002fe200030f0eff */
[----:B--2---:R-:W-:-:S04]  /*7dd0*/  @!P2 IMAD.MOV.U32 R8, RZ, RZ, R5 ;  /* 0x000000ffff08a224 */ /* 0x004fc800078e0005 */
[----:B------:R-:W-:-:S05]  /*7de0*/  @!P2 IMAD.MOV.U32 R9, RZ, RZ, R13 ;  /* 0x000000ffff09a224 */ /* 0x000fca00078e000d */
[----:B------:R0:W2:Y:S01]  /*7df0*/  @!P2 LDG.E.U8 R78, desc[UR18][R8.64] ;  /* 0x00000012084ea981 */ /* 0x0000a2000c1e1100 */
[C---:B------:R-:W-:Y:S02]  /*7e00*/  IMAD R11, R4.reuse, 0x4e, RZ ;  /* 0x0000004e040b7824 */ /* 0x040fe400078e02ff */
[----:B------:R-:W-:Y:S01]  /*7e10*/  IMAD R10, R4, 0x56, RZ ;  /* 0x00000056040a7824 */ /* 0x000fe200078e02ff */
[----:B------:R-:W-:Y:S02]  /*7e20*/  ISETP.GE.U32.AND P4, PT, R12, 0x7fffff22, PT ;  /* 0x7fffff220c00780c */ /* 0x000fe40003f86070 */
[----:B------:R-:W-:Y:S02]  /*7e30*/  PRMT R77, RZ, 0x7610, R77 ;  /* 0x00007610ff4d7816 */ /* 0x000fe4000000004d */
[----:B------:R-:W-:Y:S02]  /*7e40*/  PRMT R76, RZ, 0x7610, R76 ;  /* 0x00007610ff4c7816 */ /* 0x000fe4000000004c */
[----:B------:R-:W-:Y:S01]  /*7e50*/  PRMT R75, RZ, 0x7610, R75 ;  /* 0x00007610ff4b7816 */ /* 0x000fe2000000004b */
[----:B------:R-:W-:-:S05]  /*7e60*/  VIADD R85, R68, 0x33 ;  /* 0x0000003344557836 */ /* 0x000fca0000000000 */
[----:B------:R-:W-:Y:S01]  /*7e70*/  IABS R19, R85 ;  /* 0x0000005500137213 */ /* 0x000fe20000000000 */
[----:B---3--:R-:W-:Y:S04]  /*7e80*/  STL [R1+0x8b8], R80 ;  /* 0x0008b85001007387 */ /* 0x008fe80000100800 */
[----:B------:R1:W-:Y:S04]  /*7e90*/  STL [R1+0x4f0], R3 ;  /* 0x0004f00301007387 */ /* 0x0003e80000100800 */
[----:B------:R-:W-:Y:S04]  /*7ea0*/  STL [R1+0x4ec], R14 ;  /* 0x0004ec0e01007387 */ /* 0x000fe80000100800 */
[----:B------:R3:W-:Y:S01]  /*7eb0*/  STL [R1+0x528], R5 ;  /* 0x0005280501007387 */ /* 0x0007e20000100800 */
[----:B-1----:R-:W-:-:S03]  /*7ec0*/  IADD3 R3, P0, PT, R11, R0, RZ ;  /* 0x000000000b037210 */ /* 0x002fc60007f1e0ff */
[----:B----4-:R-:W-:Y:S01]  /*7ed0*/  STL [R1+0x8bc], R79 ;  /* 0x0008bc4f01007387 */ /* 0x010fe20000100800 */
[----:B---3--:R-:W-:-:S03]  /*7ee0*/  IADD3 R5, P2, PT, R10, R0, RZ ;  /* 0x000000000a057210 */ /* 0x008fc60007f5e0ff */
[----:B------:R1:W-:Y:S01]  /*7ef0*/  STL [R1+0x524], R13 ;  /* 0x0005240d01007387 */ /* 0x0003e20000100800 */
[----:B0-----:R-:W-:Y:S01]  /*7f00*/  @!P5 IMAD.MOV.U32 R8, RZ, RZ, R3 ;  /* 0x000000ffff08d224 */ /* 0x001fe200078e0003 */
[-C--:B------:R-:W-:Y:S02]  /*7f10*/  LEA.HI.X.SX32 R12, R10, R2.reuse, 0x1, P2 ;  /* 0x000000020a0c7211 */ /* 0x080fe400010f0eff */
[----:B-1----:R-:W-:Y:S01]  /*7f20*/  LEA.HI.X.SX32 R13, R11, R2, 0x1, P0 ;  /* 0x000000020b0d7211 */ /* 0x002fe200000f0eff */
[----:B------:R-:W-:Y:S01]  /*7f30*/  IMAD R11, R4, 0x5e, RZ ;  /* 0x0000005e040b7824 */ /* 0x000fe200078e02ff */
[----:B--2---:R-:W-:Y:S03]  /*7f40*/  STL [R1+0x8c0], R78 ;  /* 0x0008c04e01007387 */ /* 0x004fe60000100800 */
[----:B------:R-:W-:Y:S01]  /*7f50*/  @!P5 IMAD.MOV.U32 R9, RZ, RZ, R13 ;  /* 0x000000ffff09d224 */ /* 0x000fe200078e000d */
[----:B------:R0:W-:Y:S04]  /*7f60*/  STL [R1+0x560], R3 ;  /* 0x0005600301007387 */ /* 0x0001e80000100800 */
[----:B------:R1:W2:Y:S01]  /*7f70*/  @!P5 LDG.E.U8 R77, desc[UR18][R8.64] ;  /* 0x00000012084dd981 */ /* 0x0002a2000c1e1100 */
[----:B------:R-:W-:-:S02]  /*7f80*/  VIADD R80, R68, 0x30 ;  /* 0x0000003044507836 */ /* 0x000fc40000000000 */
[C---:B------:R-:W-:Y:S02]  /*7f90*/  VIADD R90, R68.reuse, 0x36 ;  /* 0x00000036445a7836 */ /* 0x040fe40000000000 */
[C---:B------:R-:W-:Y:S01]  /*7fa0*/  VIADD R92, R68.reuse, 0x39 ;  /* 0x00000039445c7836 */ /* 0x040fe20000000000 */
[C---:B0-----:R-:W-:Y:S01]  /*7fb0*/  IADD3 R3, P0, PT, R11.reuse, R0, RZ ;  /* 0x000000000b037210 */ /* 0x041fe20007f1e0ff */
[----:B------:R0:W-:Y:S01]  /*7fc0*/  STL [R1+0x598], R5 ;  /* 0x0005980501007387 */ /* 0x0001e20000100800 */
[----:B------:R-:W-:Y:S01]  /*7fd0*/  VIADD R82, R68, 0x3f ;  /* 0x0000003f44527836 */ /* 0x000fe20000000000 */
[----:B------:R-:W-:Y:S01]  /*7fe0*/  ISETP.GT.U32.AND P2, PT, R6, R71, PT ;  /* 0x000000470600720c */ /* 0x000fe20003f44070 */
[----:B-1----:R-:W-:Y:S01]  /*7ff0*/  @!P1 IMAD.MOV.U32 R8, RZ, RZ, R5 ;  /* 0x000000ffff089224 */ /* 0x002fe200078e0005 */
[----:B------:R-:W1:Y:S01]  /*8000*/  LDC R78, c[0x0][0x3a0] ;  /* 0x0000e800ff4e7b82 */ /* 0x000e620000000800 */
[----:B------:R-:W-:Y:S01]  /*8010*/  @!P1 IMAD.MOV.U32 R9, RZ, RZ, R12 ;  /* 0x000000ffff099224 */ /* 0x000fe200078e000c */
[----:B0-----:R-:W-:-:S04]  /*8020*/  LEA.HI.X.SX32 R5, R11, R2, 0x1, P0 ;  /* 0x000000020b057211 */ /* 0x001fc800000f0eff */
[----:B------:R0:W3:Y:S02]  /*8030*/  @!P1 LDG.E.U8 R76, desc[UR18][R8.64] ;  /* 0x00000012084c9981 */ /* 0x0000e4000c1e1100 */
[----:B0-----:R-:W-:Y:S02]  /*8040*/  @!P4 IMAD.MOV.U32 R8, RZ, RZ, R3 ;  /* 0x000000ffff08c224 */ /* 0x001fe400078e0003 */
[----:B------:R-:W-:-:S05]  /*8050*/  @!P4 IMAD.MOV.U32 R9, RZ, RZ, R5 ;  /* 0x000000ffff09c224 */ /* 0x000fca00078e0005 */
[----:B------:R0:W4:Y:S01]  /*8060*/  @!P4 LDG.E.U8 R75, desc[UR18][R8.64] ;  /* 0x00000012084bc981 */ /* 0x000122000c1e1100 */
[----:B------:R-:W-:-:S05]  /*8070*/  IABS R22, R80 ;  /* 0x0000005000167213 */ /* 0x000fca0000000000 */
[----:B0-----:R-:W-:-:S04]  /*8080*/  IMAD.HI.U32 R8, R7, R22, RZ ;  /* 0x0000001607087227 */ /* 0x001fc800078e00ff */
[----:B------:R-:W-:-:S04]  /*8090*/  IMAD.MOV R8, RZ, RZ, -R8 ;  /* 0x000000ffff087224 */ /* 0x000fc800078e0a08 */
[----:B------:R-:W-:Y:S02]  /*80a0*/  IMAD R22, R6, R8, R22 ;  /* 0x0000000806167224 */ /* 0x000fe400078e0216 */
[----:B------:R-:W-:Y:S01]  /*80b0*/  IMAD.HI.U32 R8, R7, R19, RZ ;  /* 0x0000001307087227 */ /* 0x000fe200078e00ff */
[----:B------:R-:W-:-:S03]  /*80c0*/  IABS R16, R90 ;  /* 0x0000005a00107213 */ /* 0x000fc60000000000 */
[----:B------:R-:W-:-:S04]  /*80d0*/  IMAD.MOV R8, RZ, RZ, -R8 ;  /* 0x000000ffff087224 */ /* 0x000fc800078e0a08 */
[----:B------:R-:W-:Y:S02]  /*80e0*/  IMAD R19, R6, R8, R19 ;  /* 0x0000000806137224 */ /* 0x000fe400078e0213 */
[----:B------:R-:W-:Y:S01]  /*80f0*/  IMAD.HI.U32 R8, R7, R16, RZ ;  /* 0x0000001007087227 */ /* 0x000fe200078e00ff */
[----:B------:R0:W-:Y:S03]  /*8100*/  STL [R1+0x55c], R13 ;  /* 0x00055c0d01007387 */ /* 0x0001e60000100800 */
[----:B------:R-:W-:Y:S01]  /*8110*/  IMAD.MOV R8, RZ, RZ, -R8 ;  /* 0x000000ffff087224 */ /* 0x000fe200078e0a08 */
[----:B0-----:R-:W-:-:S03]  /*8120*/  IABS R13, R92 ;  /* 0x0000005c000d7213 */ /* 0x001fc60000000000 */
[----:B------:R-:W-:Y:S02]  /*8130*/  IMAD R16, R6, R8, R16 ;  /* 0x0000000806107224 */ /* 0x000fe400078e0210 */
[----:B------:R-:W-:-:S04]  /*8140*/  IMAD.HI.U32 R8, R7, R13, RZ ;  /* 0x0000000d07087227 */ /* 0x000fc800078e00ff */
[----:B------:R-:W-:Y:S01]  /*8150*/  IMAD.MOV R8, RZ, RZ, -R8 ;  /* 0x000000ffff087224 */ /* 0x000fe200078e0a08 */
[----:B------:R-:W-:-:S03]  /*8160*/  ISETP.GT.U32.AND P0, PT, R6, R69, PT ;  /* 0x000000450600720c */ /* 0x000fc60003f04070 */
[----:B------:R-:W-:Y:S01]  /*8170*/  IMAD R13, R6, R8, R13 ;  /* 0x00000008060d7224 */ /* 0x000fe200078e020d */
[----:B------:R-:W-:-:S05]  /*8180*/  IABS R8, R82 ;  /* 0x0000005200087213 */ /* 0x000fca0000000000 */
[----:B------:R-:W-:-:S04]  /*8190*/  IMAD.HI.U32 R72, R7, R8, RZ ;  /* 0x0000000807487227 */ /* 0x000fc800078e00ff */
[----:B------:R-:W-:Y:S02]  /*81a0*/  IMAD.MOV R72, RZ, RZ, -R72 ;  /* 0x000000ffff487224 */ /* 0x000fe400078e0a48 */
[----:B------:R-:W-:Y:S01]  /*81b0*/  @!P0 IMAD.IADD R69, R69, 0x1, -R6 ;  /* 0x0000000145458824 */ /* 0x000fe200078e0a06 */
[C---:B------:R-:W-:Y:S01]  /*81c0*/  ISETP.GT.U32.AND P0, PT, R6.reuse, R63, PT ;  /* 0x0000003f0600720c */ /* 0x040fe20003f04070 */
[C---:B------:R-:W-:Y:S01]  /*81d0*/  IMAD R8, R6.reuse, R72, R8 ;  /* 0x0000004806087224 */ /* 0x040fe200078e0208 */
[----:B------:R-:W-:-:S04]  /*81e0*/  ISETP.GT.U32.AND P4, PT, R6, R70, PT ;  /* 0x000000460600720c */ /* 0x000fc80003f84070 */
[C---:B------:R-:W-:Y:S02]  /*81f0*/  ISETP.GT.U32.AND P5, PT, R6.reuse, R8, PT ;  /* 0x000000080600720c */ /* 0x040fe40003fa4070 */
[----:B------:R-:W-:-:S05]  /*8200*/  ISETP.GT.U32.AND P1, PT, R6, R67, PT ;  /* 0x000000430600720c */ /* 0x000fca0003f24070 */
[--C-:B------:R-:W-:Y:S01]  /*8210*/  @!P0 IMAD.IADD R63, R63, 0x1, -R6.reuse ;  /* 0x000000013f3f8824 */ /* 0x100fe200078e0a06 */
[C---:B------:R-:W-:Y:S01]  /*8220*/  ISETP.GT.U32.AND P0, PT, R6.reuse, R58, PT ;  /* 0x0000003a0600720c */ /* 0x040fe20003f04070 */
[--C-:B------:R-:W-:Y:S01]  /*8230*/  @!P2 IMAD.IADD R71, R71, 0x1, -R6.reuse ;  /* 0x000000014747a824 */ /* 0x100fe200078e0a06 */
[----:B------:R-:W-:Y:S01]  /*8240*/  ISETP.GT.U32.AND P2, PT, R6, R66, PT ;  /* 0x000000420600720c */ /* 0x000fe20003f44070 */
[--C-:B------:R-:W-:Y:S01]  /*8250*/  @!P4 IMAD.IADD R70, R70, 0x1, -R6.reuse ;  /* 0x000000014646c824 */ /* 0x100fe200078e0a06 */
[----:B------:R-:W-:Y:S01]  /*8260*/  ISETP.GT.U32.AND P4, PT, R6, R64, PT ;  /* 0x000000400600720c */ /* 0x000fe20003f84070 */
[--C-:B------:R-:W-:Y:S01]  /*8270*/  @!P5 IMAD.IADD R8, R8, 0x1, -R6.reuse ;  /* 0x000000010808d824 */ /* 0x100fe200078e0a06 */
[C---:B------:R-:W-:Y:S01]  /*8280*/  ISETP.GT.U32.AND P5, PT, R6.reuse, R65, PT ;  /* 0x000000410600720c */ /* 0x040fe20003fa4070 */
[----:B------:R-:W-:Y:S01]  /*8290*/  @!P1 IMAD.IADD R67, R67, 0x1, -R6 ;  /* 0x0000000143439824 */ /* 0x000fe200078e0a06 */
[----:B------:R-:W-:Y:S01]  /*82a0*/  ISETP.GT.U32.AND P1, PT, R6, R62, PT ;  /* 0x0000003e0600720c */ /* 0x000fe20003f24070 */
[----:B------:R-:W-:-:S04]  /*82b0*/  VIADD R79, R68, 0x2f ;  /* 0x0000002f444f7836 */ /* 0x000fc80000000000 */
[--C-:B------:R-:W-:Y:S01]  /*82c0*/  @!P0 IMAD.IADD R58, R58, 0x1, -R6.reuse ;  /* 0x000000013a3a8824 */ /* 0x100fe200078e0a06 */
[----:B------:R-:W-:Y:S01]  /*82d0*/  ISETP.GT.U32.AND P0, PT, R6, R53, PT ;  /* 0x000000350600720c */ /* 0x000fe20003f04070 */
[--C-:B------:R-:W-:Y:S01]  /*82e0*/  @!P2 IMAD.IADD R66, R66, 0x1, -R6.reuse ;  /* 0x000000014242a824 */ /* 0x100fe200078e0a06 */
[----:B------:R-:W-:Y:S01]  /*82f0*/  ISETP.GT.U32.AND P2, PT, R6, R61, PT ;  /* 0x0000003d0600720c */ /* 0x000fe20003f44070 */
[--C-:B------:R-:W-:Y:S01]  /*8300*/  @!P4 IMAD.IADD R64, R64, 0x1, -R6.reuse ;  /* 0x000000014040c824 */ /* 0x100fe200078e0a06 */
[C---:B------:R-:W-:Y:S01]  /*8310*/  ISETP.GT.U32.AND P4, PT, R6.reuse, R59, PT ;  /* 0x0000003b0600720c */ /* 0x040fe20003f84070 */
[--C-:B------:R-:W-:Y:S01]  /*8320*/  @!P5 IMAD.IADD R65, R65, 0x1, -R6.reuse ;  /* 0x000000014141d824 */ /* 0x100fe200078e0a06 */
[----:B------:R-:W-:Y:S01]  /*8330*/  ISETP.GT.U32.AND P5, PT, R6, R60, PT ;  /* 0x0000003c0600720c */ /* 0x000fe20003fa4070 */
[----:B------:R-:W-:Y:S02]  /*8340*/  VIADD R81, R68, 0x31 ;  /* 0x0000003144517836 */ /* 0x000fe40000000000 */
[----:B------:R-:W-:Y:S01]  /*8350*/  @!P1 IMAD.IADD R62, R62, 0x1, -R6 ;  /* 0x000000013e3e9824 */ /* 0x000fe200078e0a06 */
[----:B------:R-:W-:Y:S01]  /*8360*/  ISETP.GT.U32.AND P1, PT, R6, R57, PT ;  /* 0x000000390600720c */ /* 0x000fe20003f24070 */
[----:B------:R-:W-:-:S02]  /*8370*/  VIADD R83, R68, 0x32 ;  /* 0x0000003244537836 */ /* 0x000fc40000000000 */
[--C-:B------:R-:W-:Y:S01]  /*8380*/  @!P0 IMAD.IADD R53, R53, 0x1, -R6.reuse ;  /* 0x0000000135358824 */ /* 0x100fe200078e0a06 */
[----:B------:R-:W-:Y:S01]  /*8390*/  ISETP.GT.U32.AND P0, PT, R6, R48, PT ;  /* 0x000000300600720c */ /* 0x000fe20003f04070 */
[C---:B------:R-:W-:Y:S02]  /*83a0*/  VIADD R87, R68.reuse, 0x34 ;  /* 0x0000003444577836 */ /* 0x040fe40000000000 */
[C---:B------:R-:W-:Y:S02]  /*83b0*/  VIADD R88, R68.reuse, 0x35 ;  /* 0x0000003544587836 */ /* 0x040fe40000000000 */
[C---:B------:R-:W-:Y:S02]  /*83c0*/  VIADD R89, R68.reuse, 0x37 ;  /* 0x0000003744597836 */ /* 0x040fe40000000000 */
[----:B------:R-:W-:Y:S02]  /*83d0*/  VIADD R91, R68, 0x38 ;  /* 0x00000038445b7836 */ /* 0x000fe40000000000 */
[--C-:B------:R-:W-:Y:S01]  /*83e0*/  @!P2 IMAD.IADD R61, R61, 0x1, -R6.reuse ;  /* 0x000000013d3da824 */ /* 0x100fe200078e0a06 */
[----:B------:R-:W-:Y:S01]  /*83f0*/  ISETP.GT.U32.AND P2, PT, R6, R56, PT ;  /* 0x000000380600720c */ /* 0x000fe20003f44070 */
[--C-:B------:R-:W-:Y:S01]  /*8400*/  @!P5 IMAD.IADD R60, R60, 0x1, -R6.reuse ;  /* 0x000000013c3cd824 */ /* 0x100fe200078e0a06 */
[C---:B------:R-:W-:Y:S01]  /*8410*/  ISETP.GT.U32.AND P5, PT, R6.reuse, R55, PT ;  /* 0x000000370600720c */ /* 0x040fe20003fa4070 */
[----:B------:R-:W-:Y:S01]  /*8420*/  @!P4 IMAD.IADD R59, R59, 0x1, -R6 ;  /* 0x000000013b3bc824 */ /* 0x000fe200078e0a06 */
[----:B------:R-:W-:Y:S01]  /*8430*/  ISETP.GT.U32.AND P4, PT, R6, R54, PT ;  /* 0x000000360600720c */ /* 0x000fe20003f84070 */
[----:B------:R-:W-:-:S02]  /*8440*/  VIADD R93, R68, 0x3a ;  /* 0x0000003a445d7836 */ /* 0x000fc40000000000 */
[--C-:B------:R-:W-:Y:S01]  /*8450*/  @!P1 IMAD.IADD R57, R57, 0x1, -R6.reuse ;  /* 0x0000000139399824 */ /* 0x100fe200078e0a06 */
[----:B------:R-:W-:Y:S01]  /*8460*/  ISETP.GT.U32.AND P1, PT, R6, R52, PT ;  /* 0x000000340600720c */ /* 0x000fe20003f24070 */
[C---:B------:R-:W-:Y:S02]  /*8470*/  VIADD R86, R68.reuse, 0x3d ;  /* 0x0000003d44567836 */ /* 0x040fe40000000000 */
[----:B------:R-:W-:Y:S02]  /*8480*/  VIADD R84, R68, 0x3e ;  /* 0x0000003e44547836 */ /* 0x000fe40000000000 */
[--C-:B------:R-:W-:Y:S01]  /*8490*/  @!P0 IMAD.IADD R48, R48, 0x1, -R6.reuse ;  /* 0x0000000130308824 */ /* 0x100fe200078e0a06 */
[----:B------:R-:W-:Y:S01]  /*84a0*/  ISETP.GT.U32.AND P0, PT, R6, R43, PT ;  /* 0x0000002b0600720c */ /* 0x000fe20003f04070 */
[--C-:B------:R-:W-:Y:S01]  /*84b0*/  @!P2 IMAD.IADD R56, R56, 0x1, -R6.reuse ;  /* 0x000000013838a824 */ /* 0x100fe200078e0a06 */
[C---:B------:R-:W-:Y:S01]  /*84c0*/  ISETP.GT.U32.AND P2, PT, R6.reuse, R51, PT ;  /* 0x000000330600720c */ /* 0x040fe20003f44070 */
[--C-:B------:R-:W-:Y:S01]  /*84d0*/  @!P5 IMAD.IADD R55, R55, 0x1, -R6.reuse ;  /* 0x000000013737d824 */ /* 0x100fe200078e0a06 */
[----:B------:R-:W-:Y:S01]  /*84e0*/  ISETP.GT.U32.AND P5, PT, R6, R50, PT ;  /* 0x000000320600720c */ /* 0x000fe20003fa4070 */
[--C-:B------:R-:W-:Y:S01]  /*84f0*/  @!P4 IMAD.IADD R54, R54, 0x1, -R6.reuse ;  /* 0x000000013636c824 */ /* 0x100fe200078e0a06 */
[----:B------:R-:W-:Y:S01]  /*8500*/  ISETP.GT.U32.AND P4, PT, R6, R49, PT ;  /* 0x000000310600720c */ /* 0x000fe20003f84070 */
[----:B------:R-:W-:Y:S01]  /*8510*/  @!P1 IMAD.IADD R52, R52, 0x1, -R6 ;  /* 0x0000000134349824 */ /* 0x000fe200078e0a06 */
[----:B------:R-:W-:-:S02]  /*8520*/  ISETP.GT.U32.AND P1, PT, R6, R47, PT ;  /* 0x0000002f0600720c */ /* 0x000fc40003f24070 */
[----:B------:R-:W-:-:S03]  /*8530*/  IABS R23, R79 ;  /* 0x0000004f00177213 */ /* 0x000fc60000000000 */
[--C-:B------:R-:W-:Y:S01]  /*8540*/  @!P0 IMAD.IADD R43, R43, 0x1, -R6.reuse ;  /* 0x000000012b2b8824 */ /* 0x100fe200078e0a06 */
[C---:B------:R-:W-:Y:S01]  /*8550*/  ISETP.GT.U32.AND P0, PT, R6.reuse, R38, PT ;  /* 0x000000260600720c */ /* 0x040fe20003f04070 */
[--C-:B------:R-:W-:Y:S01]  /*8560*/  @!P2 IMAD.IADD R51, R51, 0x1, -R6.reuse ;  /* 0x000000013333a824 */ /* 0x100fe200078e0a06 */
[----:B------:R-:W-:Y:S01]  /*8570*/  ISETP.GT.U32.AND P2, PT, R6, R46, PT ;  /* 0x0000002e0600720c */ /* 0x000fe20003f44070 */
[--C-:B------:R-:W-:Y:S01]  /*8580*/  @!P5 IMAD.IADD R50, R50, 0x1, -R6.reuse ;  /* 0x000000013232d824 */ /* 0x100fe200078e0a06 */
[C---:B------:R-:W-:Y:S01]  /*8590*/  ISETP.GT.U32.AND P5, PT, R6.reuse, R45, PT ;  /* 0x0000002d0600720c */ /* 0x040fe20003fa4070 */
[--C-:B------:R-:W-:Y:S01]  /*85a0*/  @!P4 IMAD.IADD R49, R49, 0x1, -R6.reuse ;  /* 0x000000013131c824 */ /* 0x100fe200078e0a06 */
[C---:B------:R-:W-:Y:S01]  /*85b0*/  ISETP.GT.U32.AND P4, PT, R6.reuse, R44, PT ;  /* 0x0000002c0600720c */ /* 0x040fe20003f84070 */
[----:B------:R-:W-:Y:S01]  /*85c0*/  @!P1 IMAD.IADD R47, R47, 0x1, -R6 ;  /* 0x000000012f2f9824 */ /* 0x000fe200078e0a06 */
[----:B------:R-:W-:Y:S02]  /*85d0*/  ISETP.GT.U32.AND P1, PT, R6, R42, PT ;  /* 0x0000002a0600720c */ /* 0x000fe40003f24070 */
[----:B------:R-:W-:-:S03]  /*85e0*/  IABS R21, R81 ;  /* 0x0000005100157213 */ /* 0x000fc60000000000 */
[----:B------:R-:W-:Y:S01]  /*85f0*/  @!P0 IMAD.IADD R38, R38, 0x1, -R6 ;  /* 0x0000000126268824 */ /* 0x000fe200078e0a06 */
[----:B------:R-:W-:Y:S01]  /*8600*/  ISETP.GT.U32.AND P0, PT, R6, R33, PT ;  /* 0x000000210600720c */ /* 0x000fe20003f04070 */
[----:B------:R-:W-:Y:S01]  /*8610*/  IMAD.HI.U32 R9, R7, R21, RZ ;  /* 0x0000001507097227 */ /* 0x000fe200078e00ff */
[----:B------:R-:W-:-:S03]  /*8620*/  IABS R18, R87 ;  /* 0x0000005700127213 */ /* 0x000fc60000000000 */
[--C-:B------:R-:W-:Y:S01]  /*8630*/  @!P2 IMAD.IADD R46, R46, 0x1, -R6.reuse ;  /* 0x000000012e2ea824 */ /* 0x100fe200078e0a06 */
[C---:B------:R-:W-:Y:S01]  /*8640*/  ISETP.GT.U32.AND P2, PT, R6.reuse, R41, PT ;  /* 0x000000290600720c */ /* 0x040fe20003f44070 */
[--C-:B------:R-:W-:Y:S01]  /*8650*/  @!P5 IMAD.IADD R45, R45, 0x1, -R6.reuse ;  /* 0x000000012d2dd824 */ /* 0x100fe200078e0a06 */
[----:B------:R-:W-:Y:S01]  /*8660*/  ISETP.GT.U32.AND P5, PT, R6, R40, PT ;  /* 0x000000280600720c */ /* 0x000fe20003fa4070 */
[----:B------:R-:W-:Y:S01]  /*8670*/  @!P4 IMAD.IADD R44, R44, 0x1, -R6 ;  /* 0x000000012c2cc824 */ /* 0x000fe200078e0a06 */
[----:B------:R-:W-:Y:S01]  /*8680*/  ISETP.GT.U32.AND P4, PT, R6, R39, PT ;  /* 0x000000270600720c */ /* 0x000fe20003f84070 */
[----:B------:R-:W-:-:S04]  /*8690*/  IMAD.HI.U32 R10, R7, R23, RZ ;  /* 0x00000017070a7227 */ /* 0x000fc800078e00ff */
[----:B------:R-:W-:Y:S02]  /*86a0*/  IMAD.MOV R9, RZ, RZ, -R9 ;  /* 0x000000ffff097224 */ /* 0x000fe400078e0a09 */
[----:B------:R-:W-:Y:S01]  /*86b0*/  @!P1 IMAD.IADD R42, R42, 0x1, -R6 ;  /* 0x000000012a2a9824 */ /* 0x000fe200078e0a06 */
[C---:B------:R-:W-:Y:S01]  /*86c0*/  ISETP.GT.U32.AND P1, PT, R6.reuse, R37, PT ;  /* 0x000000250600720c */ /* 0x040fe20003f24070 */
[----:B------:R-:W-:Y:S01]  /*86d0*/  IMAD.MOV R10, RZ, RZ, -R10 ;  /* 0x000000ffff0a7224 */ /* 0x000fe200078e0a0a */
[----:B------:R-:W-:Y:S01]  /*86e0*/  IABS R20, R83 ;  /* 0x0000005300147213 */ /* 0x000fe20000000000 */
[----:B------:R-:W-:Y:S02]  /*86f0*/  IMAD R21, R6, R9, R21 ;  /* 0x0000000906157224 */ /* 0x000fe400078e0215 */
[----:B------:R-:W-:Y:S01]  /*8700*/  IMAD.HI.U32 R9, R7, R18, RZ ;  /* 0x0000001207097227 */ /* 0x000fe200078e00ff */
[----:B------:R-:W-:-:S03]  /*8710*/  IABS R15, R89 ;  /* 0x00000059000f7213 */ /* 0x000fc60000000000 */
[----:B------:R-:W-:Y:S01]  /*8720*/  @!P0 IMAD.IADD R33, R33, 0x1, -R6 ;  /* 0x0000000121218824 */ /* 0x000fe200078e0a06 */
[C---:B------:R-:W-:Y:S01]  /*8730*/  ISETP.GT.U32.AND P0, PT, R6.reuse, R28, PT ;  /* 0x0000001c0600720c */ /* 0x040fe20003f04070 */
[----:B------:R-:W-:Y:S02]  /*8740*/  IMAD R23, R6, R10, R23 ;  /* 0x0000000a06177224 */ /* 0x000fe400078e0217 */
[----:B------:R-:W-:-:S04]  /*8750*/  IMAD.HI.U32 R10, R7, R20, RZ ;  /* 0x00000014070a7227 */ /* 0x000fc800078e00ff */
[----:B------:R-:W-:Y:S01]  /*8760*/  IMAD.MOV R9, RZ, RZ, -R9 ;  /* 0x000000ffff097224 */ /* 0x000fe200078e0a09 */
[----:B--2---:R-:W-:Y:S04]  /*8770*/  STL [R1+0x8c4], R77 ;  /* 0x0008c44d01007387 */ /* 0x004fe80000100800 */
[----:B------:R-:W-:Y:S04]  /*8780*/  STL [R1+0x594], R12 ;  /* 0x0005940c01007387 */ /* 0x000fe80000100800 */
[----:B------:R-:W-:Y:S04]  /*8790*/  STL [R1+0x73c], R79 ;  /* 0x00073c4f01007387 */ /* 0x000fe80000100800 */
[----:B------:R-:W-:Y:S04]  /*87a0*/  STL [R1+0x8c8], R79 ;  /* 0x0008c84f01007387 */ /* 0x000fe80000100800 */
[----:B---3--:R-:W-:Y:S04]  /*87b0*/  STL [R1+0x8cc], R76 ;  /* 0x0008cc4c01007387 */ /* 0x008fe80000100800 */
[----:B------:R-:W-:Y:S04]  /*87c0*/  STL [R1+0x5d0], R3 ;  /* 0x0005d00301007387 */ /* 0x000fe80000100800 */
[----:B------:R0:W-:Y:S04]  /*87d0*/  STL [R1+0x5cc], R5 ;  /* 0x0005cc0501007387 */ /* 0x0001e80000100800 */
[----:B------:R-:W-:Y:S04]  /*87e0*/  STL [R1+0x738], R80 ;  /* 0x0007385001007387 */ /* 0x000fe80000100800 */
[----:B------:R-:W-:Y:S04]  /*87f0*/  STL [R1+0x734], R81 ;  /* 0x0007345101007387 */ /* 0x000fe80000100800 */
[----:B----4-:R-:W-:Y:S04]  /*8800*/  STL [R1+0x8d0], R75 ;  /* 0x0008d04b01007387 */ /* 0x010fe80000100800 */
[----:B------:R-:W-:Y:S04]  /*8810*/  STL [R1+0x730], R83 ;  /* 0x0007305301007387 */ /* 0x000fe80000100800 */
[----:B------:R2:W-:Y:S04]  /*8820*/  STL [R1+0x8d4], R80 ;  /* 0x0008d45001007387 */ /* 0x0005e80000100800 */
[----:B------:R-:W-:Y:S01]  /*8830*/  STL [R1+0x8d8], R81 ;  /* 0x0008d85101007387 */ /* 0x000fe20000100800 */
[----:B0-----:R-:W-:-:S03]  /*8840*/  VIADD R5, R68, 0x3b ;  /* 0x0000003b44057836 */ /* 0x001fc60000000000 */
[----:B------:R-:W-:Y:S01]  /*8850*/  STL [R1+0x72c], R85 ;  /* 0x00072c5501007387 */ /* 0x000fe20000100800 */
[----:B------:R-:W-:-:S03]  /*8860*/  VIADD R3, R68, 0x3c ;  /* 0x0000003c44037836 */ /* 0x000fc60000000000 */
        /* <DEDUP_REMOVED lines=12> */
[----:B--2---:R-:W2:Y:S04]  /*8930*/  LDL R80, [R1+0x740] ;  /* 0x0007400001507983 */ /* 0x004ea80000100800 */
[----:B------:R-:W3:Y:S04]  /*8940*/  LDL R75, [R1+0x750] ;  /* 0x00075000014b7983 */ /* 0x000ee80000100800 */
[----:B------:R-:W4:Y:S04]  /*8950*/  LDL R76, [R1+0x754] ;  /* 0x00075400014c7983 */ /* 0x000f280000100800 */
[----:B------:R-:W2:Y:S01]  /*8960*/  LDL R79, [R1+0x758] ;  /* 0x00075800014f7983 */ /* 0x000ea20000100800 */
[--C-:B------:R-:W-:Y:S01]  /*8970*/  @!P2 IMAD.IADD R41, R41, 0x1, -R6.reuse ;  /* 0x000000012929a824 */ /* 0x100fe200078e0a06 */
[----:B------:R-:W-:Y:S01]  /*8980*/  IABS R17, R88 ;  /* 0x0000005800117213 */ /* 0x000fe20000000000 */
[--C-:B------:R-:W-:Y:S01]  /*8990*/  @!P5 IMAD.IADD R40, R40, 0x1, -R6.reuse ;  /* 0x000000012828d824 */ /* 0x100fe200078e0a06 */
[C---:B------:R-:W-:Y:S01]  /*89a0*/  ISETP.GT.U32.AND P2, PT, R6.reuse, R36, PT ;  /* 0x000000240600720c */ /* 0x040fe20003f44070 */
[----:B------:R-:W-:Y:S01]  /*89b0*/  @!P4 IMAD.IADD R39, R39, 0x1, -R6 ;  /* 0x000000012727c824 */ /* 0x000fe200078e0a06 */
[C---:B------:R-:W-:Y:S01]  /*89c0*/  ISETP.GT.U32.AND P5, PT, R6.reuse, R35, PT ;  /* 0x000000230600720c */ /* 0x040fe20003fa4070 */
[----:B------:R-:W-:Y:S01]  /*89d0*/  IMAD.MOV R10, RZ, RZ, -R10 ;  /* 0x000000ffff0a7224 */ /* 0x000fe200078e0a0a */
[C---:B------:R-:W-:Y:S01]  /*89e0*/  ISETP.GT.U32.AND P4, PT, R6.reuse, R34, PT ;  /* 0x000000220600720c */ /* 0x040fe20003f84070 */
[----:B------:R-:W-:-:S02]  /*89f0*/  IMAD R18, R6, R9, R18 ;  /* 0x0000000906127224 */ /* 0x000fc400078e0212 */
[----:B------:R-:W-:Y:S01]  /*8a00*/  IMAD.HI.U32 R9, R7, R15, RZ ;  /* 0x0000000f07097227 */ /* 0x000fe200078e00ff */
[----:B------:R-:W-:-:S03]  /*8a10*/  IABS R12, R93 ;  /* 0x0000005d000c7213 */ /* 0x000fc60000000000 */
[----:B------:R-:W-:Y:S01]  /*8a20*/  @!P1 IMAD.IADD R37, R37, 0x1, -R6 ;  /* 0x0000000125259824 */ /* 0x000fe200078e0a06 */
[C---:B------:R-:W-:Y:S01]  /*8a30*/  ISETP.GT.U32.AND P1, PT, R6.reuse, R32, PT ;  /* 0x000000200600720c */ /* 0x040fe20003f24070 */
[----:B------:R-:W-:Y:S02]  /*8a40*/  IMAD R20, R6, R10, R20 ;  /* 0x0000000a06147224 */ /* 0x000fe400078e0214 */
[----:B------:R-:W-:-:S04]  /*8a50*/  IMAD.HI.U32 R10, R7, R17, RZ ;  /* 0x00000011070a7227 */ /* 0x000fc800078e00ff */
[----:B------:R-:W-:Y:S01]  /*8a60*/  IMAD.MOV R9, RZ, RZ, -R9 ;  /* 0x000000ffff097224 */ /* 0x000fe200078e0a09 */
[----:B------:R-:W-:Y:S01]  /*8a70*/  IABS R14, R91 ;  /* 0x0000005b000e7213 */ /* 0x000fe20000000000 */
[----:B------:R-:W-:Y:S01]  /*8a80*/  @!P0 IMAD.IADD R28, R28, 0x1, -R6 ;  /* 0x000000011c1c8824 */ /* 0x000fe200078e0a06 */
[C---:B------:R-:W-:Y:S01]  /*8a90*/  ISETP.GT.U32.AND P0, PT, R6.reuse, R23, PT ;  /* 0x000000170600720c */ /* 0x040fe20003f04070 */
[----:B------:R-:W-:Y:S02]  /*8aa0*/  IMAD.MOV R10, RZ, RZ, -R10 ;  /* 0x000000ffff0a7224 */ /* 0x000fe400078e0a0a */
[----:B------:R-:W-:Y:S02]  /*8ab0*/  IMAD R15, R6, R9, R15 ;  /* 0x00000009060f7224 */ /* 0x000fe400078e020f */
[----:B------:R-:W-:-:S04]  /*8ac0*/  IMAD.HI.U32 R9, R7, R12, RZ ;  /* 0x0000000c07097227 */ /* 0x000fc800078e00ff */
[----:B------:R-:W-:Y:S02]  /*8ad0*/  IMAD R17, R6, R10, R17 ;  /* 0x0000000a06117224 */ /* 0x000fe400078e0211 */
[--C-:B------:R-:W-:Y:S01]  /*8ae0*/  @!P2 IMAD.IADD R36, R36, 0x1, -R6.reuse ;  /* 0x000000012424a824 */ /* 0x100fe200078e0a06 */
[C---:B------:R-:W-:Y:S01]  /*8af0*/  ISETP.GT.U32.AND P2, PT, R6.reuse, R31, PT ;  /* 0x0000001f0600720c */ /* 0x040fe20003f44070 */
[--C-:B------:R-:W-:Y:S01]  /*8b00*/  @!P5 IMAD.IADD R35, R35, 0x1, -R6.reuse ;  /* 0x000000012323d824 */ /* 0x100fe200078e0a06 */
[----:B------:R-:W-:Y:S01]  /*8b10*/  ISETP.GT.U32.AND P5, PT, R6, R30, PT ;  /* 0x0000001e0600720c */ /* 0x000fe20003fa4070 */
[----:B------:R-:W-:Y:S01]  /*8b20*/  @!P4 IMAD.IADD R34, R34, 0x1, -R6 ;  /* 0x000000012222c824 */ /* 0x000fe200078e0a06 */
[----:B------:R-:W-:Y:S01]  /*8b30*/  ISETP.GT.U32.AND P4, PT, R6, R29, PT ;  /* 0x0000001d0600720c */ /* 0x000fe20003f84070 */
[----:B------:R-:W-:-:S04]  /*8b40*/  IMAD.HI.U32 R10, R7, R14, RZ ;  /* 0x0000000e070a7227 */ /* 0x000fc800078e00ff */
[----:B------:R-:W-:Y:S01]  /*8b50*/  IMAD.MOV R9, RZ, RZ, -R9 ;  /* 0x000000ffff097224 */ /* 0x000fe200078e0a09 */
[----:B------:R-:W-:Y:S01]  /*8b60*/  IABS R11, R5 ;  /* 0x00000005000b7213 */ /* 0x000fe20000000000 */
[----:B------:R-:W-:Y:S01]  /*8b70*/  @!P1 IMAD.IADD R32, R32, 0x1, -R6 ;  /* 0x0000000120209824 */ /* 0x000fe200078e0a06 */
[C---:B------:R-:W-:Y:S01]  /*8b80*/  ISETP.GT.U32.AND P1, PT, R6.reuse, R27, PT ;  /* 0x0000001b0600720c */ /* 0x040fe20003f24070 */
[----:B------:R-:W-:Y:S02]  /*8b90*/  IMAD.MOV R10, RZ, RZ, -R10 ;  /* 0x000000ffff0a7224 */ /* 0x000fe400078e0a0a */
[C---:B------:R-:W-:Y:S01]  /*8ba0*/  IMAD R12, R6.reuse, R9, R12 ;  /* 0x00000009060c7224 */ /* 0x040fe200078e020c */
[----:B------:R-:W-:Y:S01]  /*8bb0*/  IABS R9, R86 ;  /* 0x0000005600097213 */ /* 0x000fe20000000000 */
[C---:B------:R-:W-:Y:S02]  /*8bc0*/  IMAD R14, R6.reuse, R10, R14 ;  /* 0x0000000a060e7224 */ /* 0x040fe400078e020e */
[----:B------:R-:W-:Y:S01]  /*8bd0*/  @!P0 IMAD.IADD R23, R23, 0x1, -R6 ;  /* 0x0000000117178824 */ /* 0x000fe200078e0a06 */
[----:B------:R-:W-:Y:S01]  /*8be0*/  ISETP.GT.U32.AND P0, PT, R6, R18, PT ;  /* 0x000000120600720c */ /* 0x000fe20003f04070 */
[----:B------:R-:W-:-:S04]  /*8bf0*/  IMAD.HI.U32 R10, R7, R11, RZ ;  /* 0x0000000b070a7227 */ /* 0x000fc800078e00ff */
[----:B------:R-:W-:-:S04]  /*8c00*/  IMAD.HI.U32 R72, R7, R9, RZ ;  /* 0x0000000907487227 */ /* 0x000fc800078e00ff */
[----:B------:R-:W-:Y:S02]  /*8c10*/  IMAD.MOV R10, RZ, RZ, -R10 ;  /* 0x000000ffff0a7224 */ /* 0x000fe400078e0a0a */
[--C-:B------:R-:W-:Y:S01]  /*8c20*/  @!P2 IMAD.IADD R31, R31, 0x1, -R6.reuse ;  /* 0x000000011f1fa824 */ /* 0x100fe200078e0a06 */
[----:B------:R-:W-:Y:S01]  /*8c30*/  ISETP.GT.U32.AND P2, PT, R6, R26, PT ;  /* 0x0000001a0600720c */ /* 0x000fe20003f44070 */
[--C-:B------:R-:W-:Y:S01]  /*8c40*/  @!P5 IMAD.IADD R30, R30, 0x1, -R6.reuse ;  /* 0x000000011e1ed824 */ /* 0x100fe200078e0a06 */
[C---:B------:R-:W-:Y:S01]  /*8c50*/  ISETP.GT.U32.AND P5, PT, R6.reuse, R25, PT ;  /* 0x000000190600720c */ /* 0x040fe20003fa4070 */
[----:B------:R-:W-:Y:S01]  /*8c60*/  @!P4 IMAD.IADD R29, R29, 0x1, -R6 ;  /* 0x000000011d1dc824 */ /* 0x000fe200078e0a06 */
[C---:B------:R-:W-:Y:S01]  /*8c70*/  ISETP.GT.U32.AND P4, PT, R6.reuse, R24, PT ;  /* 0x000000180600720c */ /* 0x040fe20003f84070 */
[----:B------:R-:W-:Y:S02]  /*8c80*/  IMAD.MOV R72, RZ, RZ, -R72 ;  /* 0x000000ffff487224 */ /* 0x000fe400078e0a48 */
[C---:B------:R-:W-:Y:S01]  /*8c90*/  IMAD R11, R6.reuse, R10, R11 ;  /* 0x0000000a060b7224 */ /* 0x040fe200078e020b */
[----:B------:R-:W-:Y:S01]  /*8ca0*/  IABS R10, R3 ;  /* 0x00000003000a7213 */ /* 0x000fe20000000000 */
[--C-:B------:R-:W-:Y:S01]  /*8cb0*/  @!P1 IMAD.IADD R27, R27, 0x1, -R6.reuse ;  /* 0x000000011b1b9824 */ /* 0x100fe200078e0a06 */
[C---:B------:R-:W-:Y:S01]  /*8cc0*/  ISETP.GT.U32.AND P1, PT, R6.reuse, R22, PT ;  /* 0x000000160600720c */ /* 0x040fe20003f24070 */
[----:B------:R-:W-:Y:S01]  /*8cd0*/  IMAD R9, R6, R72, R9 ;  /* 0x0000004806097224 */ /* 0x000fe200078e0209 */
[----:B------:R-:W-:Y:S01]  /*8ce0*/  IABS R72, R84 ;  /* 0x0000005400487213 */ /* 0x000fe20000000000 */
[----:B------:R-:W-:Y:S01]  /*8cf0*/  @!P0 IMAD.IADD R18, R18, 0x1, -R6 ;  /* 0x0000000112128824 */ /* 0x000fe200078e0a06 */
[----:B------:R-:W-:Y:S01]  /*8d00*/  ISETP.GT.U32.AND P0, PT, R6, R13, PT ;  /* 0x0000000d0600720c */ /* 0x000fe20003f04070 */
[----:B------:R-:W-:-:S04]  /*8d10*/  IMAD.HI.U32 R73, R7, R10, RZ ;  /* 0x0000000a07497227 */ /* 0x000fc800078e00ff */
[----:B------:R-:W-:-:S04]  /*8d20*/  IMAD.HI.U32 R7, R7, R72, RZ ;  /* 0x0000004807077227 */ /* 0x000fc800078e00ff */
[--C-:B------:R-:W-:Y:S01]  /*8d30*/  @!P2 IMAD.IADD R26, R26, 0x1, -R6.reuse ;  /* 0x000000011a1aa824 */ /* 0x100fe200078e0a06 */
[C---:B------:R-:W-:Y:S01]  /*8d40*/  ISETP.GT.U32.AND P2, PT, R6.reuse, R21, PT ;  /* 0x000000150600720c */ /* 0x040fe20003f44070 */
[--C-:B------:R-:W-:Y:S01]  /*8d50*/  @!P5 IMAD.IADD R25, R25, 0x1, -R6.reuse ;  /* 0x000000011919d824 */ /* 0x100fe200078e0a06 */
[----:B------:R-:W-:Y:S01]  /*8d60*/  ISETP.GT.U32.AND P5, PT, R6, R20, PT ;  /* 0x000000140600720c */ /* 0x000fe20003fa4070 */
[--C-:B------:R-:W-:Y:S01]  /*8d70*/  @!P4 IMAD.IADD R24, R24, 0x1, -R6.reuse ;  /* 0x000000011818c824 */ /* 0x100fe200078e0a06 */
[----:B------:R-:W-:Y:S01]  /*8d80*/  ISETP.GT.U32.AND P4, PT, R6, R19, PT ;  /* 0x000000130600720c */ /* 0x000fe20003f84070 */
[----:B------:R-:W-:Y:S02]  /*8d90*/  IMAD.MOV R7, RZ, RZ, -R7 ;  /* 0x000000ffff077224 */ /* 0x000fe400078e0a07 */
[----:B------:R-:W-:Y:S01]  /*8da0*/  @!P1 IMAD.IADD R22, R22, 0x1, -R6 ;  /* 0x0000000116169824 */ /* 0x000fe200078e0a06 */
[C---:B------:R-:W-:Y:S01]  /*8db0*/  ISETP.GT.U32.AND P1, PT, R6.reuse, R17, PT ;  /* 0x000000110600720c */ /* 0x040fe20003f24070 */
[----:B------:R-:W-:-:S02]  /*8dc0*/  IMAD R7, R6, R7, R72 ;  /* 0x0000000706077224 */ /* 0x000fc400078e0248 */
[----:B------:R-:W-:-:S03]  /*8dd0*/  @!P0 IMAD.IADD R13, R13, 0x1, -R6 ;  /* 0x000000010d0d8824 */ /* 0x000fc600078e0a06 */
        /* <DEDUP_REMOVED lines=8> */
[----:B------:R-:W-:Y:S01]  /*8e60*/  ISETP.GT.U32.AND P1, PT, R6, R12, PT ;  /* 0x0000000c0600720c */ /* 0x000fe20003f24070 */
[----:B------:R-:W-:-:S04]  /*8e70*/  IMAD.MOV R73, RZ, RZ, -R73 ;  /* 0x000000ffff497224 */ /* 0x000fc800078e0a49 */
[----:B------:R-:W-:Y:S01]  /*8e80*/  @!P0 IMAD.IADD R7, R7, 0x1, -R6 ;  /* 0x0000000107078824 */ /* 0x000fe200078e0a06 */
[C---:B------:R-:W-:Y:S01]  /*8e90*/  ISETP.GT.U32.AND P0, PT, R6.reuse, R67, PT ;  /* 0x000000430600720c */ /* 0x040fe20003f04070 */
[----:B------:R-:W-:Y:S02]  /*8ea0*/  IMAD R10, R6, R73, R10 ;  /* 0x00000049060a7224 */ /* 0x000fe400078e020a */
[--C-:B------:R-:W-:Y:S01]  /*8eb0*/  @!P2 IMAD.IADD R16, R16, 0x1, -R6.reuse ;  /* 0x000000011010a824 */ /* 0x100fe200078e0a06 */
[C---:B------:R-:W-:Y:S01]  /*8ec0*/  ISETP.GT.U32.AND P2, PT, R6.reuse, R11, PT ;  /* 0x0000000b0600720c */ /* 0x040fe20003f44070 */
[--C-:B------:R-:W-:Y:S01]  /*8ed0*/  @!P5 IMAD.IADD R15, R15, 0x1, -R6.reuse ;  /* 0x000000010f0fd824 */ /* 0x100fe200078e0a06 */
[----:B------:R-:W-:Y:S01]  /*8ee0*/  ISETP.GT.U32.AND P5, PT, R6, R10, PT ;  /* 0x0000000a0600720c */ /* 0x000fe20003fa4070 */
[--C-:B------:R-:W-:Y:S01]  /*8ef0*/  @!P4 IMAD.IADD R14, R14, 0x1, -R6.reuse ;  /* 0x000000010e0ec824 */ /* 0x100fe200078e0a06 */
[----:B------:R-:W-:Y:S01]  /*8f00*/  ISETP.GT.U32.AND P4, PT, R6, R9, PT ;  /* 0x000000090600720c */ /* 0x000fe20003f84070 */
[----:B------:R-:W-:Y:S01]  /*8f10*/  @!P1 IMAD.IADD R12, R12, 0x1, -R6 ;  /* 0x000000010c0c9824 */ /* 0x000fe200078e0a06 */
[----:B------:R-:W-:-:S03]  /*8f20*/  ISETP.GT.U32.AND P1, PT, R6, R71, PT ;  /* 0x000000470600720c */ /* 0x000fc60003f24070 */
[----:B------:R-:W-:Y:S01]  /*8f30*/  @!P0 IMAD.IADD R67, R67, 0x1, -R6 ;  /* 0x0000000143438824 */ /* 0x000fe200078e0a06 */
[----:B------:R-:W-:-:S03]  /*8f40*/  ISETP.GT.U32.AND P0, PT, R6, R62, PT ;  /* 0x0000003e0600720c */ /* 0x000fc60003f04070 */
[--C-:B------:R-:W-:Y:S01]  /*8f50*/  @!P2 IMAD.IADD R11, R11, 0x1, -R6.reuse ;  /* 0x000000010b0ba824 */ /* 0x100fe200078e0a06 */
[----:B------:R-:W-:Y:S01]  /*8f60*/  ISETP.GT.U32.AND P2, PT, R6, R8, PT ;  /* 0x000000080600720c */ /* 0x000fe20003f44070 */
[--C-:B------:R-:W-:Y:S01]  /*8f70*/  @!P5 IMAD.IADD R10, R10, 0x1, -R6.reuse ;  /* 0x000000010a0ad824 */ /* 0x100fe200078e0a06 */
[C---:B------:R-:W-:Y:S01]  /*8f80*/  ISETP.GT.U32.AND P5, PT, R6.reuse, R70, PT ;  /* 0x000000460600720c */ /* 0x040fe20003fa4070 */
[--C-:B------:R-:W-:Y:S01]  /*8f90*/  @!P4 IMAD.IADD R9, R9, 0x1, -R6.reuse ;  /* 0x000000010909c824 */ /* 0x100fe200078e0a06 */
[C---:B------:R-:W-:Y:S01]  /*8fa0*/  ISETP.GT.U32.AND P4, PT, R6.reuse, R69, PT ;  /* 0x000000450600720c */ /* 0x040fe20003f84070 */
        /* <DEDUP_REMOVED lines=90> */
[--C-:B------:R-:W-:Y:S01]  /*9550*/  @!P1 IMAD.IADD R26, R26, 0x1, -R6.reuse ;  /* 0x000000011a1a9824 */ /* 0x100fe200078e0a06 */
[----:B------:R-:W-:Y:S01]  /*9560*/  ISETP.GT.U32.AND P1, PT, R6, R21, PT ;  /* 0x000000150600720c */ /* 0x000fe20003f24070 */
[----:B-1----:R-:W-:Y:S02]  /*9570*/  VIADD R72, R78, 0xffffff99 ;  /* 0xffffff994e487836 */ /* 0x002fe40000000000 */
[----:B------:R-:W-:-:S03]  /*9580*/  @!P0 IMAD.IADD R17, R17, 0x1, -R6 ;  /* 0x0000000111118824 */ /* 0x000fc600078e0a06 */
[----:B------:R-:W-:Y:S01]  /*9590*/  ISETP.GE.U32.AND P0, PT, R72, 0x7fffff1a, PT ;  /* 0x7fffff1a4800780c */ /* 0x000fe20003f06070 */
[----:B------:R-:W-:Y:S02]  /*95a0*/  IMAD R72, R4, 0x66, RZ ;  /* 0x0000006604487824 */ /* 0x000fe400078e02ff */
[--C-:B------:R-:W-:Y:S01]  /*95b0*/  @!P2 IMAD.IADD R25, R25, 0x1, -R6.reuse ;  /* 0x000000011919a824 */ /* 0x100fe200078e0a06 */
[----:B------:R-:W-:Y:S01]  /*95c0*/  ISETP.GT.U32.AND P2, PT, R6, R20, PT ;  /* 0x000000140600720c */ /* 0x000fe20003f44070 */
[--C-:B------:R-:W-:Y:S01]  /*95d0*/  @!P5 IMAD.IADD R24, R24, 0x1, -R6.reuse ;  /* 0x000000011818d824 */ /* 0x100fe200078e0a06 */
[C---:B------:R-:W-:Y:S01]  /*95e0*/  ISETP.GT.U32.AND P5, PT, R6.reuse, R19, PT ;  /* 0x000000130600720c */ /* 0x040fe20003fa4070 */
[--C-:B------:R-:W-:Y:S01]  /*95f0*/  @!P4 IMAD.IADD R23, R23, 0x1, -R6.reuse ;  /* 0x000000011717c824 */ /* 0x100fe200078e0a06 */
[----:B------:R-:W-:Y:S02]  /*9600*/  ISETP.GT.U32.AND P4, PT, R6, R18, PT ;  /* 0x000000120600720c */ /* 0x000fe40003f84070 */
[----:B------:R-:W-:Y:S01]  /*9610*/  IADD3 R73, P6, PT, R72, R0, RZ ;  /* 0x0000000048497210 */ /* 0x000fe20007fde0ff */
[----:B------:R-:W-:Y:S01]  /*9620*/  @!P1 IMAD.IADD R21, R21, 0x1, -R6 ;  /* 0x0000000115159824 */ /* 0x000fe200078e0a06 */
[----:B------:R-:W-:-:S02]  /*9630*/  ISETP.GT.U32.AND P1, PT, R6, R16, PT ;  /* 0x000000100600720c */ /* 0x000fc40003f24070 */
[----:B------:R-:W-:Y:S01]  /*9640*/  LEA.HI.X.SX32 R77, R72, R2, 0x1, P6 ;  /* 0x00000002484d7211 */ /* 0x000fe200030f0eff */
[----:B------:R0:W-:Y:S01]  /*9650*/  STL [R1+0x488], R73 ;  /* 0x0004884901007387 */ /* 0x0001e20000100800 */
[----:B------:R-:W-:Y:S01]  /*9660*/  PRMT R74, RZ, 0x7610, R74 ;  /* 0x00007610ff4a7816 */ /* 0x000fe2000000004a */
[----:B------:R-:W-:Y:S02]  /*9670*/  @!P0 IMAD.MOV.U32 R72, RZ, RZ, R73 ;  /* 0x000000ffff488224 */ /* 0x000fe400078e0049 */
[--C-:B------:R-:W-:Y:S01]  /*9680*/  @!P2 IMAD.IADD R20, R20, 0x1, -R6.reuse ;  /* 0x000000011414a824 */ /* 0x100fe200078e0a06 */
[C---:B------:R-:W-:Y:S01]  /*9690*/  ISETP.GT.U32.AND P2, PT, R6.reuse, R15, PT ;  /* 0x0000000f0600720c */ /* 0x040fe20003f44070 */
[--C-:B------:R-:W-:Y:S02]  /*96a0*/  @!P5 IMAD.IADD R19, R19, 0x1, -R6.reuse ;  /* 0x000000011313d824 */ /* 0x100fe400078e0a06 */
[----:B0-----:R-:W-:Y:S01]  /*96b0*/  @!P0 IMAD.MOV.U32 R73, RZ, RZ, R77 ;  /* 0x000000ffff498224 */ /* 0x001fe200078e004d */
[----:B------:R-:W-:Y:S01]  /*96c0*/  ISETP.GT.U32.AND P5, PT, R6, R14, PT ;  /* 0x0000000e0600720c */ /* 0x000fe20003fa4070 */
[--C-:B------:R-:W-:Y:S01]  /*96d0*/  @!P4 IMAD.IADD R18, R18, 0x1, -R6.reuse ;  /* 0x000000011212c824 */ /* 0x100fe200078e0a06 */
[----:B------:R-:W-:Y:S01]  /*96e0*/  ISETP.GT.U32.AND P4, PT, R6, R13, PT ;  /* 0x0000000d0600720c */ /* 0x000fe20003f84070 */
[----:B------:R0:W-:Y:S01]  /*96f0*/  STL [R1+0x484], R77 ;  /* 0x0004844d01007387 */ /* 0x0001e20000100800 */
[----:B------:R-:W-:-:S03]  /*9700*/  @!P1 IMAD.IADD R16, R16, 0x1, -R6 ;  /* 0x0000000110109824 */ /* 0x000fc600078e0a06 */
[----:B------:R1:W4:Y:S01]  /*9710*/  @!P0 LDG.E.U8 R74, desc[UR18][R72.64] ;  /* 0x00000012484a8981 */ /* 0x000322000c1e1100 */
[C---:B------:R-:W-:Y:S01]  /*9720*/  ISETP.GT.U32.AND P1, PT, R6.reuse, R12, PT ;  /* 0x0000000c0600720c */ /* 0x040fe20003f24070 */
[--C-:B------:R-:W-:Y:S01]  /*9730*/  @!P2 IMAD.IADD R15, R15, 0x1, -R6.reuse ;  /* 0x000000010f0fa824 */ /* 0x100fe200078e0a06 */
[----:B------:R-:W-:Y:S01]  /*9740*/  ISETP.GT.U32.AND P6, PT, R6, R7, PT ;  /* 0x000000070600720c */ /* 0x000fe20003fc4070 */
[----:B------:R-:W4:Y:S02]  /*9750*/  LDL R78, [R1+0x760] ;  /* 0x00076000014e7983 */ /* 0x000f240000100800 */
[--C-:B------:R-:W-:Y:S02]  /*9760*/  @!P5 IMAD.IADD R14, R14, 0x1, -R6.reuse ;  /* 0x000000010e0ed824 */ /* 0x100fe400078e0a06 */
[----:B------:R-:W-:Y:S01]  /*9770*/  @!P4 IMAD.IADD R13, R13, 0x1, -R6 ;  /* 0x000000010d0dc824 */ /* 0x000fe200078e0a06 */
[----:B0-----:R-:W4:Y:S04]  /*9780*/  LDL R77, [R1+0x75c] ;  /* 0x00075c00014d7983 */ /* 0x001f280000100800 */
[----:B------:R-:W4:Y:S04]  /*9790*/  LDL R72, [R1+0x748] ;  /* 0x0007480001487983 */ /* 0x000f280000100800 */
[----:B------:R-:W4:Y:S01]  /*97a0*/  LDL R73, [R1+0x74c] ;  /* 0x00074c0001497983 */ /* 0x000f220000100800 */
[----:B------:R-:W-:-:S02]  /*97b0*/  ISETP.GT.U32.AND P2, PT, R6, R11, PT ;  /* 0x0000000b0600720c */ /* 0x000fc40003f44070 */
[C---:B------:R-:W-:Y:S01]  /*97c0*/  ISETP.GT.U32.AND P4, PT, R6.reuse, R10, PT ;  /* 0x0000000a0600720c */ /* 0x040fe20003f84070 */
[----:B------:R-:W4:Y:S01]  /*97d0*/  LDL R81, [R1+0x764] ;  /* 0x0007640001517983 */ /* 0x000f220000100800 */
[----:B------:R-:W-:Y:S01]  /*97e0*/  ISETP.GT.U32.AND P5, PT, R6, R9, PT ;  /* 0x000000090600720c */ /* 0x000fe20003fa4070 */
[--C-:B------:R-:W-:Y:S01]  /*97f0*/  @!P1 IMAD.IADD R12, R12, 0x1, -R6.reuse ;  /* 0x000000010c0c9824 */ /* 0x100fe200078e0a06 */
[----:B------:R-:W-:Y:S02]  /*9800*/  ISETP.GE.AND P0, PT, R68, RZ, PT ;  /* 0x000000ff4400720c */ /* 0x000fe40003f06270 */
[----:B--2---:R-:W-:Y:S01]  /*9810*/  ISETP.GE.AND P1, PT, R80, RZ, PT ;  /* 0x000000ff5000720c */ /* 0x004fe20003f26270 */
[----:B------:R-:W-:-:S04]  /*9820*/  @!P6 IMAD.IADD R7, R7, 0x1, -R6 ;  /* 0x000000010707e824 */ /* 0x000fc800078e0a06 */
[--C-:B------:R-:W-:Y:S02]  /*9830*/  @!P2 IMAD.IADD R11, R11, 0x1, -R6.reuse ;  /* 0x000000010b0ba824 */ /* 0x100fe400078e0a06 */
[--C-:B------:R-:W-:Y:S02]  /*9840*/  @!P4 IMAD.IADD R10, R10, 0x1, -R6.reuse ;  /* 0x000000010a0ac824 */ /* 0x100fe400078e0a06 */
[----:B------:R-:W-:Y:S02]  /*9850*/  @!P5 IMAD.IADD R9, R9, 0x1, -R6 ;  /* 0x000000010909d824 */ /* 0x000fe400078e0a06 */
[----:B------:R-:W2:Y:S01]  /*9860*/  LDL R6, [R1+0x744] ;  /* 0x0007440001067983 */ /* 0x000ea20000100800 */
[----:B---3--:R-:W-:Y:S01]  /*9870*/  ISETP.GE.AND P5, PT, R75, RZ, PT ;  /* 0x000000ff4b00720c */ /* 0x008fe20003fa6270 */
[----:B------:R-:W-:Y:S02]  /*9880*/  @!P0 IMAD.MOV R71, RZ, RZ, -R71 ;  /* 0x000000ffff478224 */ /* 0x000fe400078e0a47 */
[----:B------:R0:W-:Y:S01]  /*9890*/  STL [R1+0x804], R68 ;  /* 0x0008044401007387 */ /* 0x0001e20000100800 */
[----:B----4-:R-:W-:Y:S01]  /*98a0*/  ISETP.GE.AND P0, PT, R76, RZ, PT ;  /* 0x000000ff4c00720c */ /* 0x010fe20003f06270 */
[----:B------:R-:W-:-:S02]  /*98b0*/  @!P1 IMAD.MOV R69, RZ, RZ, -R69 ;  /* 0x000000ffff459224 */ /* 0x000fc400078e0a45 */
[----:B------:R-:W3:Y:S01]  /*98c0*/  LDL R80, [R1+0x76c] ;  /* 0x00076c0001507983 */ /* 0x000ee20000100800 */
[----:B------:R-:W-:-:S03]  /*98d0*/  ISETP.GE.AND P1, PT, R79, RZ, PT ;  /* 0x000000ff4f00720c */ /* 0x000fc60003f26270 */
[----:B------:R-:W4:Y:S04]  /*98e0*/  LDL R75, [R1+0x77c] ;  /* 0x00077c00014b7983 */ /* 0x000f280000100800 */
[----:B------:R-:W2:Y:S04]  /*98f0*/  LDL R76, [R1+0x774] ;  /* 0x00077400014c7983 */ /* 0x000ea80000100800 */
[----:B------:R-:W2:Y:S01]  /*9900*/  LDL R79, [R1+0x770] ;  /* 0x00077000014f7983 */ /* 0x000ea20000100800 */
[----:B------:R-:W-:Y:S02]  /*9910*/  @!P5 IMAD.MOV R66, RZ, RZ, -R66 ;  /* 0x000000ffff42d224 */ /* 0x000fe400078e0a42 */
[----:B------:R-:W-:Y:S01]  /*9920*/  @!P0 IMAD.MOV R64, RZ, RZ, -R64 ;  /* 0x000000ffff408224 */ /* 0x000fe200078e0a40 */
[----:B0-----:R-:W2:Y:S01]  /*9930*/  LDL R68, [R1+0x7a0] ;  /* 0x0007a00001447983 */ /* 0x001ea20000100800 */
[----:B------:R-:W-:Y:S01]  /*9940*/  @!P1 IMAD.MOV R63, RZ, RZ, -R63 ;  /* 0x000000ffff3f9224 */ /* 0x000fe200078e0a3f */
[----:B------:R-:W-:-:S02]  /*9950*/  ISETP.GE.AND P2, PT, R72, RZ, PT ;  /* 0x000000ff4800720c */ /* 0x000fc40003f46270 */
[----:B------:R-:W-:Y:S01]  /*9960*/  ISETP.GE.AND P4, PT, R73, RZ, PT ;  /* 0x000000ff4900720c */ /* 0x000fe20003f86270 */
[----:B------:R-:W2:Y:S04]  /*9970*/  LDL R72, [R1+0x798] ;  /* 0x0007980001487983 */ /* 0x000ea80000100800 */
[----:B------:R-:W2:Y:S01]  /*9980*/  LDL R73, [R1+0x778] ;  /* 0x0007780001497983 */ /* 0x000ea20000100800 */
[----:B------:R-:W-:-:S05]  /*9990*/  ISETP.GE.AND P5, PT, R78, RZ, PT ;  /* 0x000000ff4e00720c */ /* 0x000fca0003fa6270 */
[----:B------:R-:W-:Y:S01]  /*99a0*/  @!P2 IMAD.MOV R67, RZ, RZ, -R67 ;  /* 0x000000ffff43a224 */ /* 0x000fe200078e0a43 */
[----:B------:R-:W-:Y:S01]  /*99b0*/  ISETP.GE.AND P2, PT, R77, RZ, PT ;  /* 0x000000ff4d00720c */ /* 0x000fe20003f46270 */
[----:B------:R-:W2:Y:S01]  /*99c0*/  LDL R78, [R1+0x780] ;  /* 0x00078000014e7983 */ /* 0x000ea20000100800 */
[----:B------:R-:W-:-:S03]  /*99d0*/  @!P4 IMAD.MOV R65, RZ, RZ, -R65 ;  /* 0x000000ffff41c224 */ /* 0x000fc600078e0a41 */
[----:B------:R-:W2:Y:S01]  /*99e0*/  LDL R77, [R1+0x768] ;  /* 0x00076800014d7983 */ /* 0x000ea20000100800 */
[----:B------:R-:W-:-:S03]  /*99f0*/  ISETP.GE.AND P4, PT, R81, RZ, PT ;  /* 0x000000ff5100720c */ /* 0x000fc60003f86270 */
[----:B------:R-:W2:Y:S01]  /*9a00*/  LDL R81, [R1+0x790] ;  /* 0x0007900001517983 */ /* 0x000ea20000100800 */
[----:B------:R-:W-:Y:S01]  /*9a10*/  @!P5 IMAD.MOV R61, RZ, RZ, -R61 ;  /* 0x000000ffff3dd224 */ /* 0x000fe200078e0a3d */
[----:B---3--:R-:W-:-:S08]  /*9a20*/  ISETP.GE.AND P0, PT, R80, RZ, PT ;  /* 0x000000ff5000720c */ /* 0x008fd00003f06270 */
[----:B------:R-:W-:Y:S01]  /*9a30*/  @!P4 IMAD.MOV R60, RZ, RZ, -R60 ;  /* 0x000000ffff3cc224 */ /* 0x000fe200078e0a3c */
[----:B------:R-:W3:Y:S01]  /*9a40*/  LDL R80, [R1+0x78c] ;  /* 0x00078c0001507983 */ /* 0x000ee20000100800 */
[----:B----4-:R-:W-:-:S03]  /*9a50*/  ISETP.GE.AND P1, PT, R75, RZ, PT ;  /* 0x000000ff4b00720c */ /* 0x010fc60003f26270 */
[----:B------:R-:W4:Y:S01]  /*9a60*/  LDL R75, [R1+0x794] ;  /* 0x00079400014b7983 */ /* 0x000f220000100800 */
[----:B--2---:R-:W-:-:S03]  /*9a70*/  ISETP.GE.AND P5, PT, R76, RZ, PT ;  /* 0x000000ff4c00720c */ /* 0x004fc60003fa6270 */
[----:B------:R-:W2:Y:S01]  /*9a80*/  LDL R76, [R1+0x7a8] ;  /* 0x0007a800014c7983 */ /* 0x000ea20000100800 */
[----:B------:R-:W-:-:S03]  /*9a90*/  ISETP.GE.AND P4, PT, R79, RZ, PT ;  /* 0x000000ff4f00720c */ /* 0x000fc60003f86270 */
[----:B------:R-:W2:Y:S01]  /*9aa0*/  LDL R79, [R1+0x7a4] ;  /* 0x0007a400014f7983 */ /* 0x000ea20000100800 */
[----:B------:R-:W-:Y:S02]  /*9ab0*/  @!P2 IMAD.MOV R62, RZ, RZ, -R62 ;  /* 0x000000ffff3ea224 */ /* 0x000fe400078e0a3e */
[----:B------:R-:W-:Y:S02]  /*9ac0*/  @!P0 IMAD.MOV R59, RZ, RZ, -R59 ;  /* 0x000000ffff3b8224 */ /* 0x000fe400078e0a3b */
[----:B------:R-:W-:Y:S02]  /*9ad0*/  @!P1 IMAD.MOV R58, RZ, RZ, -R58 ;  /* 0x000000ffff3a9224 */ /* 0x000fe400078e0a3a */
[----:B------:R-:W-:-:S03]  /*9ae0*/  @!P5 IMAD.MOV R56, RZ, RZ, -R56 ;  /* 0x000000ffff38d224 */ /* 0x000fc600078e0a38 */
[----:B------:R-:W-:Y:S01]  /*9af0*/  @!P4 IMAD.MOV R55, RZ, RZ, -R55 ;  /* 0x000000ffff37c224 */ /* 0x000fe200078e0a37 */
[----:B------:R-:W-:Y:S02]  /*9b00*/  ISETP.GE.AND P2, PT, R73, RZ, PT ;  /* 0x000000ff4900720c */ /* 0x000fe40003f46270 */
[----:B------:R-:W2:Y:S01]  /*9b10*/  LDL R73, [R1+0x7c0] ;  /* 0x0007c00001497983 */ /* 0x000ea20000100800 */
[----:B------:R-:W-:-:S03]  /*9b20*/  ISETP.GE.AND P1, PT, R78, RZ, PT ;  /* 0x000000ff4e00720c */ /* 0x000fc60003f26270 */
[----:B------:R-:W2:Y:S01]  /*9b30*/  LDL R78, [R1+0x7b0] ;  /* 0x0007b000014e7983 */ /* 0x000ea20000100800 */
[----:B------:R-:W-:-:S03]  /*9b40*/  ISETP.GE.AND P0, PT, R77, RZ, PT ;  /* 0x000000ff4d00720c */ /* 0x000fc60003f06270 */
[----:B------:R-:W2:Y:S03]  /*9b50*/  LDL R77, [R1+0x7ac] ;  /* 0x0007ac00014d7983 */ /* 0x000ea60000100800 */
[----:B------:R-:W-:Y:S01]  /*9b60*/  @!P2 IMAD.MOV R57, RZ, RZ, -R57 ;  /* 0x000000ffff39a224 */ /* 0x000fe200078e0a39 */
[----:B------:R-:W-:Y:S02]  /*9b70*/  ISETP.GE.AND P2, PT, R81, RZ, PT ;  /* 0x000000ff5100720c */ /* 0x000fe40003f46270 */
[----:B------:R-:W2:Y:S01]  /*9b80*/  LDL R81, [R1+0x7bc] ;  /* 0x0007bc0001517983 */ /* 0x000ea20000100800 */
[----:B------:R-:W-:Y:S01]  /*9b90*/  @!P1 IMAD.MOV R53, RZ, RZ, -R53 ;  /* 0x000000ffff359224 */ /* 0x000fe200078e0a35 */
[----:B---3--:R-:W-:Y:S02]  /*9ba0*/  ISETP.GE.AND P5, PT, R80, RZ, PT ;  /* 0x000000ff5000720c */ /* 0x008fe40003fa6270 */
[----:B------:R-:W3:Y:S07]  /*9bb0*/  LDL R80, [R1+0x7c4] ;  /* 0x0007c40001507983 */ /* 0x000eee0000100800 */
[----:B------:R-:W-:Y:S01]  /*9bc0*/  @!P2 IMAD.MOV R52, RZ, RZ, -R52 ;  /* 0x000000ffff34a224 */ /* 0x000fe200078e0a34 */
[----:B----4-:R-:W-:-:S02]  /*9bd0*/  ISETP.GE.AND P4, PT, R75, RZ, PT ;  /* 0x000000ff4b00720c */ /* 0x010fc40003f86270 */
[----:B------:R-:W4:Y:S01]  /*9be0*/  LDL R75, [R1+0x7c8] ;  /* 0x0007c800014b7983 */ /* 0x000f220000100800 */
[----:B--2---:R-:W-:-:S03]  /*9bf0*/  ISETP.GE.AND P1, PT, R76, RZ, PT ;  /* 0x000000ff4c00720c */ /* 0x004fc60003f26270 */
[----:B------:R-:W2:Y:S01]  /*9c00*/  LDL R76, [R1+0x7d8] ;  /* 0x0007d800014c7983 */ /* 0x000ea20000100800 */
[----:B------:R-:W-:-:S03]  /*9c10*/  ISETP.GE.AND P2, PT, R79, RZ, PT ;  /* 0x000000ff4f00720c */ /* 0x000fc60003f46270 */
[----:B------:R-:W2:Y:S01]  /*9c20*/  LDL R79, [R1+0x7d4] ;  /* 0x0007d400014f7983 */ /* 0x000ea20000100800 */
[----:B------:R-:W-:Y:S01]  /*9c30*/  @!P0 IMAD.MOV R54, RZ, RZ, -R54 ;  /* 0x000000ffff368224 */ /* 0x000fe200078e0a36 */
[----:B------:R-:W-:Y:S01]  /*9c40*/  ISETP.GE.AND P0, PT, R72, RZ, PT ;  /* 0x000000ff4800720c */ /* 0x000fe20003f06270 */
[----:B------:R-:W-:Y:S01]  /*9c50*/  @!P5 IMAD.MOV R51, RZ, RZ, -R51 ;  /* 0x000000ffff33d224 */ /* 0x000fe200078e0a33 */
[----:B------:R-:W2:Y:S01]  /*9c60*/  LDL R72, [R1+0x7f0] ;  /* 0x0007f00001487983 */ /* 0x000ea20000100800 */
[----:B------:R-:W-:-:S10]  /*9c70*/  @!P4 IMAD.MOV R50, RZ, RZ, -R50 ;  /* 0x000000ffff32c224 */ /* 0x000fd400078e0a32 */
[----:B------:R-:W-:Y:S02]  /*9c80*/  @!P0 IMAD.MOV R49, RZ, RZ, -R49 ;  /* 0x000000ffff318224 */ /* 0x000fe400078e0a31 */
[----:B------:R-:W-:Y:S02]  /*9c90*/  @!P1 IMAD.MOV R48, RZ, RZ, -R48 ;  /* 0x000000ffff309224 */ /* 0x000fe400078e0a30 */
[----:B------:R-:W-:Y:S01]  /*9ca0*/  @!P2 IMAD.MOV R47, RZ, RZ, -R47 ;  /* 0x000000ffff2fa224 */ /* 0x000fe200078e0a2f */
[----:B------:R-:W-:Y:S02]  /*9cb0*/  ISETP.GE.AND P0, PT, R73, RZ, PT ;  /* 0x000000ff4900720c */ /* 0x000fe40003f06270 */
[----:B------:R-:W2:Y:S01]  /*9cc0*/  LDL R73, [R1+0x7ec] ;  /* 0x0007ec0001497983 */ /* 0x000ea20000100800 */
[----:B------:R-:W-:-:S03]  /*9cd0*/  ISETP.GE.AND P4, PT, R78, RZ, PT ;  /* 0x000000ff4e00720c */ /* 0x000fc60003f86270 */
[----:B------:R-:W2:Y:S01]  /*9ce0*/  LDL R78, [R1+0x7e0] ;  /* 0x0007e000014e7983 */ /* 0x000ea20000100800 */
[----:B------:R-:W-:-:S03]  /*9cf0*/  ISETP.GE.AND P5, PT, R77, RZ, PT ;  /* 0x000000ff4d00720c */ /* 0x000fc60003fa6270 */
[----:B------:R-:W2:Y:S01]  /*9d00*/  LDL R77, [R1+0x7dc] ;  /* 0x0007dc00014d7983 */ /* 0x000ea20000100800 */
[----:B------:R-:W-:-:S03]  /*9d10*/  ISETP.GE.AND P1, PT, R81, RZ, PT ;  /* 0x000000ff5100720c */ /* 0x000fc60003f26270 */
[----:B------:R-:W2:Y:S01]  /*9d20*/  LDL R81, [R1+0x7f4] ;  /* 0x0007f40001517983 */ /* 0x000ea20000100800 */
[----:B------:R-:W-:Y:S02]  /*9d30*/  @!P0 IMAD.MOV R44, RZ, RZ, -R44 ;  /* 0x000000ffff2c8224 */ /* 0x000fe400078e0a2c */
[----:B------:R-:W-:-:S03]  /*9d40*/  @!P4 IMAD.MOV R45, RZ, RZ, -R45 ;  /* 0x000000ffff2dc224 */ /* 0x000fc600078e0a2d */
[----:B------:R-:W-:Y:S01]  /*9d50*/  @!P5 IMAD.MOV R46, RZ, RZ, -R46 ;  /* 0x000000ffff2ed224 */ /* 0x000fe200078e0a2e */
[----:B---3--:R-:W-:Y:S02]  /*9d60*/  ISETP.GE.AND P2, PT, R80, RZ, PT ;  /* 0x000000ff5000720c */ /* 0x008fe40003f46270 */
        /* <DEDUP_REMOVED lines=9> */
[----:B------:R-:W-:Y:S01]  /*9e00*/  @!P5 IMAD.MOV R41, RZ, RZ, -R41 ;  /* 0x000000ffff29d224 */ /* 0x000fe200078e0a29 */
[----:B------:R-:W-:Y:S01]  /*9e10*/  ISETP.GE.AND P5, PT, R72, RZ, PT ;  /* 0x000000ff4800720c */ /* 0x000fe20003fa6270 */
[----:B------:R-:W-:Y:S01]  /*9e20*/  @!P4 IMAD.MOV R40, RZ, RZ, -R40 ;  /* 0x000000ffff28c224 */ /* 0x000fe200078e0a28 */
[----:B------:R-:W-:Y:S01]  /*9e30*/  ISETP.GE.AND P6, PT, R6, RZ, PT ;  /* 0x000000ff0600720c */ /* 0x000fe20003fc6270 */
[----:B------:R-:W2:Y:S04]  /*9e40*/  LDL R72, [R1+0x788] ;  /* 0x0007880001487983 */ /* 0x000ea80000100800 */
[----:B------:R-:W2:Y:S01]  /*9e50*/  LDL R6, [R1+0x79c] ;  /* 0x00079c0001067983 */ /* 0x000ea20000100800 */
[----:B------:R-:W-:-:S05]  /*9e60*/  @!P0 IMAD.MOV R39, RZ, RZ, -R39 ;  /* 0x000000ffff278224 */ /* 0x000fca00078e0a27 */
        /* <DEDUP_REMOVED lines=8> */
[----:B------:R-:W2:Y:S01]  /*9ef0*/  LDL.LU R81, [R1+0x8d8] ;  /* 0x0008d80001517983 */ /* 0x000ea20000300800 */
[----:B------:R-:W-:Y:S02]  /*9f00*/  @!P4 IMAD.MOV R35, RZ, RZ, -R35 ;  /* 0x000000ffff23c224 */ /* 0x000fe400078e0a23 */
[----:B------:R-:W-:-:S03]  /*9f10*/  @!P2 IMAD.MOV R37, RZ, RZ, -R37 ;  /* 0x000000ffff25a224 */ /* 0x000fc600078e0a25 */
[----:B------:R-:W-:Y:S01]  /*9f20*/  @!P1 IMAD.MOV R38, RZ, RZ, -R38 ;  /* 0x000000ffff269224 */ /* 0x000fe200078e0a26 */
[----:B---3--:R-:W-:Y:S02]  /*9f30*/  ISETP.GE.AND P1, PT, R80, RZ, PT ;  /* 0x000000ff5000720c */ /* 0x008fe40003f26270 */
[----:B------:R-:W3:Y:S01]  /*9f40*/  LDL.LU R80, [R1+0x8d4] ;  /* 0x0008d40001507983 */ /* 0x000ee20000300800 */
[----:B----4-:R-:W-:-:S03]  /*9f50*/  ISETP.GE.AND P2, PT, R75, RZ, PT ;  /* 0x000000ff4b00720c */ /* 0x010fc60003f46270 */
[----:B------:R-:W4:Y:S01]  /*9f60*/  LDL.LU R75, [R1+0x8d0] ;  /* 0x0008d000014b7983 */ /* 0x000f220000300800 */
[----:B--2---:R-:W-:-:S03]  /*9f70*/  ISETP.GE.AND P5, PT, R76, RZ, PT ;  /* 0x000000ff4c00720c */ /* 0x004fc60003fa6270 */
[----:B------:R-:W2:Y:S01]  /*9f80*/  LDL.LU R76, [R1+0x8cc] ;  /* 0x0008cc00014c7983 */ /* 0x000ea20000300800 */
[----:B------:R-:W-:-:S03]  /*9f90*/  ISETP.GE.AND P4, PT, R79, RZ, PT ;  /* 0x000000ff4f00720c */ /* 0x000fc60003f86270 */
[----:B------:R-:W2:Y:S01]  /*9fa0*/  LDL.LU R79, [R1+0x8c8] ;  /* 0x0008c800014f7983 */ /* 0x000ea20000300800 */
[----:B------:R-:W-:Y:S02]  /*9fb0*/  @!P0 IMAD.MOV R34, RZ, RZ, -R34 ;  /* 0x000000ffff228224 */ /* 0x000fe400078e0a22 */
[----:B------:R-:W-:Y:S02]  /*9fc0*/  @!P1 IMAD.MOV R33, RZ, RZ, -R33 ;  /* 0x000000ffff219224 */ /* 0x000fe400078e0a21 */
[----:B------:R-:W-:Y:S01]  /*9fd0*/  @!P2 IMAD.MOV R32, RZ, RZ, -R32 ;  /* 0x000000ffff20a224 */ /* 0x000fe200078e0a20 */
[----:B------:R-:W-:Y:S01]  /*9fe0*/  ISETP.GE.AND P2, PT, R68, RZ, PT ;  /* 0x000000ff4400720c */ /* 0x000fe20003f46270 */
[----:B------:R-:W-:Y:S01]  /*9ff0*/  @!P5 IMAD.MOV R31, RZ, RZ, -R31 ;  /* 0x000000ffff1fd224 */ /* 0x000fe200078e0a1f */
[----:B------:R-:W-:Y:S02]  /*a000*/  ISETP.GE.AND P5, PT, R6, RZ, PT ;  /* 0x000000ff0600720c */ /* 0x000fe40003fa6270 */
[----:B------:R-:W-:Y:S01]  /*a010*/  @!P4 IMAD.MOV R30, RZ, RZ, -R30 ;  /* 0x000000ffff1ec224 */ /* 0x000fe200078e0a1e */
[----:B------:R-:W-:-:S08]  /*a020*/  ISETP.GE.AND P4, PT, R72, RZ, PT ;  /* 0x000000ff4800720c */ /* 0x000fd00003f86270 */
[----:B------:R-:W-:Y:S02]  /*a030*/  @!P2 IMAD.MOV R27, RZ, RZ, -R27 ;  /* 0x000000ffff1ba224 */ /* 0x000fe400078e0a1b */
[----:B------:R-:W-:-:S03]  /*a040*/  @!P5 IMAD.MOV R26, RZ, RZ, -R26 ;  /* 0x000000ffff1ad224 */ /* 0x000fc600078e0a1a */
[----:B------:R-:W-:Y:S01]  /*a050*/  @!P4 IMAD.MOV R25, RZ, RZ, -R25 ;  /* 0x000000ffff19c224 */ /* 0x000fe200078e0a19 */
[----:B------:R-:W-:-:S13]  /*a060*/  ISETP.GE.AND P4, PT, R83, RZ, PT ;  /* 0x000000ff5300720c */ /* 0x000fda0003f86270 */
[----:B------:R-:W-:Y:S01]  /*a070*/  @!P4 IMAD.MOV R20, RZ, RZ, -R20 ;  /* 0x000000ffff14c224 */ /* 0x000fe200078e0a14 */
[----:B------:R-:W-:-:S13]  /*a080*/  ISETP.GE.AND P4, PT, R89, RZ, PT ;  /* 0x000000ff5900720c */ /* 0x000fda0003f86270 */
[----:B------:R-:W-:Y:S01]  /*a090*/  @!P4 IMAD.MOV R15, RZ, RZ, -R15 ;  /* 0x000000ffff0fc224 */ /* 0x000fe200078e0a0f */
[----:B------:R-:W-:Y:S02]  /*a0a0*/  ISETP.GE.AND P4, PT, R3, RZ, PT ;  /* 0x000000ff0300720c */ /* 0x000fe40003f86270 */
[----:B------:R-:W-:Y:S02]  /*a0b0*/  ISETP.GE.AND P1, PT, R78, RZ, PT ;  /* 0x000000ff4e00720c */ /* 0x000fe40003f26270 */
[----:B------:R-:W-:Y:S02]  /*a0c0*/  ISETP.GE.AND P0, PT, R77, RZ, PT ;  /* 0x000000ff4d00720c */ /* 0x000fe40003f06270 */
[----:B------:R-:W4:Y:S01]  /*a0d0*/  LDL.LU R77, [R1+0x8c4] ;  /* 0x0008c400014d7983 */ /* 0x000f220000300800 */
[----:B------:R-:W-:-:S03]  /*a0e0*/  ISETP.GE.AND P5, PT, R81, RZ, PT ;  /* 0x000000ff5100720c */ /* 0x000fc60003fa6270 */
[----:B------:R-:W4:Y:S05]  /*a0f0*/  LDL.LU R78, [R1+0x8c0] ;  /* 0x0008c000014e7983 */ /* 0x000f2a0000300800 */
[----:B------:R-:W-:Y:S02]  /*a100*/  @!P1 IMAD.MOV R28, RZ, RZ, -R28 ;  /* 0x000000ffff1c9224 */ /* 0x000fe400078e0a1c */
[----:B------:R-:W-:Y:S01]  /*a110*/  @!P0 IMAD.MOV R29, RZ, RZ, -R29 ;  /* 0x000000ffff1d8224 */ /* 0x000fe200078e0a1d */
[----:B------:R-:W-:Y:S02]  /*a120*/  ISETP.GE.AND P0, PT, R73, RZ, PT ;  /* 0x000000ff4900720c */ /* 0x000fe40003f06270 */
[----:B---3--:R-:W-:-:S02]  /*a130*/  ISETP.GE.AND P2, PT, R80, RZ, PT ;  /* 0x000000ff5000720c */ /* 0x008fc40003f46270 */
[----:B--2---:R-:W-:-:S09]  /*a140*/  ISETP.GE.AND P1, PT, R79, RZ, PT ;  /* 0x000000ff4f00720c */ /* 0x004fd20003f26270 */
[----:B------:R-:W-:Y:S01]  /*a150*/  @!P0 IMAD.MOV R24, RZ, RZ, -R24 ;  /* 0x000000ffff188224 */ /* 0x000fe200078e0a18 */
[----:B------:R-:W-:Y:S01]  /*a160*/  ISETP.GE.AND P0, PT, R85, RZ, PT ;  /* 0x000000ff5500720c */ /* 0x000fe20003f06270 */
[----:B------:R-:W-:Y:S01]  /*a170*/  @!P2 IMAD.MOV R22, RZ, RZ, -R22 ;  /* 0x000000ffff16a224 */ /* 0x000fe200078e0a16 */
[----:B------:R-:W-:Y:S01]  /*a180*/  ISETP.GE.AND P2, PT, R88, RZ, PT ;  /* 0x000000ff5800720c */ /* 0x000fe20003f46270 */
[----:B------:R-:W-:Y:S01]  /*a190*/  @!P5 IMAD.MOV R21, RZ, RZ, -R21 ;  /* 0x000000ffff15d224 */ /* 0x000fe200078e0a15 */
[----:B------:R-:W-:Y:S01]  /*a1a0*/  ISETP.GE.AND P5, PT, R90, RZ, PT ;  /* 0x000000ff5a00720c */ /* 0x000fe20003fa6270 */
[----:B------:R-:W2:Y:S04]  /*a1b0*/  LDL.LU R79, [R1+0x8bc] ;  /* 0x0008bc00014f7983 */ /* 0x000ea80000300800 */
[----:B------:R-:W3:Y:S01]  /*a1c0*/  LDL.LU R80, [R1+0x8b8] ;  /* 0x0008b80001507983 */ /* 0x000ee20000300800 */
[----:B------:R-:W-:Y:S01]  /*a1d0*/  @!P1 IMAD.MOV R23, RZ, RZ, -R23 ;  /* 0x000000ffff179224 */ /* 0x000fe200078e0a17 */
[----:B------:R-:W-:-:S02]  /*a1e0*/  ISETP.GE.AND P1, PT, R87, RZ, PT ;  /* 0x000000ff5700720c */ /* 0x000fc40003f26270 */
[----:B------:R-:W2:Y:S04]  /*a1f0*/  LDL.LU R81, [R1+0x8b4] ;  /* 0x0008b40001517983 */ /* 0x000ea80000300800 */
[----:B------:R-:W2:Y:S01]  /*a200*/  LDL.LU R83, [R1+0x8b0] ;  /* 0x0008b00001537983 */ /* 0x000ea20000300800 */
[----:B------:R-:W-:-:S03]  /*a210*/  @!P0 IMAD.MOV R19, RZ, RZ, -R19 ;  /* 0x000000ffff138224 */ /* 0x000fc600078e0a13 */
[----:B------:R-:W2:Y:S01]  /*a220*/  LDL.LU R85, [R1+0x8ac] ;  /* 0x0008ac0001557983 */ /* 0x000ea20000300800 */
[----:B------:R-:W-:-:S03]  /*a230*/  ISETP.GE.AND P0, PT, R91, RZ, PT ;  /* 0x000000ff5b00720c */ /* 0x000fc60003f06270 */
[----:B------:R-:W2:Y:S01]  /*a240*/  LDL.LU R87, [R1+0x8a8] ;  /* 0x0008a80001577983 */ /* 0x000ea20000300800 */
[----:B------:R-:W-:-:S03]  /*a250*/  @!P1 IMAD.MOV R18, RZ, RZ, -R18 ;  /* 0x000000ffff129224 */ /* 0x000fc600078e0a12 */
[----:B------:R-:W2:Y:S01]  /*a260*/  LDL.LU R88, [R1+0x8a4] ;  /* 0x0008a40001587983 */ /* 0x000ea20000300800 */
[----:B------:R-:W-:Y:S01]  /*a270*/  ISETP.GE.AND P1, PT, R92, RZ, PT ;  /* 0x000000ff5c00720c */ /* 0x000fe20003f26270 */
[----:B------:R-:W-:Y:S02]  /*a280*/  @!P2 IMAD.MOV R17, RZ, RZ, -R17 ;  /* 0x000000ffff11a224 */ /* 0x000fe400078e0a11 */
[----:B------:R-:W2:Y:S01]  /*a290*/  LDL.LU R90, [R1+0x8a0] ;  /* 0x0008a000015a7983 */ /* 0x000ea20000300800 */
[----:B------:R-:W-:Y:S01]  /*a2a0*/  ISETP.GE.AND P2, PT, R93, RZ, PT ;  /* 0x000000ff5d00720c */ /* 0x000fe20003f46270 */
[----:B------:R-:W-:Y:S02]  /*a2b0*/  @!P5 IMAD.MOV R16, RZ, RZ, -R16 ;  /* 0x000000ffff10d224 */ /* 0x000fe400078e0a10 */
[----:B------:R-:W2:Y:S01]  /*a2c0*/  LDL.LU R89, [R1+0x89c] ;  /* 0x00089c0001597983 */ /* 0x000ea20000300800 */
[----:B------:R-:W-:-:S03]  /*a2d0*/  ISETP.GE.AND P5, PT, R5, RZ, PT ;  /* 0x000000ff0500720c */ /* 0x000fc60003fa6270 */
[----:B------:R-:W2:Y:S04]  /*a2e0*/  LDL.LU R91, [R1+0x898] ;  /* 0x00089800015b7983 */ /* 0x000ea80000300800 */
[----:B------:R-:W2:Y:S04]  /*a2f0*/  LDL.LU R92, [R1+0x894] ;  /* 0x00089400015c7983 */ /* 0x000ea80000300800 */
[----:B------:R-:W2:Y:S04]  /*a300*/  LDL.LU R93, [R1+0x890] ;  /* 0x00089000015d7983 */ /* 0x000ea80000300800 */
[----:B------:R-:W2:Y:S04]  /*a310*/  LDL.LU R5, [R1+0x88c] ;  /* 0x00088c0001057983 */ /* 0x000ea80000300800 */
[----:B------:R-:W2:Y:S01]  /*a320*/  LDL.LU R3, [R1+0x888] ;  /* 0x0008880001037983 */ /* 0x000ea20000300800 */
[----:B------:R-:W-:-:S02]  /*a330*/  @!P2 IMAD.MOV R12, RZ, RZ, -R12 ;  /* 0x000000ffff0ca224 */ /* 0x000fc400078e0a0c */
[----:B------:R-:W-:Y:S01]  /*a340*/  @!P6 IMAD.MOV R70, RZ, RZ, -R70 ;  /* 0x000000ffff46e224 */ /* 0x000fe200078e0a46 */
[----:B--2---:R-:W-:Y:S02]  /*a350*/  ISETP.NE.AND P2, PT, R3, RZ, PT ;  /* 0x000000ff0300720c */ /* 0x004fe40003f45270 */
[----:B------:R-:W-:-:S04]  /*a360*/  LOP3.LUT R3, RZ, R3, RZ, 0x33, !PT ;  /* 0x00000003ff037212 */ /* 0x000fc800078e33ff */
[C---:B------:R-:W-:Y:S02]  /*a370*/  SEL R6, R3.reuse, R71, !P2 ;  /* 0x0000004703067207 */ /* 0x040fe40005000000 */
[----:B------:R-:W-:-:S03]  /*a380*/  SEL R68, R3, R70, !P2 ;  /* 0x0000004603447207 */ /* 0x000fc60005000000 */
[----:B------:R0:W-:Y:S01]  /*a390*/  STL [R1+0x210], R6 ;  /* 0x0002100601007387 */ /* 0x0001e20000100800 */
[C---:B------:R-:W-:Y:S02]  /*a3a0*/  SEL R67, R3.reuse, R67, !P2 ;  /* 0x0000004303437207 */ /* 0x040fe40005000000 */
[C---:B------:R-:W-:Y:S01]  /*a3b0*/  SEL R66, R3.reuse, R66, !P2 ;  /* 0x0000004203427207 */ /* 0x040fe20005000000 */
[----:B------:R-:W-:Y:S01]  /*a3c0*/  STL [R1+0x20c], R68 ;  /* 0x00020c4401007387 */ /* 0x000fe20000100800 */
[----:B0-----:R-:W-:-:S05]  /*a3d0*/  SEL R6, R3, R69, !P2 ;  /* 0x0000004503067207 */ /* 0x001fca0005000000 */
[----:B------:R0:W-:Y:S01]  /*a3e0*/  STL [R1+0x208], R6 ;  /* 0x0002080601007387 */ /* 0x0001e20000100800 */
[----:B------:R-:W-:-:S03]  /*a3f0*/  SEL R64, R3, R64, !P2 ;  /* 0x0000004003407207 */ /* 0x000fc60005000000 */
[----:B------:R-:W-:Y:S01]  /*a400*/  STL [R1+0x204], R67 ;  /* 0x0002044301007387 */ /* 0x000fe20000100800 */
[C---:B------:R-:W-:Y:S02]  /*a410*/  SEL R63, R3.reuse, R63, !P2 ;  /* 0x0000003f033f7207 */ /* 0x040fe40005000000 */
[C---:B0-----:R-:W-:Y:S01]  /*a420*/  SEL R6, R3.reuse, R65, !P2 ;  /* 0x0000004103067207 */ /* 0x041fe20005000000 */
[----:B------:R-:W-:Y:S04]  /*a430*/  STL [R1+0x200], R66 ;  /* 0x0002004201007387 */ /* 0x000fe80000100800 */
        /* <DEDUP_REMOVED lines=30> */
[----:B------:R0:W-:Y:S04]  /*a620*/  STL [R1+0xe0], R6 ;  /* 0x0000e00601007387 */ /* 0x0001e80000100800 */
[----:B------:R-:W-:Y:S01]  /*a630*/  STL [R1+0xdc], R49 ;  /* 0x0000dc3101007387 */ /* 0x000fe20000100800 */
[----:B0-----:R-:W-:-:S03]  /*a640*/  SEL R6, R3, R47, !P2 ;  /* 0x0000002f03067207 */ /* 0x001fc60005000000 */
[----:B------:R-:W-:Y:S04]  /*a650*/  STL [R1+0xd8], R48 ;  /* 0x0000d83001007387 */ /* 0x000fe80000100800 */
[----:B------:R0:W-:Y:S04]  /*a660*/  STL [R1+0xc8], R6 ;  /* 0x0000c80601007387 */ /* 0x0001e80000100800 */
[----:B0-----:R-:W2:Y:S01]  /*a670*/  LDL.LU R6, [R1+0x1a8] ;  /* 0x0001a80001067983 */ /* 0x001ea20000300800 */
[C---:B-1----:R-:W-:Y:S02]  /*a680*/  SEL R72, R3.reuse, R42, !P2 ;  /* 0x0000002a03487207 */ /* 0x042fe40005000000 */
[----:B------:R-:W-:-:S02]  /*a690*/  SEL R42, R3, R41, !P2 ;  /* 0x00000029032a7207 */ /* 0x000fc40005000000 */
[----:B------:R-:W0:Y:S01]  /*a6a0*/  S2R R41, SR_TID.X ;  /* 0x0000000000297919 */ /* 0x000e220000002100 */
[C---:B------:R-:W-:Y:S02]  /*a6b0*/  SEL R73, R3.reuse, R43, !P2 ;  /* 0x0000002b03497207 */ /* 0x040fe40005000000 */
[----:B------:R-:W-:Y:S02]  /*a6c0*/  SEL R43, R3, R40, !P2 ;  /* 0x00000028032b7207 */ /* 0x000fe40005000000 */
[----:B------:R-:W1:Y:S01]  /*a6d0*/  LDC R40, c[0x0][0x3a0] ;  /* 0x0000e800ff287b82 */ /* 0x000e620000000800 */
[----:B------:R-:W-:Y:S01]  /*a6e0*/  @!P0 IMAD.MOV R14, RZ, RZ, -R14 ;  /* 0x000000ffff0e8224 */ /* 0x000fe200078e0a0e */
[----:B------:R-:W-:Y:S01]  /*a6f0*/  ISETP.GE.AND P0, PT, R86, RZ, PT ;  /* 0x000000ff5600720c */ /* 0x000fe20003f06270 */
[----:B------:R-:W-:Y:S01]  /*a700*/  @!P1 IMAD.MOV R13, RZ, RZ, -R13 ;  /* 0x000000ffff0d9224 */ /* 0x000fe200078e0a0d */
[----:B------:R-:W-:Y:S02]  /*a710*/  ISETP.GE.AND P1, PT, R84, RZ, PT ;  /* 0x000000ff5400720c */ /* 0x000fe40003f26270 */
[----:B------:R-:W-:-:S02]  /*a720*/  ISETP.GE.AND P6, PT, R82, RZ, PT ;  /* 0x000000ff5200720c */ /* 0x000fc40003fc6270 */
[C---:B------:R-:W-:Y:S02]  /*a730*/  SEL R46, R3.reuse, R46, !P2 ;  /* 0x0000002e032e7207 */ /* 0x040fe40005000000 */
[C---:B------:R-:W-:Y:S02]  /*a740*/  SEL R45, R3.reuse, R45, !P2 ;  /* 0x0000002d032d7207 */ /* 0x040fe40005000000 */
[C---:B------:R-:W-:Y:S01]  /*a750*/  SEL R48, R3.reuse, R36, !P2 ;  /* 0x0000002403307207 */ /* 0x040fe20005000000 */
[----:B------:R0:W-:Y:S01]  /*a760*/  STL [R1+0xc4], R46 ;  /* 0x0000c42e01007387 */ /* 0x0001e20000100800 */
[----:B------:R-:W-:-:S03]  /*a770*/  SEL R49, R3, R35, !P2 ;  /* 0x0000002303317207 */ /* 0x000fc60005000000 */
[----:B------:R0:W-:Y:S01]  /*a780*/  STL [R1+0xc0], R45 ;  /* 0x0000c02d01007387 */ /* 0x0001e20000100800 */
[----:B------:R-:W-:-:S03]  /*a790*/  SEL R54, R3, R32, !P2 ;  /* 0x0000002003367207 */ /* 0x000fc60005000000 */
[----:B------:R-:W3:Y:S01]  /*a7a0*/  LDL.LU R36, [R1+0x1c8] ;  /* 0x0001c80001247983 */ /* 0x000ee20000300800 */
[----:B------:R-:W-:-:S03]  /*a7b0*/  SEL R55, R3, R31, !P2 ;  /* 0x0000001f03377207 */ /* 0x000fc60005000000 */
[----:B------:R-:W3:Y:S01]  /*a7c0*/  LDL.LU R35, [R1+0x1cc] ;  /* 0x0001cc0001237983 */ /* 0x000ee20000300800 */
[----:B------:R-:W-:-:S03]  /*a7d0*/  SEL R57, R3, R30, !P2 ;  /* 0x0000001e03397207 */ /* 0x000fc60005000000 */
[----:B------:R-:W3:Y:S01]  /*a7e0*/  LDL.LU R32, [R1+0x27c] ;  /* 0x00027c0001207983 */ /* 0x000ee20000300800 */
[----:B------:R-:W-:Y:S01]  /*a7f0*/  SEL R64, R3, R27, !P2 ;  /* 0x0000001b03407207 */ /* 0x000fe20005000000 */
[----:B------:R-:W-:Y:S02]  /*a800*/  @!P5 IMAD.MOV R11, RZ, RZ, -R11 ;  /* 0x000000ffff0bd224 */ /* 0x000fe400078e0a0b */
[----:B------:R-:W3:Y:S01]  /*a810*/  LDL.LU R31, [R1+0x1b8] ;  /* 0x0001b800011f7983 */ /* 0x000ee20000300800 */
[----:B------:R-:W-:Y:S02]  /*a820*/  @!P4 IMAD.MOV R10, RZ, RZ, -R10 ;  /* 0x000000ffff0ac224 */ /* 0x000fe400078e0a0a */
[----:B------:R-:W-:Y:S01]  /*a830*/  @!P0 IMAD.MOV R9, RZ, RZ, -R9 ;  /* 0x000000ffff098224 */ /* 0x000fe200078e0a09 */
[----:B------:R-:W3:Y:S01]  /*a840*/  LDL.LU R30, [R1+0x1bc] ;  /* 0x0001bc00011e7983 */ /* 0x000ee20000300800 */
[----:B------:R-:W-:Y:S02]  /*a850*/  @!P1 IMAD.MOV R7, RZ, RZ, -R7 ;  /* 0x000000ffff079224 */ /* 0x000fe400078e0a07 */
[----:B------:R-:W-:Y:S01]  /*a860*/  @!P6 IMAD.MOV R8, RZ, RZ, -R8 ;  /* 0x000000ffff08e224 */ /* 0x000fe200078e0a08 */
[----:B------:R-:W3:Y:S01]  /*a870*/  LDL.LU R27, [R1+0x280] ;  /* 0x00028000011b7983 */ /* 0x000ee20000300800 */
[----:B------:R-:W-:-:S04]  /*a880*/  @!UP1 UIADD3 UR4, UPT, UPT, -UR7, 0x100000, URZ ;  /* 0x0010000007049890 */ /* 0x000fc8000fffe1ff */
[----:B------:R-:W-:Y:S02]  /*a890*/  @!UP1 USHF.L.U32 UR5, UR4, 0xb, URZ ;  /* 0x0000000b04059899 */ /* 0x000fe400080006ff */
[----:B------:R-:W-:Y:S01]  /*a8a0*/  @!UP1 USHF.L.U32 UR4, UR4, 0x1, URZ ;  /* 0x0000000104049899 */ /* 0x000fe200080006ff */
[----:B------:R-:W-:Y:S01]  /*a8b0*/  VOTEU.ALL UP2, P3 ;  /* 0x0000000000ff7886 */ /* 0x000fe20001840000 */
[C---:B------:R-:W-:Y:S01]  /*a8c0*/  SEL R86, R3.reuse, R44, !P2 ;  /* 0x0000002c03567207 */ /* 0x040fe20005000000 */
[----:B------:R-:W1:Y:S01]  /*a8d0*/  LDCU UR7, c[0x0][0x3b0] ;  /* 0x00007600ff0777ac */ /* 0x000e620008000800 */
[C---:B0-----:R-:W-:Y:S02]  /*a8e0*/  SEL R46, R3.reuse, R37, !P2 ;  /* 0x00000025032e7207 */ /* 0x041fe40005000000 */
[C---:B------:R-:W-:Y:S02]  /*a8f0*/  SEL R51, R3.reuse, R34, !P2 ;  /* 0x0000002203337207 */ /* 0x040fe40005000000 */
[----:B------:R-:W-:-:S02]  /*a900*/  SEL R53, R3, R33, !P2 ;  /* 0x0000002103357207 */ /* 0x000fc40005000000 */
[C---:B------:R-:W-:Y:S02]  /*a910*/  SEL R44, R3.reuse, R39, !P2 ;  /* 0x00000027032c7207 */ /* 0x040fe40005000000 */
[C---:B------:R-:W-:Y:S01]  /*a920*/  SEL R45, R3.reuse, R38, !P2 ;  /* 0x00000026032d7207 */ /* 0x040fe20005000000 */
[----:B------:R0:W1:Y:S01]  /*a930*/  @!UP2 SYNCS.EXCH.64 URZ, [UR9+0xc008], UR4 ;  /* 0x00c0080409ffa5b2 */ /* 0x0000620008000100 */
[C---:B------:R-:W-:Y:S02]  /*a940*/  SEL R60, R3.reuse, R29, !P2 ;  /* 0x0000001d033c7207 */ /* 0x040fe40005000000 */
[C---:B------:R-:W-:Y:S02]  /*a950*/  SEL R61, R3.reuse, R28, !P2 ;  /* 0x0000001c033d7207 */ /* 0x040fe40005000000 */
[C---:B------:R-:W-:Y:S02]  /*a960*/  SEL R65, R3.reuse, R26, !P2 ;  /* 0x0000001a03417207 */ /* 0x040fe40005000000 */
[----:B------:R-:W-:-:S02]  /*a970*/  SEL R67, R3, R25, !P2 ;  /* 0x0000001903437207 */ /* 0x000fc40005000000 */
[C---:B------:R-:W-:Y:S02]  /*a980*/  SEL R71, R3.reuse, R24, !P2 ;  /* 0x0000001803477207 */ /* 0x040fe40005000000 */
[C---:B------:R-:W-:Y:S01]  /*a990*/  SEL R70, R3.reuse, R23, !P2 ;  /* 0x0000001703467207 */ /* 0x040fe20005000000 */
[----:B0-----:R-:W0:Y:S01]  /*a9a0*/  LDCU UR4, c[0x0][0x3b0] ;  /* 0x00007600ff0477ac */ /* 0x001e220008000800 */
[C---:B------:R-:W-:Y:S02]  /*a9b0*/  SEL R69, R3.reuse, R22, !P2 ;  /* 0x0000001603457207 */ /* 0x040fe40005000000 */
[C---:B------:R-:W-:Y:S01]  /*a9c0*/  SEL R66, R3.reuse, R21, !P2 ;  /* 0x0000001503427207 */ /* 0x040fe20005000000 */
[----:B------:R-:W0:Y:S01]  /*a9d0*/  LDCU UR5, c[0x0][0x3b0] ;  /* 0x00007600ff0577ac */ /* 0x000e220008000800 */
[C---:B------:R-:W-:Y:S02]  /*a9e0*/  SEL R63, R3.reuse, R20, !P2 ;  /* 0x00000014033f7207 */ /* 0x040fe40005000000 */
[----:B------:R-:W-:-:S02]  /*a9f0*/  SEL R62, R3, R19, !P2 ;  /* 0x00000013033e7207 */ /* 0x000fc40005000000 */
[C---:B------:R-:W-:Y:S02]  /*aa00*/  SEL R59, R3.reuse, R18, !P2 ;  /* 0x00000012033b7207 */ /* 0x040fe40005000000 */
[C---:B------:R-:W-:Y:S02]  /*aa10*/  SEL R58, R3.reuse, R17, !P2 ;  /* 0x00000011033a7207 */ /* 0x040fe40005000000 */
[C---:B------:R-:W-:Y:S02]  /*aa20*/  SEL R56, R3.reuse, R16, !P2 ;  /* 0x0000001003387207 */ /* 0x040fe40005000000 */
[C---:B------:R-:W-:Y:S02]  /*aa30*/  SEL R52, R3.reuse, R15, !P2 ;  /* 0x0000000f03347207 */ /* 0x040fe40005000000 */
[C---:B------:R-:W-:Y:S02]  /*aa40*/  SEL R50, R3.reuse, R14, !P2 ;  /* 0x0000000e03327207 */ /* 0x040fe40005000000 */
[----:B------:R-:W-:-:S02]  /*aa50*/  SEL R47, R3, R13, !P2 ;  /* 0x0000000d032f7207 */ /* 0x000fc40005000000 */
[C---:B------:R-:W-:Y:S02]  /*aa60*/  SEL R37, R3.reuse, R12, !P2 ;  /* 0x0000000c03257207 */ /* 0x040fe40005000000 */
[C---:B------:R-:W-:Y:S02]  /*aa70*/  SEL R34, R3.reuse, R11, !P2 ;  /* 0x0000000b03227207 */ /* 0x040fe40005000000 */
[C---:B------:R-:W-:Y:S02]  /*aa80*/  SEL R33, R3.reuse, R10, !P2 ;  /* 0x0000000a03217207 */ /* 0x040fe40005000000 */
[C---:B------:R-:W-:Y:S02]  /*aa90*/  SEL R84, R3.reuse, R9, !P2 ;  /* 0x0000000903547207 */ /* 0x040fe40005000000 */
[C---:B------:R-:W-:Y:S02]  /*aaa0*/  SEL R82, R3.reuse, R7, !P2 ;  /* 0x0000000703527207 */ /* 0x040fe40005000000 */
[----:B------:R-:W-:Y:S01]  /*aab0*/  SEL R68, R3, R8, !P2 ;  /* 0x0000000803447207 */ /* 0x000fe20005000000 */
[----:B-1----:R-:W-:Y:S01]  /*aac0*/  VIADD R3, R40, 0xffffff91 ;  /* 0xffffff9128037836 */ /* 0x002fe20000000000 */
[----:B------:R-:W-:-:S04]  /*aad0*/  LOP3.LUT R41, R41, 0x7f, RZ, 0xc0, !PT ;  /* 0x0000007f29297812 */ /* 0x000fc800078ec0ff */
[----:B------:R-:W-:Y:S01]  /*aae0*/  ISETP.GE.U32.AND P0, PT, R3, 0x7fffff12, PT ;  /* 0x7fffff120300780c */ /* 0x000fe20003f06070 */
[----:B------:R-:W-:Y:S01]  /*aaf0*/  IMAD R3, R4, 0x6e, RZ ;  /* 0x0000006e04037824 */ /* 0x000fe200078e02ff */
[----:B--2---:R1:W-:Y:S04]  /*ab00*/  STS.U8 [R41+UR9], R6 ;  /* 0x0000000629007988 */ /* 0x0043e80008000009 */
[----:B-1----:R-:W-:-:S04]  /*ab10*/  IADD3 R6, P1, PT, R3, R0, RZ ;  /* 0x0000000003067210 */ /* 0x002fc80007f3e0ff */
[----:B------:R-:W-:Y:S01]  /*ab20*/  LEA.HI.X.SX32 R7, R3, R2, 0x1, P1 ;  /* 0x0000000203077211 */ /* 0x000fe200008f0eff */
[----:B------:R1:W-:Y:S04]  /*ab30*/  STL [R1+0x1ac], R6 ;  /* 0x0001ac0601007387 */ /* 0x0003e80000100800 */
[----:B------:R2:W-:Y:S04]  /*ab40*/  STL [R1+0x1a8], R7 ;  /* 0x0001a80701007387 */ /* 0x0005e80000100800 */
[----:B------:R-:W4:Y:S04]  /*ab50*/  LDL.LU R38, [R1+0x274] ;  /* 0x0002740001267983 */ /* 0x000f280000300800 */
[----:B------:R-:W4:Y:S04]  /*ab60*/  LDL.LU R29, [R1+0x60] ;  /* 0x00006000011d7983 */ /* 0x000f280000300800 */
[----:B------:R-:W4:Y:S01]  /*ab70*/  LDL.LU R39, [R1+0x58] ;  /* 0x0000580001277983 */ /* 0x000f220000300800 */
[----:B------:R-:W-:Y:S01]  /*ab80*/  PRMT R9, RZ, 0x7610, R9 ;  /* 0x00007610ff097816 */ /* 0x000fe20000000009 */
[----:B------:R-:W-:-:S05]  /*ab90*/  VIADD R3, R40, 0xffffff89 ;  /* 0xffffff8928037836 */ /* 0x000fca0000000000 */
[----:B------:R1:W4:Y:S01]  /*aba0*/  @!P0 LDG.E.U8 R9, desc[UR18][R6.64] ;  /* 0x0000001206098981 */ /* 0x000322000c1e1100 */
[----:B------:R-:W-:Y:S01]  /*abb0*/  ISETP.GE.U32.AND P0, PT, R3, 0x7fffff0a, PT ;  /* 0x7fffff0a0300780c */ /* 0x000fe20003f06070 */
[----:B------:R-:W-:Y:S01]  /*abc0*/  IMAD R3, R4, 0x76, RZ ;  /* 0x0000007604037824 */ /* 0x000fe200078e02ff */
[----:B------:R-:W-:-:S04]  /*abd0*/  PRMT R8, RZ, 0x7610, R8 ;  /* 0x00007610ff087816 */ /* 0x000fc80000000008 */
[C---:B-1----:R-:W-:Y:S01]  /*abe0*/  IADD3 R6, P1, PT, R3.reuse, R0, RZ ;  /* 0x0000000003067210 */ /* 0x042fe20007f3e0ff */
[----:B---3--:R-:W-:Y:S03]  /*abf0*/  STS.U8 [R41+UR9+0x400], R27 ;  /* 0x0004001b29007988 */ /* 0x008fe60008000009 */
[----:B--2---:R-:W-:Y:S01]  /*ac00*/  LEA.HI.X.SX32 R7, R3, R2, 0x1, P1 ;  /* 0x0000000203077211 */ /* 0x004fe200008f0eff */
[----:B------:R1:W-:Y:S01]  /*ac10*/  STS.U8 [R41+UR9+0x800], R30 ;  /* 0x0008001e29007988 */ /* 0x0003e20008000009 */
[----:B------:R-:W-:-:S03]  /*ac20*/  VIADD R3, R40, 0xffffff81 ;  /* 0xffffff8128037836 */ /* 0x000fc60000000000 */
[----:B------:R2:W-:Y:S04]  /*ac30*/  STS.U8 [R41+UR9+0xc00], R31 ;  /* 0x000c001f29007988 */ /* 0x0005e80008000009 */
[----:B------:R3:W4:Y:S04]  /*ac40*/  @!P0 LDG.E.U8 R8, desc[UR18][R6.64] ;  /* 0x0000001206088981 */ /* 0x000728000c1e1100 */
[----:B-1----:R-:W4:Y:S04]  /*ac50*/  LDL.LU R30, [R1+0x278] ;  /* 0x00027800011e7983 */ /* 0x002f280000300800 */
[----:B--2---:R-:W2:Y:S01]  /*ac60*/  LDL.LU R31, [R1+0xf0] ;  /* 0x0000f000011f7983 */ /* 0x004ea20000300800 */
[----:B------:R-:W-:Y:S01]  /*ac70*/  ISETP.GE.U32.AND P0, PT, R3, 0x7fffff02, PT ;  /* 0x7fffff020300780c */ /* 0x000fe20003f06070 */
[----:B------:R-:W-:-:S02]  /*ac80*/  IMAD R3, R4, 0x7e, RZ ;  /* 0x0000007e04037824 */ /* 0x000fc400078e02ff */
[----:B------:R3:W-:Y:S04]  /*ac90*/  STL [R1+0x1bc], R6 ;  /* 0x0001bc0601007387 */ /* 0x0007e80000100800 */
[----:B------:R-:W-:Y:S01]  /*aca0*/  STL [R1+0x1b8], R7 ;  /* 0x0001b80701007387 */ /* 0x000fe20000100800 */
[----:B---3--:R-:W-:-:S03]  /*acb0*/  IADD3 R6, P1, PT, R3, R0, RZ ;  /* 0x0000000003067210 */ /* 0x008fc60007f3e0ff */
[----:B------:R1:W-:Y:S01]  /*acc0*/  STS.U8 [R41+UR9+0x1000], R32 ;  /* 0x0010002029007988 */ /* 0x0003e20008000009 */
[----:B------:R-:W-:-:S03]  /*acd0*/  LEA.HI.X.SX32 R10, R3, R2, 0x1, P1 ;  /* 0x00000002030a7211 */ /* 0x000fc600008f0eff */
[----:B------:R3:W-:Y:S04]  /*ace0*/  STS.U8 [R41+UR9+0x1400], R35 ;  /* 0x0014002329007988 */ /* 0x0007e80008000009 */
[----:B-1----:R-:W2:Y:S04]  /*acf0*/  LDL.LU R32, [R1+0xec] ;  /* 0x0000ec0001207983 */ /* 0x002ea80000300800 */
[----:B---3--:R-:W3:Y:S04]  /*ad00*/  LDL.LU R35, [R1+0x270] ;  /* 0x0002700001237983 */ /* 0x008ee80000300800 */
[----:B------:R-:W-:Y:S04]  /*ad10*/  STL [R1+0x1cc], R6 ;  /* 0x0001cc0601007387 */ /* 0x000fe80000100800 */
[----:B------:R1:W-:Y:S04]  /*ad20*/  STS.U8 [R41+UR9+0x1800], R36 ;  /* 0x0018002429007988 */ /* 0x0003e80008000009 */
[----:B------:R-:W-:Y:S04]  /*ad30*/  STL [R1+0x1c8], R10 ;  /* 0x0001c80a01007387 */ /* 0x000fe80000100800 */
[----:B-1----:R-:W3:Y:S04]  /*ad40*/  LDL.LU R36, [R1+0x26c] ;  /* 0x00026c0001247983 */ /* 0x002ee80000300800 */
[----:B----4-:R1:W-:Y:S04]  /*ad50*/  STS.U8 [R41+UR9+0x1c00], R38 ;  /* 0x001c002629007988 */ /* 0x0103e80008000009 */
[----:B------:R-:W-:Y:S04]  /*ad60*/  STS.U8 [R41+UR9+0x2000], R29 ;  /* 0x0020001d29007988 */ /* 0x000fe80008000009 */
[----:B-1----:R-:W4:Y:S04]  /*ad70*/  LDL.LU R38, [R1+0x150] ;  /* 0x0001500001267983 */ /* 0x002f280000300800 */
[----:B------:R1:W-:Y:S04]  /*ad80*/  STS.U8 [R41+UR9+0x2400], R39 ;  /* 0x0024002729007988 */ /* 0x0003e80008000009 */
[----:B-1----:R-:W4:Y:S01]  /*ad90*/  LDL.LU R39, [R1+0x14c] ;  /* 0x00014c0001277983 */ /* 0x002f220000300800 */
[----:B------:R-:W-:Y:S01]  /*ada0*/  PRMT R7, RZ, 0x7610, R7 ;  /* 0x00007610ff077816 */ /* 0x000fe20000000007 */
[----:B------:R-:W-:-:S02]  /*adb0*/  @!P0 IMAD.MOV.U32 R11, RZ, RZ, R10 ;  /* 0x000000ffff0b8224 */ /* 0x000fc400078e000a */
[----:B------:R-:W-:Y:S02]  /*adc0*/  @!P0 IMAD.MOV.U32 R10, RZ, RZ, R6 ;  /* 0x000000ffff0a8224 */ /* 0x000fe400078e0006 */
[----:B------:R-:W-:-:S03]  /*add0*/  VIADD R3, R40, 0xfffffff8 ;  /* 0xfffffff828037836 */ /* 0x000fc60000000000 */
[----:B------:R1:W4:Y:S02]  /*ade0*/  @!P0 LDG.E.U8 R7, desc[UR18][R10.64] ;  /* 0x000000120a078981 */ /* 0x000324000c1e1100 */
[----:B------:R-:W-:Y:S01]  /*adf0*/  ISETP.GE.U32.AND P0, PT, R3, 0x7fffff79, PT ;  /* 0x7fffff790300780c */ /* 0x000fe20003f06070 */
[----:B------:R-:W-:-:S05]  /*ae00*/  IMAD R3, R4, 0x7, RZ ;  /* 0x0000000704037824 */ /* 0x000fca00078e02ff */
[----:B------:R-:W-:-:S04]  /*ae10*/  IADD3 R6, P1, PT, R3, R0, RZ ;  /* 0x0000000003067210 */ /* 0x000fc80007f3e0ff */
[----:B-1----:R-:W-:Y:S01]  /*ae20*/  LEA.HI.X.SX32 R10, R3, R2, 0x1, P1 ;  /* 0x00000002030a7211 */ /* 0x002fe200008f0eff */
[----:B------:R-:W-:Y:S01]  /*ae30*/  STL [R1+0x60], R6 ;  /* 0x0000600601007387 */ /* 0x000fe20000100800 */
[----:B------:R-:W-:Y:S01]  /*ae40*/  PRMT R22, RZ, 0x7610, R22 ;  /* 0x00007610ff167816 */ /* 0x000fe20000000016 */
[----:B------:R-:W-:Y:S02]  /*ae50*/  VIADD R3, R40, 0xfffffff0 ;  /* 0xfffffff028037836 */ /* 0x000fe40000000000 */
[----:B------:R1:W-:Y:S01]  /*ae60*/  STL [R1+0x58], R10 ;  /* 0x0000580a01007387 */ /* 0x0003e20000100800 */
[----:B------:R-:W-:-:S03]  /*ae70*/  @!P0 IMAD.MOV.U32 R11, RZ, RZ, R10 ;  /* 0x000000ffff0b8224 */ /* 0x000fc600078e000a */
[----:B------:R0:W-:Y:S04]  /*ae80*/  STS.U8 [R41+UR9+0x2800], R30 ;  /* 0x0028001e29007988 */ /* 0x0001e80008000009 */
[----:B------:R-:W4:Y:S01]  /*ae90*/  LDL.LU R27, [R1+0x268] ;  /* 0x00026800011b7983 */ /* 0x000f220000300800 */
[----:B-1----:R-:W-:-:S03]  /*aea0*/  @!P0 IMAD.MOV.U32 R10, RZ, RZ, R6 ;  /* 0x000000ffff0a8224 */ /* 0x002fc600078e0006 */
[----:B--2---:R1:W-:Y:S04]  /*aeb0*/  STS.U8 [R41+UR9+0x2c00], R31 ;  /* 0x002c001f29007988 */ /* 0x0043e80008000009 */
[----:B------:R2:W4:Y:S01]  /*aec0*/  @!P0 LDG.E.U8 R22, desc[UR18][R10.64] ;  /* 0x000000120a168981 */ /* 0x000522000c1e1100 */
[----:B------:R-:W-:Y:S01]  /*aed0*/  ISETP.GE.U32.AND P0, PT, R3, 0x7fffff71, PT ;  /* 0x7fffff710300780c */ /* 0x000fe20003f06070 */
[----:B------:R-:W-:Y:S02]  /*aee0*/  IMAD R3, R4, 0xf, RZ ;  /* 0x0000000f04037824 */ /* 0x000fe400078e02ff */
[----:B0-----:R-:W4:Y:S03]  /*aef0*/  LDL.LU R30, [R1+0x15c] ;  /* 0x00015c00011e7983 */ /* 0x001f260000300800 */
[C---:B------:R-:W-:Y:S01]  /*af00*/  IADD3 R6, P1, PT, R3.reuse, R0, RZ ;  /* 0x0000000003067210 */ /* 0x040fe20007f3e0ff */
[----:B-1----:R-:W4:Y:S03]  /*af10*/  LDL.LU R31, [R1+0x158] ;  /* 0x00015800011f7983 */ /* 0x002f260000300800 */
[----:B--2---:R-:W-:Y:S01]  /*af20*/  LEA.HI.X.SX32 R10, R3, R2, 0x1, P1 ;  /* 0x00000002030a7211 */ /* 0x004fe200008f0eff */
[----:B------:R-:W-:Y:S01]  /*af30*/  STL [R1+0xf0], R6 ;  /* 0x0000f00601007387 */ /* 0x000fe20000100800 */
[----:B------:R-:W-:Y:S01]  /*af40*/  PRMT R21, RZ, 0x7610, R21 ;  /* 0x00007610ff157816 */ /* 0x000fe20000000015 */
[----:B------:R-:W-:-:S02]  /*af50*/  VIADD R3, R40, 0xffffffe8 ;  /* 0xffffffe828037836 */ /* 0x000fc40000000000 */
[----:B------:R0:W-:Y:S01]  /*af60*/  STL [R1+0xec], R10 ;  /* 0x0000ec0a01007387 */ /* 0x0001e20000100800 */
[----:B------:R-:W-:Y:S02]  /*af70*/  @!P0 IMAD.MOV.U32 R11, RZ, RZ, R10 ;  /* 0x000000ffff0b8224 */ /* 0x000fe400078e000a */
[----:B0-----:R-:W-:-:S05]  /*af80*/  @!P0 IMAD.MOV.U32 R10, RZ, RZ, R6 ;  /* 0x000000ffff0a8224 */ /* 0x001fca00078e0006 */
[----:B------:R0:W2:Y:S01]  /*af90*/  @!P0 LDG.E.U8 R21, desc[UR18][R10.64] ;  /* 0x000000120a158981 */ /* 0x0000a2000c1e1100 */
[----:B------:R-:W-:Y:S01]  /*afa0*/  ISETP.GE.U32.AND P0, PT, R3, 0x7fffff69, PT ;  /* 0x7fffff690300780c */ /* 0x000fe20003f06070 */
[----:B------:R-:W-:Y:S02]  /*afb0*/  IMAD R3, R4, 0x17, RZ ;  /* 0x0000001704037824 */ /* 0x000fe400078e02ff */
[----:B------:R1:W-:Y:S03]  /*afc0*/  STS.U8 [R41+UR9+0x3000], R32 ;  /* 0x0030002029007988 */ /* 0x0003e60008000009 */
[C---:B0-----:R-:W-:Y:S01]  /*afd0*/  IADD3 R10, P1, PT, R3.reuse, R0, RZ ;  /* 0x00000000030a7210 */ /* 0x041fe20007f3e0ff */
[----:B---3--:R0:W-:Y:S03]  /*afe0*/  STS.U8 [R41+UR9+0x3400], R35 ;  /* 0x0034002329007988 */ /* 0x0081e60008000009 */
[----:B------:R-:W-:Y:S01]  /*aff0*/  LEA.HI.X.SX32 R11, R3, R2, 0x1, P1 ;  /* 0x00000002030b7211 */ /* 0x000fe200008f0eff */
[----:B-1----:R-:W3:Y:S04]  /*b000*/  LDL.LU R32, [R1+0x264] ;  /* 0x0002640001207983 */ /* 0x002ee80000300800 */
[----:B------:R1:W-:Y:S04]  /*b010*/  STS.U8 [R41+UR9+0x3800], R36 ;  /* 0x0038002429007988 */ /* 0x0003e80008000009 */
[----:B0-----:R-:W2:Y:S01]  /*b020*/  LDL.LU R35, [R1+0x164] ;  /* 0x0001640001237983 */ /* 0x001ea20000300800 */
[----:B------:R-:W-:-:S03]  /*b030*/  LOP3.LUT R6, R41, 0x10, RZ, 0x3c, !PT ;  /* 0x0000001029067812 */ /* 0x000fc600078e3cff */
[----:B-1----:R-:W2:Y:S04]  /*b040*/  LDL.LU R36, [R1+0x160] ;  /* 0x0001600001247983 */ /* 0x002ea80000300800 */
[----:B------:R-:W-:Y:S04]  /*b050*/  STL [R1+0x150], R10 ;  /* 0x0001500a01007387 */ /* 0x000fe80000100800 */
[----:B------:R-:W-:Y:S04]  /*b060*/  STL [R1+0x14c], R11 ;  /* 0x00014c0b01007387 */ /* 0x000fe80000100800 */
[----:B----4-:R0:W-:Y:S04]  /*b070*/  STS.U8 [R41+UR9+0x3c00], R38 ;  /* 0x003c002629007988 */ /* 0x0101e80008000009 */
[----:B0-----:R-:W4:Y:S04]  /*b080*/  LDL.LU R38, [R1+0x260] ;  /* 0x0002600001267983 */ /* 0x001f280000300800 */
[----:B------:R0:W-:Y:S04]  /*b090*/  STS.U8 [R6+UR9+0x480], R39 ;  /* 0x0004802706007988 */ /* 0x0001e80008000009 */
[----:B------:R-:W4:Y:S04]  /*b0a0*/  LDL.LU R29, [R1+0x16c] ;  /* 0x00016c00011d7983 */ /* 0x000f280000300800 */
[----:B0-----:R-:W4:Y:S01]  /*b0b0*/  LDL.LU R39, [R1+0x168] ;  /* 0x0001680001277983 */ /* 0x001f220000300800 */
[----:B------:R-:W-:Y:S01]  /*b0c0*/  PRMT R20, RZ, 0x7610, R20 ;  /* 0x00007610ff147816 */ /* 0x000fe20000000014 */
[----:B------:R-:W-:-:S05]  /*b0d0*/  VIADD R3, R40, 0xffffffe0 ;  /* 0xffffffe028037836 */ /* 0x000fca0000000000 */
[----:B------:R0:W4:Y:S01]  /*b0e0*/  @!P0 LDG.E.U8 R20, desc[UR18][R10.64] ;  /* 0x000000120a148981 */ /* 0x000122000c1e1100 */
[----:B------:R-:W-:Y:S01]  /*b0f0*/  ISETP.GE.U32.AND P0, PT, R3, 0x7fffff61, PT ;  /* 0x7fffff610300780c */ /* 0x000fe20003f06070 */
[----:B------:R-:W-:Y:S01]  /*b100*/  IMAD R3, R4, 0x1f, RZ ;  /* 0x0000001f04037824 */ /* 0x000fe200078e02ff */
[----:B------:R-:W-:-:S04]  /*b110*/  PRMT R19, RZ, 0x7610, R19 ;  /* 0x00007610ff137816 */ /* 0x000fc80000000013 */
[----:B0-----:R-:W-:-:S04]  /*b120*/  IADD3 R10, P1, PT, R3, R0, RZ ;  /* 0x00000000030a7210 */ /* 0x001fc80007f3e0ff */
[----:B------:R-:W-:Y:S01]  /*b130*/  LEA.HI.X.SX32 R11, R3, R2, 0x1, P1 ;  /* 0x00000002030b7211 */ /* 0x000fe200008f0eff */
[----:B------:R-:W-:Y:S01]  /*b140*/  VIADD R3, R40, 0xffffffd8 ;  /* 0xffffffd828037836 */ /* 0x000fe20000000000 */
[----:B------:R-:W-:Y:S04]  /*b150*/  STS.U8 [R6+UR9+0x880], R27 ;  /* 0x0008801b06007988 */ /* 0x000fe80008000009 */
[----:B------:R0:W4:Y:S01]  /*b160*/  @!P0 LDG.E.U8 R19, desc[UR18][R10.64] ;  /* 0x000000120a138981 */ /* 0x000122000c1e1100 */
[----:B------:R-:W-:Y:S01]  /*b170*/  ISETP.GE.U32.AND P0, PT, R3, 0x7fffff59, PT ;  /* 0x7fffff590300780c */ /* 0x000fe20003f06070 */
[----:B------:R-:W-:Y:S02]  /*b180*/  IMAD R3, R4, 0x27, RZ ;  /* 0x0000002704037824 */ /* 0x000fe400078e02ff */
[----:B------:R1:W-:Y:S04]  /*b190*/  STS.U8 [R6+UR9+0xc80], R30 ;  /* 0x000c801e06007988 */ /* 0x0003e80008000009 */
[----:B------:R0:W-:Y:S04]  /*b1a0*/  STS.U8 [R6+UR9+0x1080], R31 ;  /* 0x0010801f06007988 */ /* 0x0001e80008000009 */
[----:B-1----:R-:W4:Y:S04]  /*b1b0*/  LDL.LU R30, [R1+0x25c] ;  /* 0x00025c00011e7983 */ /* 0x002f280000300800 */
[----:B0-----:R-:W4:Y:S04]  /*b1c0*/  LDL.LU R31, [R1+0x174] ;  /* 0x00017400011f7983 */ /* 0x001f280000300800 */
[----:B------:R0:W-:Y:S04]  /*b1d0*/  STL [R1+0x15c], R10 ;  /* 0x00015c0a01007387 */ /* 0x0001e80000100800 */
[----:B------:R1:W-:Y:S01]  /*b1e0*/  STL [R1+0x158], R11 ;  /* 0x0001580b01007387 */ /* 0x0003e20000100800 */
[----:B0-----:R-:W-:-:S04]  /*b1f0*/  IADD3 R10, P1, PT, R3, R0, RZ ;  /* 0x00000000030a7210 */ /* 0x001fc80007f3e0ff */
[----:B-1----:R-:W-:Y:S01]  /*b200*/  LEA.HI.X.SX32 R11, R3, R2, 0x1, P1 ;  /* 0x00000002030b7211 */ /* 0x002fe200008f0eff */
[----:B---3--:R0:W-:Y:S04]  /*b210*/  STS.U8 [R6+UR9+0x1480], R32 ;  /* 0x0014802006007988 */ /* 0x0081e80008000009 */
[----:B--2---:R1:W-:Y:S04]  /*b220*/  STS.U8 [R6+UR9+0x1880], R35 ;  /* 0x0018802306007988 */ /* 0x0043e80008000009 */
[----:B0-----:R-:W2:Y:S04]  /*b230*/  LDL.LU R32, [R1+0x170] ;  /* 0x0001700001207983 */ /* 0x001ea80000300800 */
[----:B-1----:R-:W3:Y:S04]  /*b240*/  LDL.LU R35, [R1+0x258] ;  /* 0x0002580001237983 */ /* 0x002ee80000300800 */
[----:B------:R-:W-:Y:S04]  /*b250*/  STL [R1+0x164], R10 ;  /* 0x0001640a01007387 */ /* 0x000fe80000100800 */
[----:B------:R0:W-:Y:S04]  /*b260*/  STS.U8 [R6+UR9+0x1c80], R36 ;  /* 0x001c802406007988 */ /* 0x0001e80008000009 */
[----:B------:R-:W-:Y:S04]  /*b270*/  STL [R1+0x160], R11 ;  /* 0x0001600b01007387 */ /* 0x000fe80000100800 */
[----:B0-----:R-:W3:Y:S04]  /*b280*/  LDL.LU R36, [R1+0x250] ;  /* 0x0002500001247983 */ /* 0x001ee80000300800 */
[----:B----4-:R0:W-:Y:S04]  /*b290*/  STS.U8 [R6+UR9+0x2080], R38 ;  /* 0x0020802606007988 */ /* 0x0101e80008000009 */
[----:B0-----:R-:W4:Y:S04]  /*b2a0*/  LDL.LU R38, [R1+0x17c] ;  /* 0x00017c0001267983 */ /* 0x001f280000300800 */
[----:B------:R-:W-:Y:S04]  /*b2b0*/  STS.U8 [R6+UR9+0x2480], R29 ;  /* 0x0024801d06007988 */ /* 0x000fe80008000009 */
[----:B------:R0:W-:Y:S04]  /*b2c0*/  STS.U8 [R6+UR9+0x2880], R39 ;  /* 0x0028802706007988 */ /* 0x0001e80008000009 */
        /* <DEDUP_REMOVED lines=9> */
[----:B------:R-:W-:-:S04]  /*b360*/  VIADD R3, R40, 0xffffffc8 ;  /* 0xffffffc828037836 */ /* 0x000fc80000000000 */
[----:B------:R0:W4:Y:S01]  /*b370*/  @!P0 LDG.E.U8 R17, desc[UR18][R10.64] ;  /* 0x000000120a118981 */ /* 0x000122000c1e1100 */
[----:B------:R-:W-:Y:S01]  /*b380*/  ISETP.GE.U32.AND P0, PT, R3, 0x7fffff49, PT ;  /* 0x7fffff490300780c */ /* 0x000fe20003f06070 */
[----:B------:R-:W-:Y:S02]  /*b390*/  IMAD R3, R4, 0x37, RZ ;  /* 0x0000003704037824 */ /* 0x000fe400078e02ff */
[----:B------:R0:W-:Y:S01]  /*b3a0*/  STL [R1+0x16c], R10 ;  /* 0x00016c0a01007387 */ /* 0x0001e20000100800 */
[----:B------:R-:W-:-:S03]  /*b3b0*/  PRMT R16, RZ, 0x7610, R16 ;  /* 0x00007610ff107816 */ /* 0x000fc60000000010 */
[----:B------:R1:W-:Y:S04]  /*b3c0*/  STL [R1+0x168], R11 ;  /* 0x0001680b01007387 */ /* 0x0003e80000100800 */
[----:B------:R1:W-:Y:S01]  /*b3d0*/  STS.U8 [R6+UR9+0x2c80], R30 ;  /* 0x002c801e06007988 */ /* 0x0003e20008000009 */
[----:B0-----:R-:W-:-:S03]  /*b3e0*/  IADD3 R10, P1, PT, R3, R0, RZ ;  /* 0x00000000030a7210 */ /* 0x001fc60007f3e0ff */
[----:B------:R-:W4:Y:S01]  /*b3f0*/  LDL.LU R27, [R1+0x254] ;  /* 0x00025400011b7983 */ /* 0x000f220000300800 */
[----:B-1----:R-:W-:Y:S01]  /*b400*/  LEA.HI.X.SX32 R11, R3, R2, 0x1, P1 ;  /* 0x00000002030b7211 */ /* 0x002fe200008f0eff */
[----:B------:R-:W-:Y:S02]  /*b410*/  VIADD R3, R40, 0xffffffc0 ;  /* 0xffffffc028037836 */ /* 0x000fe40000000000 */
[----:B------:R0:W-:Y:S04]  /*b420*/  STS.U8 [R6+UR9+0x3080], R31 ;  /* 0x0030801f06007988 */ /* 0x0001e80008000009 */
[----:B------:R-:W4:Y:S04]  /*b430*/  LDL.LU R30, [R1+0x184] ;  /* 0x00018400011e7983 */ /* 0x000f280000300800 */
[----:B------:R1:W4:Y:S04]  /*b440*/  @!P0 LDG.E.U8 R16, desc[UR18][R10.64] ;  /* 0x000000120a108981 */ /* 0x000328000c1e1100 */
[----:B0-----:R-:W4:Y:S01]  /*b450*/  LDL.LU R31, [R1+0x180] ;  /* 0x00018000011f7983 */ /* 0x001f220000300800 */
[----:B------:R-:W-:Y:S01]  /*b460*/  ISETP.GE.U32.AND P0, PT, R3, 0x7fffff41, PT ;  /* 0x7fffff410300780c */ /* 0x000fe20003f06070 */
[----:B------:R-:W-:-:S02]  /*b470*/  IMAD R3, R4, 0x3f, RZ ;  /* 0x0000003f04037824 */ /* 0x000fc400078e02ff */
[----:B------:R1:W-:Y:S04]  /*b480*/  STL [R1+0x174], R10 ;  /* 0x0001740a01007387 */ /* 0x0003e80000100800 */
[----:B------:R0:W-:Y:S01]  /*b490*/  STL [R1+0x170], R11 ;  /* 0x0001700b01007387 */ /* 0x0001e20000100800 */
[----:B-1----:R-:W-:-:S03]  /*b4a0*/  IADD3 R10, P1, PT, R3, R0, RZ ;  /* 0x00000000030a7210 */ /* 0x002fc60007f3e0ff */
[----:B--2---:R-:W-:Y:S04]  /*b4b0*/  STS.U8 [R6+UR9+0x3480], R32 ;  /* 0x0034802006007988 */ /* 0x004fe80008000009 */
[----:B---3--:R1:W-:Y:S01]  /*b4c0*/  STS.U8 [R6+UR9+0x3880], R35 ;  /* 0x0038802306007988 */ /* 0x0083e20008000009 */
[----:B0-----:R-:W-:-:S03]  /*b4d0*/  LEA.HI.X.SX32 R11, R3, R2, 0x1, P1 ;  /* 0x00000002030b7211 */ /* 0x001fc600008f0eff */
[----:B-1----:R-:W2:Y:S04]  /*b4e0*/  LDL.LU R35, [R1+0x24c] ;  /* 0x00024c0001237983 */ /* 0x002ea80000300800 */
[----:B------:R-:W3:Y:S04]  /*b4f0*/  LDL.LU R32, [R1+0x18c] ;  /* 0x00018c0001207983 */ /* 0x000ee80000300800 */
[----:B------:R0:W-:Y:S04]  /*b500*/  STS.U8 [R6+UR9+0x3c80], R36 ;  /* 0x003c802406007988 */ /* 0x0001e80008000009 */
[----:B0-----:R-:W3:Y:S04]  /*b510*/  LDL.LU R36, [R1+0x188] ;  /* 0x0001880001247983 */ /* 0x001ee80000300800 */
[----:B----4-:R0:W-:Y:S04]  /*b520*/  STS.U8 [R6+UR9+0x80], R38 ;  /* 0x0000802606007988 */ /* 0x0101e80008000009 */
[----:B0-----:R-:W4:Y:S01]  /*b530*/  LDL.LU R38, [R1+0x248] ;  /* 0x0002480001267983 */ /* 0x001f220000300800 */
[----:B------:R-:W-:-:S03]  /*b540*/  LOP3.LUT R6, R41, 0x20, RZ, 0x3c, !PT ;  /* 0x0000002029067812 */ /* 0x000fc600078e3cff */
[----:B------:R-:W-:Y:S04]  /*b550*/  STL [R1+0x17c], R10 ;  /* 0x00017c0a01007387 */ /* 0x000fe80000100800 */
[----:B------:R-:W-:Y:S04]  /*b560*/  STL [R1+0x178], R11 ;  /* 0x0001780b01007387 */ /* 0x000fe80000100800 */
        /* <DEDUP_REMOVED lines=15> */
[----:B------:R-:W-:Y:S04]  /*b660*/  STS.U8 [R6+UR9+0x500], R27 ;  /* 0x0005001b06007988 */ /* 0x000fe80008000009 */
        /* <DEDUP_REMOVED lines=8> */
[----:B--2---:R0:W-:Y:S04]  /*b6f0*/  STS.U8 [R6+UR9+0x1100], R35 ;  /* 0x0011002306007988 */ /* 0x0041e80008000009 */
[----:B---3--:R1:W-:Y:S04]  /*b700*/  STS.U8 [R6+UR9+0x1500], R32 ;  /* 0x0015002006007988 */ /* 0x0083e80008000009 */
[----:B0-----:R-:W2:Y:S04]  /*b710*/  LDL.LU R35, [R1+0x198] ;  /* 0x0001980001237983 */ /* 0x001ea80000300800 */
[----:B------:R-:W-:Y:S04]  /*b720*/  STL [R1+0x18c], R10 ;  /* 0x00018c0a01007387 */ /* 0x000fe80000100800 */
[----:B------:R-:W-:Y:S04]  /*b730*/  STL [R1+0x188], R11 ;  /* 0x0001880b01007387 */ /* 0x000fe80000100800 */
[----:B------:R0:W-:Y:S04]  /*b740*/  STS.U8 [R6+UR9+0x1900], R36 ;  /* 0x0019002406007988 */ /* 0x0001e80008000009 */
[----:B-1----:R-:W3:Y:S04]  /*b750*/  LDL.LU R32, [R1+0x240] ;  /* 0x0002400001207983 */ /* 0x002ee80000300800 */
[----:B0-----:R-:W3:Y:S01]  /*b760*/  LDL.LU R36, [R1+0x238] ;  /* 0x0002380001247983 */ /* 0x001ee20000300800 */
[----:B------:R-:W-:Y:S01]  /*b770*/  PRMT R13, RZ, 0x7610, R13 ;  /* 0x00007610ff0d7816 */ /* 0x000fe2000000000d */
[----:B------:R-:W-:-:S05]  /*b780*/  VIADD R3, R40, 0xffffffa8 ;  /* 0xffffffa828037836 */ /* 0x000fca0000000000 */
[----:B------:R0:W3:Y:S01]  /*b790*/  @!P0 LDG.E.U8 R13, desc[UR18][R10.64] ;  /* 0x000000120a0d8981 */ /* 0x0000e2000c1e1100 */
[----:B------:R-:W-:Y:S01]  /*b7a0*/  ISETP.GE.U32.AND P0, PT, R3, 0x7fffff29, PT ;  /* 0x7fffff290300780c */ /* 0x000fe20003f06070 */
[----:B------:R-:W-:-:S05]  /*b7b0*/  IMAD R3, R4, 0x57, RZ ;  /* 0x0000005704037824 */ /* 0x000fca00078e02ff */
[----:B0-----:R-:W-:-:S04]  /*b7c0*/  IADD3 R10, P1, PT, R3, R0, RZ ;  /* 0x00000000030a7210 */ /* 0x001fc80007f3e0ff */
[----:B------:R-:W-:Y:S01]  /*b7d0*/  LEA.HI.X.SX32 R11, R3, R2, 0x1, P1 ;  /* 0x00000002030b7211 */ /* 0x000fe200008f0eff */
[----:B----4-:R0:W-:Y:S04]  /*b7e0*/  STS.U8 [R6+UR9+0x1d00], R38 ;  /* 0x001d002606007988 */ /* 0x0101e80008000009 */
[----:B0-----:R-:W4:Y:S04]  /*b7f0*/  LDL.LU R38, [R1+0x1a4] ;  /* 0x0001a40001267983 */ /* 0x001f280000300800 */
[----:B------:R-:W-:Y:S04]  /*b800*/  STS.U8 [R6+UR9+0x2100], R29 ;  /* 0x0021001d06007988 */ /* 0x000fe80008000009 */
[----:B------:R0:W-:Y:S04]  /*b810*/  STS.U8 [R6+UR9+0x2500], R39 ;  /* 0x0025002706007988 */ /* 0x0001e80008000009 */
[----:B0-----:R-:W4:Y:S04]  /*b820*/  LDL.LU R39, [R1+0x1a0] ;  /* 0x0001a00001277983 */ /* 0x001f280000300800 */
[----:B------:R-:W-:Y:S04]  /*b830*/  STL [R1+0x194], R10 ;  /* 0x0001940a01007387 */ /* 0x000fe80000100800 */
[----:B------:R0:W-:Y:S04]  /*b840*/  STL [R1+0x190], R11 ;  /* 0x0001900b01007387 */ /* 0x0001e80000100800 */
[----:B------:R-:W4:Y:S01]  /*b850*/  LDL.LU R26, [R1+0x23c] ;  /* 0x00023c00011a7983 */ /* 0x000f220000300800 */
[----:B------:R-:W-:Y:S01]  /*b860*/  PRMT R12, RZ, 0x7610, R12 ;  /* 0x00007610ff0c7816 */ /* 0x000fe2000000000c */
[----:B------:R-:W-:-:S02]  /*b870*/  VIADD R3, R40, 0xffffffa0 ;  /* 0xffffffa028037836 */ /* 0x000fc40000000000 */
[----:B------:R-:W4:Y:S04]  /*b880*/  LDL.LU R27, [R1+0x1b4] ;  /* 0x0001b400011b7983 */ /* 0x000f280000300800 */
[----:B------:R0:W4:Y:S01]  /*b890*/  @!P0 LDG.E.U8 R12, desc[UR18][R10.64] ;  /* 0x000000120a0c8981 */ /* 0x000122000c1e1100 */
[----:B------:R-:W-:Y:S01]  /*b8a0*/  ISETP.GE.U32.AND P0, PT, R3, 0x7fffff21, PT ;  /* 0x7fffff210300780c */ /* 0x000fe20003f06070 */
[----:B------:R-:W-:Y:S02]  /*b8b0*/  IMAD R3, R4, 0x5f, RZ ;  /* 0x0000005f04037824 */ /* 0x000fe400078e02ff */
[----:B------:R-:W4:Y:S03]  /*b8c0*/  LDL.LU R29, [R1+0x1b0] ;  /* 0x0001b000011d7983 */ /* 0x000f260000300800 */
[----:B------:R-:W-:-:S02]  /*b8d0*/  IADD3 R24, P1, PT, R3, R0, RZ ;  /* 0x0000000003187210 */ /* 0x000fc40007f3e0ff */
[----:B0-----:R-:W-:Y:S02]  /*b8e0*/  PRMT R11, RZ, 0x7610, R11 ;  /* 0x00007610ff0b7816 */ /* 0x001fe4000000000b */
[----:B------:R-:W-:Y:S01]  /*b8f0*/  LEA.HI.X.SX32 R25, R3, R2, 0x1, P1 ;  /* 0x0000000203197211 */ /* 0x000fe200008f0eff */
[----:B------:R-:W-:-:S04]  /*b900*/  VIADD R3, R40, 0xffffff98 ;  /* 0xffffff9828037836 */ /* 0x000fc80000000000 */
[----:B------:R0:W4:Y:S01]  /*b910*/  @!P0 LDG.E.U8 R11, desc[UR18][R24.64] ;  /* 0x00000012180b8981 */ /* 0x000122000c1e1100 */
[----:B------:R-:W-:Y:S01]  /*b920*/  ISETP.GE.U32.AND P0, PT, R3, 0x7fffff19, PT ;  /* 0x7fffff190300780c */ /* 0x000fe20003f06070 */
[----:B------:R-:W-:Y:S02]  /*b930*/  IMAD R3, R4, 0x67, RZ ;  /* 0x0000006704037824 */ /* 0x000fe400078e02ff */
[----:B------:R1:W-:Y:S04]  /*b940*/  STS.U8 [R6+UR9+0x2900], R30 ;  /* 0x0029001e06007988 */ /* 0x0003e80008000009 */
[----:B------:R0:W-:Y:S04]  /*b950*/  STS.U8 [R6+UR9+0x2d00], R31 ;  /* 0x002d001f06007988 */ /* 0x0001e80008000009 */
[----:B------:R-:W-:Y:S04]  /*b960*/  STL [R1+0x19c], R24 ;  /* 0x00019c1801007387 */ /* 0x000fe80000100800 */
[----:B------:R-:W-:Y:S04]  /*b970*/  STL [R1+0x198], R25 ;  /* 0x0001981901007387 */ /* 0x000fe80000100800 */
[----:B-1----:R-:W4:Y:S04]  /*b980*/  LDL.LU R30, [R1+0x234] ;  /* 0x00023400011e7983 */ /* 0x002f280000300800 */
[----:B0-----:R-:W4:Y:S01]  /*b990*/  LDL.LU R31, [R1+0x1c4] ;  /* 0x0001c400011f7983 */ /* 0x001f220000300800 */
[----:B------:R-:W-:-:S03]  /*b9a0*/  PRMT R10, RZ, 0x7610, R10 ;  /* 0x00007610ff0a7816 */ /* 0x000fc6000000000a */
[----:B--2---:R0:W-:Y:S04]  /*b9b0*/  STS.U8 [R6+UR9+0x3100], R35 ;  /* 0x0031002306007988 */ /* 0x0041e80008000009 */
[----:B0-----:R-:W2:Y:S04]  /*b9c0*/  LDL.LU R35, [R1+0x1c0] ;  /* 0x0001c00001237983 */ /* 0x001ea80000300800 */
[----:B---3--:R0:W-:Y:S04]  /*b9d0*/  STS.U8 [R6+UR9+0x3500], R32 ;  /* 0x0035002006007988 */ /* 0x0081e80008000009 */
[----:B------:R1:W-:Y:S01]  /*b9e0*/  STS.U8 [R6+UR9+0x3900], R36 ;  /* 0x0039002406007988 */ /* 0x0003e20008000009 */
[----:B0-----:R-:W-:-:S03]  /*b9f0*/  LOP3.LUT R32, R41, 0x30, RZ, 0x3c, !PT ;  /* 0x0000003029207812 */ /* 0x001fc600078e3cff */
[----:B-1----:R-:W3:Y:S01]  /*ba00*/  LDL.LU R36, [R1+0x230] ;  /* 0x0002300001247983 */ /* 0x002ee20000300800 */
[----:B------:R-:W-:-:S03]  /*ba10*/  PRMT R28, RZ, 0x7610, R28 ;  /* 0x00007610ff1c7816 */ /* 0x000fc6000000001c */
[----:B----4-:R0:W-:Y:S02]  /*ba20*/  STS.U8 [R6+UR9+0x3d00], R38 ;  /* 0x003d002606007988 */ /* 0x0101e40008000009 */
[C---:B0-----:R-:W-:Y:S02]  /*ba30*/  IADD3 R6, P1, PT, R3.reuse, R0, RZ ;  /* 0x0000000003067210 */ /* 0x041fe40007f3e0ff */
[----:B------:R-:W4:Y:S02]  /*ba40*/  LDL.LU R38, [R1+0x1d4] ;  /* 0x0001d40001267983 */ /* 0x000f240000300800 */
[----:B------:R-:W-:Y:S01]  /*ba50*/  LEA.HI.X.SX32 R24, R3, R2, 0x1, P1 ;  /* 0x0000000203187211 */ /* 0x000fe200008f0eff */
[----:B------:R-:W-:-:S04]  /*ba60*/  VIADD R3, R40, 0xffffff90 ;  /* 0xffffff9028037836 */ /* 0x000fc80000000000 */
[----:B------:R-:W-:Y:S01]  /*ba70*/  @!P0 IMAD.MOV.U32 R25, RZ, RZ, R24 ;  /* 0x000000ffff198224 */ /* 0x000fe200078e0018 */
[----:B------:R0:W-:Y:S04]  /*ba80*/  STS.U8 [R32+UR9+0x180], R39 ;  /* 0x0001802720007988 */ /* 0x0001e80008000009 */
[----:B0-----:R-:W4:Y:S04]  /*ba90*/  LDL.LU R39, [R1+0x1d0] ;  /* 0x0001d00001277983 */ /* 0x001f280000300800 */
[----:B------:R-:W-:Y:S04]  /*baa0*/  STL [R1+0x1a4], R6 ;  /* 0x0001a40601007387 */ /* 0x000fe80000100800 */
[----:B------:R0:W-:Y:S02]  /*bab0*/  STL [R1+0x1a0], R24 ;  /* 0x0001a01801007387 */ /* 0x0001e40000100800 */
[----:B0-----:R-:W-:-:S05]  /*bac0*/  @!P0 IMAD.MOV.U32 R24, RZ, RZ, R6 ;  /* 0x000000ffff188224 */ /* 0x001fca00078e0006 */
[----:B------:R0:W4:Y:S01]  /*bad0*/  @!P0 LDG.E.U8 R10, desc[UR18][R24.64] ;  /* 0x00000012180a8981 */ /* 0x000122000c1e1100 */
[----:B------:R-:W-:Y:S01]  /*bae0*/  ISETP.GE.U32.AND P0, PT, R3, 0x7fffff11, PT ;  /* 0x7fffff110300780c */ /* 0x000fe20003f06070 */
[----:B------:R-:W-:-:S05]  /*baf0*/  IMAD R3, R4, 0x6f, RZ ;  /* 0x0000006f04037824 */ /* 0x000fca00078e02ff */
[----:B------:R-:W-:-:S04]  /*bb00*/  IADD3 R6, P1, PT, R3, R0, RZ ;  /* 0x0000000003067210 */ /* 0x000fc80007f3e0ff */
[----:B0-----:R-:W-:Y:S01]  /*bb10*/  LEA.HI.X.SX32 R24, R3, R2, 0x1, P1 ;  /* 0x0000000203187211 */ /* 0x001fe200008f0eff */
[----:B------:R-:W-:Y:S01]  /*bb20*/  STL [R1+0x1b4], R6 ;  /* 0x0001b40601007387 */ /* 0x000fe20000100800 */
[----:B------:R-:W-:-:S03]  /*bb30*/  VIADD R3, R40, 0xffffff88 ;  /* 0xffffff8828037836 */ /* 0x000fc60000000000 */
[----:B------:R0:W-:Y:S01]  /*bb40*/  STL [R1+0x1b0], R24 ;  /* 0x0001b01801007387 */ /* 0x0001e20000100800 */
[----:B------:R-:W-:Y:S02]  /*bb50*/  @!P0 IMAD.MOV.U32 R25, RZ, RZ, R24 ;  /* 0x000000ffff198224 */ /* 0x000fe400078e0018 */
[----:B0-----:R-:W-:-:S05]  /*bb60*/  @!P0 IMAD.MOV.U32 R24, RZ, RZ, R6 ;  /* 0x000000ffff188224 */ /* 0x001fca00078e0006 */
[----:B------:R0:W4:Y:S01]  /*bb70*/  @!P0 LDG.E.U8 R28, desc[UR18][R24.64] ;  /* 0x00000012181c8981 */ /* 0x000122000c1e1100 */
[----:B------:R-:W-:Y:S01]  /*bb80*/  ISETP.GE.U32.AND P0, PT, R3, 0x7fffff09, PT ;  /* 0x7fffff090300780c */ /* 0x000fe20003f06070 */
[----:B------:R-:W-:-:S05]  /*bb90*/  IMAD R3, R4, 0x77, RZ ;  /* 0x0000007704037824 */ /* 0x000fca00078e02ff */
[----:B------:R-:W-:-:S04]  /*bba0*/  IADD3 R6, P1, PT, R3, R0, RZ ;  /* 0x0000000003067210 */ /* 0x000fc80007f3e0ff */
[----:B0-----:R-:W-:Y:S01]  /*bbb0*/  LEA.HI.X.SX32 R25, R3, R2, 0x1, P1 ;  /* 0x0000000203197211 */ /* 0x001fe200008f0eff */
[----:B------:R0:W-:Y:S04]  /*bbc0*/  STS.U8 [R32+UR9+0x580], R26 ;  /* 0x0005801a20007988 */ /* 0x0001e80008000009 */
[----:B------:R1:W-:Y:S04]  /*bbd0*/  STL [R1+0x1c4], R6 ;  /* 0x0001c40601007387 */ /* 0x0003e80000100800 */
[----:B------:R-:W-:Y:S01]  /*bbe0*/  STL [R1+0x1c0], R25 ;  /* 0x0001c01901007387 */ /* 0x000fe20000100800 */
[----:B0-----:R-:W-:-:S03]  /*bbf0*/  @!P0 IMAD.MOV.U32 R26, RZ, RZ, R6 ;  /* 0x000000ffff1a8224 */ /* 0x001fc600078e0006 */
[----:B-1----:R-:W4:Y:S01]  /*bc00*/  LDL.LU R6, [R1+0x22c] ;  /* 0x00022c0001067983 */ /* 0x002f220000300800 */
[----:B------:R-:W-:Y:S01]  /*bc10*/  PRMT R24, RZ, 0x7610, R24 ;  /* 0x00007610ff187816 */ /* 0x000fe20000000018 */
[----:B------:R-:W-:Y:S02]  /*bc20*/  VIADD R3, R40, 0xffffff80 ;  /* 0xffffff8028037836 */ /* 0x000fe40000000000 */
[----:B------:R0:W-:Y:S02]  /*bc30*/  STS.U8 [R32+UR9+0x980], R27 ;  /* 0x0009801b20007988 */ /* 0x0001e40008000009 */
[----:B0-----:R-:W-:-:S05]  /*bc40*/  @!P0 IMAD.MOV.U32 R27, RZ, RZ, R25 ;  /* 0x000000ffff1b8224 */ /* 0x001fca00078e0019 */
[----:B------:R0:W4:Y:S01]  /*bc50*/  @!P0 LDG.E.U8 R24, desc[UR18][R26.64] ;  /* 0x000000121a188981 */ /* 0x000122000c1e1100 */
[----:B------:R-:W-:Y:S01]  /*bc60*/  ISETP.GE.U32.AND P0, PT, R3, 0x7fffff01, PT ;  /* 0x7fffff010300780c */ /* 0x000fe20003f06070 */
[----:B------:R-:W-:Y:S02]  /*bc70*/  IMAD R3, R4, 0x7f, RZ ;  /* 0x0000007f04037824 */ /* 0x000fe400078e02ff */
[----:B------:R1:W-:Y:S03]  /*bc80*/  STS.U8 [R32+UR9+0xd80], R29 ;  /* 0x000d801d20007988 */ /* 0x0003e60008000009 */
[C---:B------:R-:W-:Y:S01]  /*bc90*/  IADD3 R25, P1, PT, R3.reuse, R0, RZ ;  /* 0x0000000003197210 */ /* 0x040fe20007f3e0ff */
[----:B------:R2:W-:Y:S04]  /*bca0*/  STS.U8 [R32+UR9+0x1180], R30 ;  /* 0x0011801e20007988 */ /* 0x0005e80008000009 */
[----:B------:R3:W-:Y:S04]  /*bcb0*/  STS.U8 [R32+UR9+0x1580], R31 ;  /* 0x0015801f20007988 */ /* 0x0007e80008000009 */
[----:B-1----:R-:W4:Y:S01]  /*bcc0*/  LDL.LU R29, [R1+0x228] ;  /* 0x00022800011d7983 */ /* 0x002f220000300800 */
[----:B0-----:R-:W-:-:S03]  /*bcd0*/  LEA.HI.X.SX32 R26, R3, R2, 0x1, P1 ;  /* 0x00000002031a7211 */ /* 0x001fc600008f0eff */
[----:B--2---:R-:W2:Y:S04]  /*bce0*/  LDL.LU R30, [R1+0x220] ;  /* 0x00022000011e7983 */ /* 0x004ea80000300800 */
[----:B------:R0:W-:Y:S04]  /*bcf0*/  STS.U8 [R32+UR9+0x1980], R35 ;  /* 0x0019802320007988 */ /* 0x0001e80008000009 */
[----:B---3--:R-:W3:Y:S04]  /*bd00*/  LDL.LU R31, [R1+0x218] ;  /* 0x00021800011f7983 */ /* 0x008ee80000300800 */
[----:B0-----:R-:W3:Y:S04]  /*bd10*/  LDL.LU R35, [R1+0x1dc] ;  /* 0x0001dc0001237983 */ /* 0x001ee80000300800 */
[----:B------:R0:W-:Y:S04]  /*bd20*/  STL [R1+0x808], R4 ;  /* 0x0008080401007387 */ /* 0x0001e80000100800 */
[----:B------:R1:W-:Y:S04]  /*bd30*/  STS.U8 [R32+UR9+0x1d80], R36 ;  /* 0x001d802420007988 */ /* 0x0003e80008000009 */
[----:B0-----:R-:W3:Y:S04]  /*bd40*/  LDL.LU R4, [R1+0x1f4] ;  /* 0x0001f40001047983 */ /* 0x001ee80000300800 */
[----:B------:R-:W-:Y:S04]  /*bd50*/  STL [R1+0x80c], R0 ;  /* 0x00080c0001007387 */ /* 0x000fe80000100800 */
[----:B------:R-:W-:Y:S04]  /*bd60*/  STL [R1+0x810], R2 ;  /* 0x0008100201007387 */ /* 0x000fe80000100800 */
[----:B------:R-:W-:Y:S04]  /*bd70*/  STL [R1+0x1d4], R25 ;  /* 0x0001d41901007387 */ /* 0x000fe80000100800 */
[----:B------:R0:W-:Y:S04]  /*bd80*/  STL [R1+0x1d0], R26 ;  /* 0x0001d01a01007387 */ /* 0x0001e80000100800 */
[----:B-1----:R-:W3:Y:S01]  /*bd90*/  LDL.LU R36, [R1+0x1e4] ;  /* 0x0001e40001247983 */ /* 0x002ee20000300800 */
[----:B------:R-:W-:-:S02]  /*bda0*/  @!P0 IMAD.MOV.U32 R27, RZ, RZ, R26 ;  /* 0x000000ffff1b8224 */ /* 0x000fc400078e001a */
[----:B0-----:R-:W-:Y:S01]  /*bdb0*/  @!P0 IMAD.MOV.U32 R26, RZ, RZ, R25 ;  /* 0x000000ffff1a8224 */ /* 0x001fe200078e0019 */
[----:B----4-:R0:W-:Y:S04]  /*bdc0*/  STS.U8 [R32+UR9+0x2180], R38 ;  /* 0x0021802620007988 */ /* 0x0101e80008000009 */
[----:B0-----:R-:W4:Y:S04]  /*bdd0*/  LDL.LU R38, [R1+0xe4] ;  /* 0x0000e40001267983 */ /* 0x001f280000300800 */
[----:B------:R0:W-:Y:S04]  /*bde0*/  STS.U8 [R32+UR9+0x2580], R39 ;  /* 0x0025802720007988 */ /* 0x0001e80008000009 */
[----:B0-----:R-:W4:Y:S04]  /*bdf0*/  LDL.LU R39, [R1+0xbc] ;  /* 0x0000bc0001277983 */ /* 0x001f280000300800 */
[----:B------:R-:W4:Y:S04]  /*be00*/  LDL.LU R40, [R1+0xa8] ;  /* 0x0000a80001287983 */ /* 0x000f280000300800 */
[----:B------:R-:W4:Y:S04]  /*be10*/  LDL.LU R25, [R1+0xa4] ;  /* 0x0000a40001197983 */ /* 0x000f280000300800 */
[----:B------:R0:W-:Y:S04]  /*be20*/  STS.U8 [R32+UR9+0x2980], R6 ;  /* 0x0029800620007988 */ /* 0x0001e80008000009 */
[----:B0-----:R-:W4:Y:S01]  /*be30*/  LDL.LU R6, [R1+0x9c] ;  /* 0x00009c0001067983 */ /* 0x001f220000300800 */
[----:B------:R-:W-:-:S03]  /*be40*/  LOP3.LUT R0, R41, 0x40, RZ, 0x3c, !PT ;  /* 0x0000004029007812 */ /* 0x000fc600078e3cff */
[----:B------:R0:W-:Y:S04]  /*be50*/  STS.U8 [R32+UR9+0x2d80], R29 ;  /* 0x002d801d20007988 */ /* 0x0001e80008000009 */
[----:B--2---:R1:W-:Y:S04]  /*be60*/  STS.U8 [R32+UR9+0x3180], R30 ;  /* 0x0031801e20007988 */ /* 0x0043e80008000009 */
[----:B0-----:R-:W2:Y:S04]  /*be70*/  LDL.LU R29, [R1+0x90] ;  /* 0x00009000011d7983 */ /* 0x001ea80000300800 */
[----:B---3--:R0:W-:Y:S04]  /*be80*/  STS.U8 [R32+UR9+0x3580], R31 ;  /* 0x0035801f20007988 */ /* 0x0081e80008000009 */
[----:B-1----:R-:W3:Y:S04]  /*be90*/  LDL.LU R30, [R1+0x8c] ;  /* 0x00008c00011e7983 */ /* 0x002ee80000300800 */
[----:B0-----:R-:W3:Y:S04]  /*bea0*/  LDL.LU R31, [R1+0x84] ;  /* 0x00008400011f7983 */ /* 0x001ee80000300800 */
[----:B------:R-:W-:Y:S04]  /*beb0*/  STS.U8 [R32+UR9+0x3980], R4 ;  /* 0x0039800420007988 */ /* 0x000fe80008000009 */
[----:B------:R0:W-:Y:S04]  /*bec0*/  STS.U8 [R32+UR9+0x3d80], R35 ;  /* 0x003d802320007988 */ /* 0x0001e80008000009 */
[----:B0-----:R-:W3:Y:S04]  /*bed0*/  LDL.LU R32, [R1+0x80] ;  /* 0x0000800001207983 */ /* 0x001ee80000300800 */
[----:B------:R-:W3:Y:S04]  /*bee0*/  LDL.LU R35, [R1+0x7c] ;  /* 0x00007c0001237983 */ /* 0x000ee80000300800 */
[----:B------:R0:W-:Y:S04]  /*bef0*/  STS.U8 [R0+UR9+0x200], R36 ;  /* 0x0002002400007988 */ /* 0x0001e80008000009 */
[----:B0-----:R-:W3:Y:S04]  /*bf00*/  LDL.LU R36, [R1+0x70] ;  /* 0x0000700001247983 */ /* 0x001ee80000300800 */
[----:B----4-:R0:W-:Y:S04]  /*bf10*/  STS.U8 [R0+UR9+0x600], R38 ;  /* 0x0006002600007988 */ /* 0x0101e80008000009 */
[----:B0-----:R-:W4:Y:S04]  /*bf20*/  LDL.LU R38, [R1+0x6c] ;  /* 0x00006c0001267983 */ /* 0x001f280000300800 */
[----:B------:R0:W-:Y:S04]  /*bf30*/  STS.U8 [R0+UR9+0xa00], R39 ;  /* 0x000a002700007988 */ /* 0x0001e80008000009 */
[----:B------:R1:W-:Y:S04]  /*bf40*/  STS.U8 [R0+UR9+0xe00], R40 ;  /* 0x000e002800007988 */ /* 0x0003e80008000009 */
[----:B0-----:R-:W4:Y:S04]  /*bf50*/  LDL.LU R39, [R1+0x68] ;  /* 0x0000680001277983 */ /* 0x001f280000300800 */
[----:B-1----:R-:W4:Y:S04]  /*bf60*/  LDL.LU R40, [R1+0x5c] ;  /* 0x00005c0001287983 */ /* 0x002f280000300800 */
[----:B------:R0:W-:Y:S04]  /*bf70*/  STS.U8 [R0+UR9+0x1200], R25 ;  /* 0x0012001900007988 */ /* 0x0001e80008000009 */
[----:B------:R-:W4:Y:S04]  /*bf80*/  LDL.LU R4, [R1+0x50] ;  /* 0x0000500001047983 */ /* 0x000f280000300800 */
[----:B0-----:R-:W4:Y:S04]  /*bf90*/  LDL.LU R25, [R1+0x54] ;  /* 0x0000540001197983 */ /* 0x001f280000300800 */
[----:B------:R0:W-:Y:S04]  /*bfa0*/  STS.U8 [R0+UR9+0x1600], R6 ;  /* 0x0016000600007988 */ /* 0x0001e80008000009 */
[----:B0-----:R-:W4:Y:S01]  /*bfb0*/  LDL.LU R6, [R1+0x4c] ;  /* 0x00004c0001067983 */ /* 0x001f220000300800 */
[----:B------:R-:W-:-:S03]  /*bfc0*/  LOP3.LUT R2, R41, 0x50, RZ, 0x3c, !PT ;  /* 0x0000005029027812 */ /* 0x000fc600078e3cff */
[----:B--2---:R0:W-:Y:S04]  /*bfd0*/  STS.U8 [R0+UR9+0x1a00], R29 ;  /* 0x001a001d00007988 */ /* 0x0041e80008000009 */
[----:B---3--:R1:W-:Y:S04]  /*bfe0*/  STS.U8 [R0+UR9+0x1e00], R30 ;  /* 0x001e001e00007988 */ /* 0x0083e80008000009 */
[----:B0-----:R-:W2:Y:S04]  /*bff0*/  LDL.LU R29, [R1+0x40] ;  /* 0x00004000011d7983 */ /* 0x001ea80000300800 */
[----:B------:R0:W-:Y:S04]  /*c000*/  STS.U8 [R0+UR9+0x2200], R31 ;  /* 0x0022001f00007988 */ /* 0x0001e80008000009 */
[----:B-1----:R-:W3:Y:S04]  /*c010*/  LDL.LU R30, [R1+0x34] ;  /* 0x00003400011e7983 */ /* 0x002ee80000300800 */
[----:B0-----:R-:W3:Y:S04]  /*c020*/  LDL.LU R31, [R1+0x2c] ;  /* 0x00002c00011f7983 */ /* 0x001ee80000300800 */
[----:B------:R0:W-:Y:S04]  /*c030*/  STS.U8 [R0+UR9+0x2600], R32 ;  /* 0x0026002000007988 */ /* 0x0001e80008000009 */
[----:B------:R1:W-:Y:S04]  /*c040*/  STS.U8 [R0+UR9+0x2a00], R35 ;  /* 0x002a002300007988 */ /* 0x0003e80008000009 */
[----:B0-----:R-:W3:Y:S04]  /*c050*/  LDL.LU R32, [R1+0x28] ;  /* 0x0000280001207983 */ /* 0x001ee80000300800 */
[----:B-1----:R-:W3:Y:S04]  /*c060*/  LDL.LU R35, [R1+0x20] ;  /* 0x0000200001237983 */ /* 0x002ee80000300800 */
        /* <DEDUP_REMOVED lines=8> */
[----:B------:R-:W-:Y:S04]  /*c0f0*/  STS.U8 [R0+UR9+0x3e00], R4 ;  /* 0x003e000400007988 */ /* 0x000fe80008000009 */
[----:B------:R-:W-:Y:S04]  /*c100*/  STS.U8 [R2+UR9+0x280], R25 ;  /* 0x0002801902007988 */ /* 0x000fe80008000009 */
[----:B------:R-:W-:Y:S04]  /*c110*/  STS.U8 [R2+UR9+0x680], R6 ;  /* 0x0006800602007988 */ /* 0x000fe80008000009 */
[----:B------:R0:W-:Y:S04]  /*c120*/  STS.U8 [R2+UR9+0xa80], R5 ;  /* 0x000a800502007988 */ /* 0x0001e80008000009 */
[----:B0-----:R-:W4:Y:S01]  /*c130*/  LDL.LU R5, [R1+0x884] ;  /* 0x0008840001057983 */ /* 0x001f220000300800 */
[----:B------:R-:W-:-:S03]  /*c140*/  LOP3.LUT R0, R41, 0x60, RZ, 0x3c, !PT ;  /* 0x0000006029007812 */ /* 0x000fc600078e3cff */
[----:B--2---:R-:W-:Y:S04]  /*c150*/  STS.U8 [R2+UR9+0xe80], R29 ;  /* 0x000e801d02007988 */ /* 0x004fe80008000009 */
[----:B---3--:R-:W-:Y:S04]  /*c160*/  STS.U8 [R2+UR9+0x1280], R30 ;  /* 0x0012801e02007988 */ /* 0x008fe80008000009 */
[----:B------:R-:W-:Y:S01]  /*c170*/  STS.U8 [R2+UR9+0x1680], R31 ;  /* 0x0016801f02007988 */ /* 0x000fe20008000009 */
[----:B------:R-:W-:-:S06]  /*c180*/  PRMT R23, RZ, 0x7610, R23 ;  /* 0x00007610ff177816 */ /* 0x000fcc0000000017 */
[----:B------:R0:W2:Y:S04]  /*c190*/  @!P0 LDG.E.U8 R23, desc[UR18][R26.64] ;  /* 0x000000121a178981 */ /* 0x0000a8000c1e1100 */
[----:B------:R-:W-:Y:S04]  /*c1a0*/  STS.U8 [R2+UR9+0x1a80], R32 ;  /* 0x001a802002007988 */ /* 0x000fe80008000009 */
[----:B------:R-:W-:Y:S04]  /*c1b0*/  STS.U8 [R2+UR9+0x1e80], R35 ;  /* 0x001e802302007988 */ /* 0x000fe80008000009 */
[----:B------:R-:W-:Y:S04]  /*c1c0*/  STS.U8 [R2+UR9+0x2280], R36 ;  /* 0x0022802402007988 */ /* 0x000fe80008000009 */
[----:B----4-:R-:W-:Y:S04]  /*c1d0*/  STS.U8 [R2+UR9+0x2680], R38 ;  /* 0x0026802602007988 */ /* 0x010fe80008000009 */
[----:B------:R-:W-:Y:S04]  /*c1e0*/  STS.U8 [R2+UR9+0x2a80], R39 ;  /* 0x002a802702007988 */ /* 0x000fe80008000009 */
        /* <DEDUP_REMOVED lines=10> */
[----:B------:R1:W-:Y:S04]  /*c290*/  STS.U8 [R0+UR9+0x1700], R81 ;  /* 0x0017005100007988 */ /* 0x0003e80008000009 */
[----:B------:R-:W-:Y:S04]  /*c2a0*/  STS.U8 [R0+UR9+0x1b00], R80 ;  /* 0x001b005000007988 */ /* 0x000fe80008000009 */
[----:B------:R-:W-:Y:S04]  /*c2b0*/  STS.U8 [R0+UR9+0x1f00], R79 ;  /* 0x001f004f00007988 */ /* 0x000fe80008000009 */
[----:B------:R-:W-:Y:S04]  /*c2c0*/  STS.U8 [R0+UR9+0x2300], R78 ;  /* 0x0023004e00007988 */ /* 0x000fe80008000009 */
[----:B------:R-:W-:Y:S04]  /*c2d0*/  STS.U8 [R0+UR9+0x2700], R77 ;  /* 0x0027004d00007988 */ /* 0x000fe80008000009 */
[----:B------:R-:W-:Y:S04]  /*c2e0*/  STS.U8 [R0+UR9+0x2b00], R76 ;  /* 0x002b004c00007988 */ /* 0x000fe80008000009 */
[----:B------:R-:W-:Y:S04]  /*c2f0*/  STS.U8 [R0+UR9+0x2f00], R75 ;  /* 0x002f004b00007988 */ /* 0x000fe80008000009 */
[----:B------:R-:W-:Y:S04]  /*c300*/  STS.U8 [R0+UR9+0x3300], R74 ;  /* 0x0033004a00007988 */ /* 0x000fe80008000009 */
[----:B------:R3:W-:Y:S04]  /*c310*/  STL [R1+0x814], R5 ;  /* 0x0008140501007387 */ /* 0x0007e80000100800 */
[----:B-1----:R-:W4:Y:S04]  /*c320*/  LDL.LU R81, [R1+0x210] ;  /* 0x0002100001517983 */ /* 0x002f280000300800 */
[----:B------:R-:W2:Y:S04]  /*c330*/  LDL.LU R83, [R1+0x20c] ;  /* 0x00020c0001537983 */ /* 0x000ea80000300800 */
[----:B------:R-:W2:Y:S04]  /*c340*/  LDL.LU R85, [R1+0x208] ;  /* 0x0002080001557983 */ /* 0x000ea80000300800 */
[----:B------:R-:W2:Y:S04]  /*c350*/  LDL.LU R87, [R1+0x204] ;  /* 0x0002040001577983 */ /* 0x000ea80000300800 */
[----:B------:R-:W2:Y:S01]  /*c360*/  LDL.LU R88, [R1+0x200] ;  /* 0x0002000001587983 */ /* 0x000ea20000300800 */
[----:B------:R-:W-:-:S03]  /*c370*/  IMAD R3, R41, R5, RZ ;  /* 0x0000000529037224 */ /* 0x000fc600078e02ff */
[----:B------:R-:W2:Y:S04]  /*c380*/  LDL.LU R90, [R1+0x1fc] ;  /* 0x0001fc00015a7983 */ /* 0x000ea80000300800 */
[----:B------:R-:W2:Y:S04]  /*c390*/  LDL.LU R89, [R1+0x1f8] ;  /* 0x0001f80001597983 */ /* 0x000ea80000300800 */
[----:B------:R-:W2:Y:S04]  /*c3a0*/  LDL.LU R91, [R1+0x1f0] ;  /* 0x0001f000015b7983 */ /* 0x000ea80000300800 */
[----:B------:R-:W2:Y:S04]  /*c3b0*/  LDL.LU R92, [R1+0x1ec] ;  /* 0x0001ec00015c7983 */ /* 0x000ea80000300800 */
[----:B---3--:R-:W3:Y:S04]  /*c3c0*/  LDL.LU R5, [R1+0x1e8] ;  /* 0x0001e80001057983 */ /* 0x008ee80000300800 */
[----:B------:R-:W-:Y:S04]  /*c3d0*/  STS.U8 [R0+UR9+0x3700], R9 ;  /* 0x0037000900007988 */ /* 0x000fe80008000009 */
[----:B------:R-:W3:Y:S04]  /*c3e0*/  LDL.LU R26, [R1+0x1e0] ;  /* 0x0001e000011a7983 */ /* 0x000ee80000300800 */
[----:B------:R-:W-:Y:S04]  /*c3f0*/  STS.U8 [R0+UR9+0x3b00], R8 ;  /* 0x003b000800007988 */ /* 0x000fe80008000009 */
[----:B------:R-:W3:Y:S04]  /*c400*/  LDL.LU R27, [R1+0x1d8] ;  /* 0x0001d800011b7983 */ /* 0x000ee80000300800 */
[----:B------:R1:W-:Y:S04]  /*c410*/  STS.U8 [R0+UR9+0x3f00], R7 ;  /* 0x003f000700007988 */ /* 0x0003e80008000009 */
[----:B------:R-:W3:Y:S04]  /*c420*/  LDL.LU R2, [R1+0x11c] ;  /* 0x00011c0001027983 */ /* 0x000ee80000300800 */
[----:B-1----:R-:W3:Y:S04]  /*c430*/  LDL.LU R0, [R1+0x118] ;  /* 0x0001180001007983 */ /* 0x002ee80000300800 */
[----:B------:R-:W3:Y:S04]  /*c440*/  LDL.LU R4, [R1+0x114] ;  /* 0x0001140001047983 */ /* 0x000ee80000300800 */
[----:B------:R-:W3:Y:S04]  /*c450*/  LDL.LU R25, [R1+0x110] ;  /* 0x0001100001197983 */ /* 0x000ee80000300800 */
[----:B------:R-:W3:Y:S04]  /*c460*/  LDL.LU R29, [R1+0x100] ;  /* 0x00010000011d7983 */ /* 0x000ee80000300800 */
[----:B------:R-:W0:Y:S04]  /*c470*/  LDL.LU R30, [R1+0xfc] ;  /* 0x0000fc00011e7983 */ /* 0x000e280000300800 */
[----:B------:R-:W3:Y:S04]  /*c480*/  LDL.LU R31, [R1+0xf8] ;  /* 0x0000f800011f7983 */ /* 0x000ee80000300800 */
[----:B------:R-:W3:Y:S04]  /*c490*/  LDL.LU R32, [R1+0xf4] ;  /* 0x0000f40001207983 */ /* 0x000ee80000300800 */
[----:B------:R-:W3:Y:S04]  /*c4a0*/  LDL.LU R35, [R1+0xe0] ;  /* 0x0000e00001237983 */ /* 0x000ee80000300800 */
[----:B------:R-:W3:Y:S04]  /*c4b0*/  LDL.LU R36, [R1+0xdc] ;  /* 0x0000dc0001247983 */ /* 0x000ee80000300800 */
[----:B------:R-:W3:Y:S04]  /*c4c0*/  LDL.LU R38, [R1+0xd8] ;  /* 0x0000d80001267983 */ /* 0x000ee80000300800 */
[----:B------:R-:W3:Y:S04]  /*c4d0*/  LDL.LU R39, [R1+0xc8] ;  /* 0x0000c80001277983 */ /* 0x000ee80000300800 */
[----:B------:R-:W3:Y:S01]  /*c4e0*/  LDL.LU R40, [R1+0xc4] ;  /* 0x0000c40001287983 */ /* 0x000ee20000300800 */
[----:B------:R-:W-:-:S03]  /*c4f0*/  LOP3.LUT R93, R41, 0x70, RZ, 0x3c, !PT ;  /* 0x00000070295d7812 */ /* 0x000fc600078e3cff */
[----:B------:R-:W3:Y:S01]  /*c500*/  LDL.LU R41, [R1+0xc0] ;  /* 0x0000c00001297983 */ /* 0x000ee20000300800 */
[C---:B------:R-:W-:Y:S01]  /*c510*/  IADD3 R6, P0, PT, R3.reuse, UR14, RZ ;  /* 0x0000000e03067c10 */ /* 0x040fe2000ff1e0ff */
[----:B------:R-:W-:Y:S01]  /*c520*/  IMAD R74, R68, UR61, RZ ;  /* 0x0000003d444a7c24 */ /* 0x000fe2000f8e02ff */
[----:B------:R-:W1:Y:S01]  /*c530*/  LDCU UR14, c[0x0][0x3b0] ;  /* 0x00007600ff0e77ac */ /* 0x000e620008000800 */
[----:B------:R-:W-:Y:S04]  /*c540*/  STS.U8 [R93+UR9+0x380], R22 ;  /* 0x000380165d007988 */ /* 0x000fe80008000009 */
[----:B------:R-:W-:Y:S04]  /*c550*/  STS.U8 [R93+UR9+0x780], R21 ;  /* 0x000780155d007988 */ /* 0x000fe80008000009 */
[----:B------:R-:W-:Y:S04]  /*c560*/  STS.U8 [R93+UR9+0xb80], R20 ;  /* 0x000b80145d007988 */ /* 0x000fe80008000009 */
[----:B------:R-:W-:Y:S01]  /*c570*/  STS.U8 [R93+UR9+0xf80], R19 ;  /* 0x000f80135d007988 */ /* 0x000fe20008000009 */
[----:B------:R-:W-:Y:S01]  /*c580*/  LEA.HI.X.SX32 R3, R3, UR15, 0x1, P0 ;  /* 0x0000000f03037c11 */ /* 0x000fe200080f0eff */
[----:B------:R-:W-:Y:S01]  /*c590*/  IMAD R42, R42, UR29, RZ ;  /* 0x0000001d2a2a7c24 */ /* 0x000fe2000f8e02ff */
[----:B------:R-:W0:Y:S01]  /*c5a0*/  LDCU UR15, c[0x0][0x3b0] ;  /* 0x00007600ff0f77ac */ /* 0x000e220008000800 */
        /* <DEDUP_REMOVED lines=8> */
[----:B------:R1:W-:Y:S01]  /*c630*/  STS.U8 [R93+UR9+0x3380], R10 ;  /* 0x0033800a5d007988 */ /* 0x0003e20008000009 */
[----:B------:R-:W-:-:S02]  /*c640*/  IMAD R43, R43, UR30, RZ ;  /* 0x0000001e2b2b7c24 */ /* 0x000fc4000f8e02ff */
[----:B------:R-:W-:Y:S02]  /*c650*/  IMAD R44, R44, UR31, RZ ;  /* 0x0000001f2c2c7c24 */ /* 0x000fe4000f8e02ff */
[----:B------:R-:W-:Y:S02]  /*c660*/  IMAD R45, R45, UR32, RZ ;  /* 0x000000202d2d7c24 */ /* 0x000fe4000f8e02ff */
[----:B----4-:R-:W-:Y:S02]  /*c670*/  IMAD R7, R81, UR4, RZ ;  /* 0x0000000451077c24 */ /* 0x010fe4000f8e02ff */
[----:B--2---:R-:W-:Y:S02]  /*c680*/  IMAD R8, R83, UR4, RZ ;  /* 0x0000000453087c24 */ /* 0x004fe4000f8e02ff */
[----:B------:R-:W-:Y:S02]  /*c690*/  IMAD R9, R85, UR4, RZ ;  /* 0x0000000455097c24 */ /* 0x000fe4000f8e02ff */
[----:B-1----:R-:W-:-:S02]  /*c6a0*/  IMAD R10, R87, UR4, RZ ;  /* 0x00000004570a7c24 */ /* 0x002fc4000f8e02ff */
[----:B------:R-:W-:Y:S02]  /*c6b0*/  IMAD R11, R88, UR4, RZ ;  /* 0x00000004580b7c24 */ /* 0x000fe4000f8e02ff */
[----:B------:R-:W-:Y:S02]  /*c6c0*/  IMAD R12, R90, UR4, RZ ;  /* 0x000000045a0c7c24 */ /* 0x000fe4000f8e02ff */
[----:B------:R-:W-:Y:S02]  /*c6d0*/  IMAD R13, R89, UR4, RZ ;  /* 0x00000004590d7c24 */ /* 0x000fe4000f8e02ff */
[----:B------:R-:W-:Y:S02]  /*c6e0*/  IMAD R14, R91, UR4, RZ ;  /* 0x000000045b0e7c24 */ /* 0x000fe4000f8e02ff */
[----:B------:R-:W-:Y:S02]  /*c6f0*/  IMAD R15, R92, UR4, RZ ;  /* 0x000000045c0f7c24 */ /* 0x000fe4000f8e02ff */
[----:B---3--:R-:W-:-:S02]  /*c700*/  IMAD R17, R26, UR4, RZ ;  /* 0x000000041a117c24 */ /* 0x008fc4000f8e02ff */
[----:B------:R-:W-:Y:S02]  /*c710*/  IMAD R19, R2, UR4, RZ ;  /* 0x0000000402137c24 */ /* 0x000fe4000f8e02ff */
[----:B------:R-:W-:Y:S01]  /*c720*/  IMAD R20, R0, UR4, RZ ;  /* 0x0000000400147c24 */ /* 0x000fe2000f8e02ff */
[----:B------:R-:W-:Y:S01]  /*c730*/  IADD3 R0, P0, PT, R7, R6, RZ ;  /* 0x0000000607007210 */ /* 0x000fe20007f1e0ff */
[----:B------:R-:W-:-:S03]  /*c740*/  IMAD R21, R4, UR5, RZ ;  /* 0x0000000504157c24 */ /* 0x000fc6000f8e02ff */
[----:B------:R-:W-:Y:S02]  /*c750*/  LEA.HI.X.SX32 R4, R7, R3, 0x1, P0 ;  /* 0x0000000307047211 */ /* 0x000fe400000f0eff */
[-C--:B------:R-:W-:Y:S01]  /*c760*/  IADD3 R2, P2, PT, R8, R6.reuse, RZ ;  /* 0x0000000608027210 */ /* 0x080fe20007f5e0ff */
[----:B------:R1:W-:Y:S04]  /*c770*/  STL [R1+0x1dc], R0 ;  /* 0x0001dc0001007387 */ /* 0x0003e80000100800 */
[----:B------:R2:W-:Y:S04]  /*c780*/  STL [R1+0x1d8], R4 ;  /* 0x0001d80401007387 */ /* 0x0005e80000100800 */
[----:B------:R3:W-:Y:S01]  /*c790*/  STL [R1+0x1e4], R2 ;  /* 0x0001e40201007387 */ /* 0x0007e20000100800 */
[----:B-1----:R-:W-:-:S02]  /*c7a0*/  IADD3 R0, P6, PT, R9, R6, RZ ;  /* 0x0000000609007210 */ /* 0x002fc40007fde0ff */
[----:B--2---:R-:W-:-:S03]  /*c7b0*/  IADD3 R4, P5, PT, R10, R6, RZ ;  /* 0x000000060a047210 */ /* 0x004fc60007fbe0ff */
[----:B------:R1:W-:Y:S01]  /*c7c0*/  STL [R1+0x1ec], R0 ;  /* 0x0001ec0001007387 */ /* 0x0003e20000100800 */
[-C--:B---3--:R-:W-:Y:S01]  /*c7d0*/  IADD3 R2, P1, PT, R11, R6.reuse, RZ ;  /* 0x000000060b027210 */ /* 0x088fe20007f3e0ff */
[----:B0-----:R-:W-:Y:S02]  /*c7e0*/  IMAD R26, R30, UR13, RZ ;  /* 0x0000000d1e1a7c24 */ /* 0x001fe4000f8e02ff */
[----:B------:R-:W-:Y:S01]  /*c7f0*/  STL [R1+0x210], R4 ;  /* 0x0002100401007387 */ /* 0x000fe20000100800 */
[----:B------:R-:W-:Y:S01]  /*c800*/  IMAD R30, R35, UR20, RZ ;  /* 0x00000014231e7c24 */ /* 0x000fe2000f8e02ff */
[-C--:B-1----:R-:W-:Y:S02]  /*c810*/  IADD3 R0, P0, PT, R12, R6.reuse, RZ ;  /* 0x000000060c007210 */ /* 0x082fe40007f1e0ff */
[----:B------:R0:W-:Y:S01]  /*c820*/  STL [R1+0x218], R2 ;  /* 0x0002180201007387 */ /* 0x0001e20000100800 */
[----:B------:R-:W-:Y:S02]  /*c830*/  IMAD R35, R39, UR23, RZ ;  /* 0x0000001727237c24 */ /* 0x000fe4000f8e02ff */
[----:B------:R-:W-:Y:S01]  /*c840*/  IMAD R39, R86, UR26, RZ ;  /* 0x0000001a56277c24 */ /* 0x000fe2000f8e02ff */
[----:B------:R-:W-:-:S02]  /*c850*/  IADD3 R86, P4, PT, R13, R6, RZ ;  /* 0x000000060d567210 */ /* 0x000fc40007f9e0ff */
[-C--:B0-----:R-:W-:Y:S01]  /*c860*/  LEA.HI.X.SX32 R2, R8, R3.reuse, 0x1, P2 ;  /* 0x0000000308027211 */ /* 0x081fe200010f0eff */
[----:B------:R0:W-:Y:S01]  /*c870*/  STL [R1+0x220], R0 ;  /* 0x0002200001007387 */ /* 0x0001e20000100800 */
[----:B------:R-:W-:Y:S01]  /*c880*/  IADD3 R91, P2, PT, R14, R6, RZ ;  /* 0x000000060e5b7210 */ /* 0x000fe20007f5e0ff */
[----:B------:R-:W-:Y:S02]  /*c890*/  IMAD R16, R5, UR4, RZ ;  /* 0x0000000405107c24 */ /* 0x000fe4000f8e02ff */
[----:B------:R1:W-:Y:S01]  /*c8a0*/  STL [R1+0x1e0], R2 ;  /* 0x0001e00201007387 */ /* 0x0003e20000100800 */
[----:B0-----:R-:W-:-:S03]  /*c8b0*/  LEA.HI.X.SX32 R0, R9, R3, 0x1, P6 ;  /* 0x0000000309007211 */ /* 0x001fc600030f0eff */
[----:B------:R-:W-:Y:S01]  /*c8c0*/  STL [R1+0x228], R86 ;  /* 0x0002285601007387 */ /* 0x000fe20000100800 */
[----:B-1----:R-:W-:-:S03]  /*c8d0*/  IADD3 R2, P6, PT, R15, R6, RZ ;  /* 0x000000060f027210 */ /* 0x002fc60007fde0ff */
[----:B------:R-:W-:Y:S04]  /*c8e0*/  STL [R1+0x818], R86 ;  /* 0x0008185601007387 */ /* 0x000fe80000100800 */
[----:B------:R0:W-:Y:S01]  /*c8f0*/  STL [R1+0x1e8], R0 ;  /* 0x0001e80001007387 */ /* 0x0001e20000100800 */
[----:B------:R-:W-:-:S03]  /*c900*/  IMAD R18, R27, UR4, RZ ;  /* 0x000000041b127c24 */ /* 0x000fc6000f8e02ff */
[----:B------:R-:W-:Y:S04]  /*c910*/  STL [R1+0x230], R91 ;  /* 0x0002305b01007387 */ /* 0x000fe80000100800 */
[----:B------:R1:W-:Y:S01]  /*c920*/  STL [R1+0x238], R2 ;  /* 0x0002380201007387 */ /* 0x0003e20000100800 */
[-C--:B0-----:R-:W-:Y:S02]  /*c930*/  LEA.HI.X.SX32 R0, R10, R3.reuse, 0x1, P5 ;  /* 0x000000030a007211 */ /* 0x081fe400028f0eff */
[----:B------:R-:W-:Y:S01]  /*c940*/  IADD3 R4, P5, PT, R16, R6, RZ ;  /* 0x0000000610047210 */ /* 0x000fe20007fbe0ff */
[----:B------:R0:W-:Y:S01]  /*c950*/  STL [R1+0x81c], R91 ;  /* 0x00081c5b01007387 */ /* 0x0001e20000100800 */
[----:B-1----:R-:W-:-:S03]  /*c960*/  LEA.HI.X.SX32 R2, R11, R3, 0x1, P1 ;  /* 0x000000030b027211 */ /* 0x002fc600008f0eff */
[----:B------:R1:W-:Y:S04]  /*c970*/  STL [R1+0x1f0], R0 ;  /* 0x0001f00001007387 */ /* 0x0003e80000100800 */
[----:B------:R-:W-:Y:S01]  /*c980*/  STL [R1+0x240], R4 ;  /* 0x0002400401007387 */ /* 0x000fe20000100800 */
[----:B0-----:R-:W-:-:S03]  /*c990*/  LEA.HI.X.SX32 R91, R12, R3, 0x1, P0 ;  /* 0x000000030c5b7211 */ /* 0x001fc600000f0eff */
[----:B------:R0:W-:Y:S01]  /*c9a0*/  STL [R1+0x214], R2 ;  /* 0x0002140201007387 */ /* 0x0001e20000100800 */
[----:B-1----:R-:W-:Y:S02]  /*c9b0*/  IADD3 R0, P1, PT, R17, R6, RZ ;  /* 0x0000000611007210 */ /* 0x002fe40007f3e0ff */
[----:B------:R-:W-:-:S03]  /*c9c0*/  LEA.HI.X.SX32 R68, R13, R3, 0x1, P4 ;  /* 0x000000030d447211 */ /* 0x000fc600020f0eff */
[----:B------:R1:W-:Y:S01]  /*c9d0*/  STL [R1+0x248], R0 ;  /* 0x0002480001007387 */ /* 0x0003e20000100800 */
[----:B0-----:R-:W-:Y:S02]  /*c9e0*/  IADD3 R2, P0, PT, R18, R6, RZ ;  /* 0x0000000612027210 */ /* 0x001fe40007f1e0ff */
[----:B------:R-:W-:-:S03]  /*c9f0*/  LEA.HI.X.SX32 R92, R14, R3, 0x1, P2 ;  /* 0x000000030e5c7211 */ /* 0x000fc600010f0eff */
[----:B------:R-:W-:Y:S01]  /*ca00*/  STL [R1+0x250], R2 ;  /* 0x0002500201007387 */ /* 0x000fe20000100800 */
[----:B-1----:R-:W-:-:S03]  /*ca10*/  IADD3 R0, P4, PT, R19, R6, RZ ;  /* 0x0000000613007210 */ /* 0x002fc60007f9e0ff */
[----:B------:R-:W-:Y:S01]  /*ca20*/  STL [R1+0x21c], R91 ;  /* 0x00021c5b01007387 */ /* 0x000fe20000100800 */
[----:B------:R-:W-:Y:S01]  /*ca30*/  IADD3 R5, P2, PT, R20, R6, RZ ;  /* 0x0000000614057210 */ /* 0x000fe20007f5e0ff */
[----:B------:R-:W-:Y:S02]  /*ca40*/  IMAD R27, R31, UR16, RZ ;  /* 0x000000101f1b7c24 */ /* 0x000fe4000f8e02ff */
[----:B------:R-:W-:Y:S01]  /*ca50*/  STL [R1+0x820], R91 ;  /* 0x0008205b01007387 */ /* 0x000fe20000100800 */
[----:B------:R-:W-:-:S03]  /*ca60*/  IMAD R31, R36, UR21, RZ ;  /* 0x00000015241f7c24 */ /* 0x000fc6000f8e02ff */
[----:B------:R0:W-:Y:S01]  /*ca70*/  STL [R1+0x258], R0 ;  /* 0x0002580001007387 */ /* 0x0001e20000100800 */
[----:B------:R-:W-:Y:S02]  /*ca80*/  IMAD R36, R40, UR24, RZ ;  /* 0x0000001828247c24 */ /* 0x000fe4000f8e02ff */
[----:B------:R-:W-:Y:S01]  /*ca90*/  IMAD R40, R73, UR27, RZ ;  /* 0x0000001b49287c24 */ /* 0x000fe2000f8e02ff */
[----:B------:R-:W-:Y:S01]  /*caa0*/  STL [R1+0x224], R68 ;  /* 0x0002244401007387 */ /* 0x000fe20000100800 */
[----:B------:R-:W-:Y:S01]  /*cab0*/  IMAD R22, R25, UR7, RZ ;  /* 0x0000000719167c24 */ /* 0x000fe2000f8e02ff */
[-C--:B0-----:R-:W-:Y:S02]  /*cac0*/  LEA.HI.X.SX32 R0, R15, R3.reuse, 0x1, P6 ;  /* 0x000000030f007211 */ /* 0x081fe400030f0eff */
[----:B------:R-:W-:Y:S01]  /*cad0*/  STL [R1+0x824], R68 ;  /* 0x0008244401007387 */ /* 0x000fe20000100800 */
[----:B------:R-:W-:Y:S01]  /*cae0*/  IMAD R73, R82, UR60, RZ ;  /* 0x0000003c52497c24 */ /* 0x000fe2000f8e02ff */
[----:B------:R-:W-:Y:S01]  /*caf0*/  IADD3 R82, P6, PT, R21, R6, RZ ;  /* 0x0000000615527210 */ /* 0x000fe20007fde0ff */
[----:B------:R-:W-:Y:S01]  /*cb00*/  IMAD R25, R29, UR12, RZ ;  /* 0x0000000c1d197c24 */ /* 0x000fe2000f8e02ff */
[----:B------:R-:W-:Y:S01]  /*cb10*/  STL [R1+0x260], R5 ;  /* 0x0002600501007387 */ /* 0x000fe20000100800 */
[----:B------:R-:W-:-:S03]  /*cb20*/  LEA.HI.X.SX32 R4, R17, R3, 0x1, P1 ;  /* 0x0000000311047211 */ /* 0x000fc600008f0eff */
[----:B------:R0:W-:Y:S01]  /*cb30*/  STL [R1+0x234], R0 ;  /* 0x0002340001007387 */ /* 0x0001e20000100800 */
[----:B------:R-:W-:-:S03]  /*cb40*/  IADD3 R2, P1, PT, R25, R6, RZ ;  /* 0x0000000619027210 */ /* 0x000fc60007f3e0ff */
[----:B------:R-:W-:Y:S04]  /*cb50*/  STL [R1+0x828], R5 ;  /* 0x0008280501007387 */ /* 0x000fe80000100800 */
[----:B------:R-:W-:Y:S01]  /*cb60*/  STL [R1+0x22c], R92 ;  /* 0x00022c5c01007387 */ /* 0x000fe20000100800 */
[----:B0-----:R-:W-:-:S03]  /*cb70*/  LEA.HI.X.SX32 R0, R16, R3, 0x1, P5 ;  /* 0x0000000310007211 */ /* 0x001fc600028f0eff */
[----:B------:R-:W-:Y:S01]  /*cb80*/  STL [R1+0x82c], R92 ;  /* 0x00082c5c01007387 */ /* 0x000fe20000100800 */
[----:B------:R-:W-:-:S03]  /*cb90*/  IADD3 R89, P5, PT, R22, R6, RZ ;  /* 0x0000000616597210 */ /* 0x000fc60007fbe0ff */
[----:B------:R-:W-:Y:S04]  /*cba0*/  STL [R1+0x268], R82 ;  /* 0x0002685201007387 */ /* 0x000fe80000100800 */
[----:B------:R0:W-:Y:S04]  /*cbb0*/  STL [R1+0x23c], R0 ;  /* 0x00023c0001007387 */ /* 0x0001e80000100800 */
[----:B------:R1:W-:Y:S04]  /*cbc0*/  STL [R1+0x830], R82 ;  /* 0x0008305201007387 */ /* 0x0003e80000100800 */
[----:B------:R-:W-:Y:S01]  /*cbd0*/  STL [R1+0x244], R4 ;  /* 0x0002440401007387 */ /* 0x000fe20000100800 */
[----:B0-----:R-:W-:-:S03]  /*cbe0*/  LEA.HI.X.SX32 R0, R18, R3, 0x1, P0 ;  /* 0x0000000312007211 */ /* 0x001fc600000f0eff */
[----:B------:R-:W-:Y:S04]  /*cbf0*/  STL [R1+0x270], R89 ;  /* 0x0002705901007387 */ /* 0x000fe80000100800 */
[----:B------:R0:W-:Y:S01]  /*cc00*/  STL [R1+0x278], R2 ;  /* 0x0002780201007387 */ /* 0x0001e20000100800 */
[----:B------:R-:W-:-:S03]  /*cc10*/  IMAD R29, R32, UR17, RZ ;  /* 0x00000011201d7c24 */ /* 0x000fc6000f8e02ff */
[----:B------:R-:W-:Y:S01]  /*cc20*/  STL [R1+0x834], R89 ;  /* 0x0008345901007387 */ /* 0x000fe20000100800 */
[----:B-1----:R-:W-:-:S03]  /*cc30*/  LEA.HI.X.SX32 R82, R19, R3, 0x1, P4 ;  /* 0x0000000313527211 */ /* 0x002fc600020f0eff */
[----:B------:R1:W-:Y:S01]  /*cc40*/  STL [R1+0x24c], R0 ;  /* 0x00024c0001007387 */ /* 0x0003e20000100800 */
[----:B------:R-:W-:Y:S01]  /*cc50*/  IMAD R32, R38, UR22, RZ ;  /* 0x0000001626207c24 */ /* 0x000fe2000f8e02ff */
[-C--:B0-----:R-:W-:Y:S01]  /*cc60*/  IADD3 R2, P4, PT, R27, R6.reuse, RZ ;  /* 0x000000061b027210 */ /* 0x081fe20007f9e0ff */
[----:B------:R-:W-:Y:S01]  /*cc70*/  IMAD R38, R41, UR25, RZ ;  /* 0x0000001929267c24 */ /* 0x000fe2000f8e02ff */
[-C--:B------:R-:W-:Y:S02]  /*cc80*/  LEA.HI.X.SX32 R86, R20, R3.reuse, 0x1, P2 ;  /* 0x0000000314567211 */ /* 0x080fe400010f0eff */
[----:B-1----:R-:W-:Y:S01]  /*cc90*/  IADD3 R0, P0, PT, R26, R6, RZ ;  /* 0x000000061a007210 */ /* 0x002fe20007f1e0ff */
[----:B------:R-:W-:Y:S02]  /*cca0*/  IMAD R41, R72, UR28, RZ ;  /* 0x0000001c48297c24 */ /* 0x000fe4000f8e02ff */
[----:B------:R-:W-:Y:S02]  /*ccb0*/  IMAD R72, R84, UR59, RZ ;  /* 0x0000003b54487c24 */ /* 0x000fe4000f8e02ff */
[----:B------:R0:W-:Y:S01]  /*ccc0*/  STL [R1+0x280], R0 ;  /* 0x0002800001007387 */ /* 0x0001e20000100800 */
[----:B------:R-:W-:-:S02]  /*ccd0*/  LEA.HI.X.SX32 R84, R21, R3, 0x1, P6 ;  /* 0x0000000315547211 */ /* 0x000fc400030f0eff */
[-C--:B------:R-:W-:Y:S01]  /*cce0*/  IADD3 R5, P6, PT, R30, R6.reuse, RZ ;  /* 0x000000061e057210 */ /* 0x080fe20007fde0ff */
[----:B------:R1:W-:Y:S01]  /*ccf0*/  STL [R1+0x288], R2 ;  /* 0x0002880201007387 */ /* 0x0003e20000100800 */
[----:B0-----:R-:W-:-:S03]  /*cd00*/  IADD3 R0, P2, PT, R29, R6, RZ ;  /* 0x000000061d007210 */ /* 0x001fc60007f5e0ff */
[----:B------:R-:W-:Y:S01]  /*cd10*/  STL [R1+0x254], R82 ;  /* 0x0002545201007387 */ /* 0x000fe20000100800 */
[----:B------:R-:W-:-:S03]  /*cd20*/  LEA.HI.X.SX32 R90, R22, R3, 0x1, P5 ;  /* 0x00000003165a7211 */ /* 0x000fc600028f0eff */
[----:B------:R-:W-:Y:S01]  /*cd30*/  STL [R1+0x838], R82 ;  /* 0x0008385201007387 */ /* 0x000fe20000100800 */
[----:B-1----:R-:W-:-:S03]  /*cd40*/  LEA.HI.X.SX32 R2, R25, R3, 0x1, P1 ;  /* 0x0000000319027211 */ /* 0x002fc600008f0eff */
[----:B------:R0:W-:Y:S04]  /*cd50*/  STL [R1+0x290], R0 ;  /* 0x0002900001007387 */ /* 0x0001e80000100800 */
[----:B------:R-:W-:Y:S04]  /*cd60*/  STL [R1+0x25c], R86 ;  /* 0x00025c5601007387 */ /* 0x000fe80000100800 */
[----:B------:R-:W-:Y:S01]  /*cd70*/  STL [R1+0x83c], R86 ;  /* 0x00083c5601007387 */ /* 0x000fe20000100800 */
[----:B0-----:R-:W-:-:S03]  /*cd80*/  IADD3 R0, P5, PT, R31, R6, RZ ;  /* 0x000000061f007210 */ /* 0x001fc60007fbe0ff */
[----:B------:R-:W-:Y:S04]  /*cd90*/  STL [R1+0x298], R5 ;  /* 0x0002980501007387 */ /* 0x000fe80000100800 */
[----:B------:R-:W-:Y:S04]  /*cda0*/  STL [R1+0x840], R5 ;  /* 0x0008400501007387 */ /* 0x000fe80000100800 */
[----:B------:R-:W-:Y:S01]  /*cdb0*/  STL [R1+0x264], R84 ;  /* 0x0002645401007387 */ /* 0x000fe20000100800 */
[----:B------:R-:W-:-:S03]  /*cdc0*/  IADD3 R21, P1, PT, R32, R6, RZ ;  /* 0x0000000620157210 */ /* 0x000fc60007f3e0ff */
[----:B------:R-:W-:Y:S04]  /*cdd0*/  STL [R1+0x844], R84 ;  /* 0x0008445401007387 */ /* 0x000fe80000100800 */
[----:B------:R-:W-:Y:S04]  /*cde0*/  STL [R1+0x2a0], R0 ;  /* 0x0002a00001007387 */ /* 0x000fe80000100800 */
[----:B------:R0:W-:Y:S04]  /*cdf0*/  STL [R1+0x274], R2 ;  /* 0x0002740201007387 */ /* 0x0001e80000100800 */
[----:B------:R1:W-:Y:S04]  /*ce00*/  STL [R1+0x848], R0 ;  /* 0x0008480001007387 */ /* 0x0003e80000100800 */
[----:B------:R-:W-:Y:S01]  /*ce10*/  STL [R1+0x26c], R90 ;  /* 0x00026c5a01007387 */ /* 0x000fe20000100800 */
[----:B0-----:R-:W-:-:S02]  /*ce20*/  LEA.HI.X.SX32 R2, R27, R3, 0x1, P4 ;  /* 0x000000031b027211 */ /* 0x001fc400020f0eff */
[----:B-1----:R-:W-:Y:S01]  /*ce30*/  LEA.HI.X.SX32 R0, R26, R3, 0x1, P0 ;  /* 0x000000031a007211 */ /* 0x002fe200000f0eff */
[----:B------:R-:W-:Y:S01]  /*ce40*/  STL [R1+0x84c], R90 ;  /* 0x00084c5a01007387 */ /* 0x000fe20000100800 */
[----:B------:R-:W-:-:S03]  /*ce50*/  IADD3 R87, P0, PT, R35, R6, RZ ;  /* 0x0000000623577210 */ /* 0x000fc60007f1e0ff */
[----:B------:R-:W-:Y:S04]  /*ce60*/  STL [R1+0x2a8], R21 ;  /* 0x0002a81501007387 */ /* 0x000fe80000100800 */
[----:B------:R0:W-:Y:S01]  /*ce70*/  STL [R1+0x27c], R0 ;  /* 0x00027c0001007387 */ /* 0x0001e20000100800 */
[----:B------:R-:W-:-:S03]  /*ce80*/  LEA.HI.X.SX32 R84, R29, R3, 0x1, P2 ;  /* 0x000000031d547211 */ /* 0x000fc600010f0eff */
[----:B------:R-:W-:Y:S01]  /*ce90*/  STL [R1+0x850], R21 ;  /* 0x0008501501007387 */ /* 0x000fe20000100800 */
[----:B0-----:R-:W-:-:S03]  /*cea0*/  IADD3 R0, P4, PT, R36, R6, RZ ;  /* 0x0000000624007210 */ /* 0x001fc60007f9e0ff */
[----:B------:R-:W-:Y:S04]  /*ceb0*/  STL [R1+0x284], R2 ;  /* 0x0002840201007387 */ /* 0x000fe80000100800 */
[----:B------:R-:W-:Y:S04]  /*cec0*/  STL [R1+0x2b0], R87 ;  /* 0x0002b05701007387 */ /* 0x000fe80000100800 */
[----:B------:R0:W-:Y:S01]  /*ced0*/  STL [R1+0x2b8], R0 ;  /* 0x0002b80001007387 */ /* 0x0001e20000100800 */
[----:B------:R-:W-:-:S03]  /*cee0*/  LEA.HI.X.SX32 R92, R30, R3, 0x1, P6 ;  /* 0x000000031e5c7211 */ /* 0x000fc600030f0eff */
[----:B------:R-:W-:Y:S01]  /*cef0*/  STL [R1+0x854], R87 ;  /* 0x0008545701007387 */ /* 0x000fe20000100800 */
[----:B0-----:R-:W-:-:S03]  /*cf00*/  IADD3 R0, P2, PT, R38, R6, RZ ;  /* 0x0000000626007210 */ /* 0x001fc60007f5e0ff */
[----:B------:R-:W-:Y:S01]  /*cf10*/  STL [R1+0x28c], R84 ;  /* 0x00028c5401007387 */ /* 0x000fe20000100800 */
[----:B------:R-:W-:-:S03]  /*cf20*/  LEA.HI.X.SX32 R2, R31, R3, 0x1, P5 ;  /* 0x000000031f027211 */ /* 0x000fc600028f0eff */
[----:B------:R0:W-:Y:S01]  /*cf30*/  STL [R1+0x2c0], R0 ;  /* 0x0002c00001007387 */ /* 0x0001e20000100800 */
[----:B------:R-:W-:-:S03]  /*cf40*/  IADD3 R86, P5, PT, R40, R6, RZ ;  /* 0x0000000628567210 */ /* 0x000fc60007fbe0ff */
[----:B------:R-:W-:Y:S01]  /*cf50*/  STL [R1+0x858], R84 ;  /* 0x0008585401007387 */ /* 0x000fe20000100800 */
[----:B0-----:R-:W-:Y:S02]  /*cf60*/  IADD3 R0, P6, PT, R39, R6, RZ ;  /* 0x0000000627007210 */ /* 0x001fe40007fde0ff */
[----:B------:R-:W-:-:S03]  /*cf70*/  LEA.HI.X.SX32 R22, R32, R3, 0x1, P1 ;  /* 0x0000000320167211 */ /* 0x000fc600008f0eff */
[----:B------:R0:W-:Y:S01]  /*cf80*/  STL [R1+0x2c8], R0 ;  /* 0x0002c80001007387 */ /* 0x0001e20000100800 */
[----:B------:R-:W-:-:S03]  /*cf90*/  IADD3 R91, P1, PT, R41, R6, RZ ;  /* 0x00000006295b7210 */ /* 0x000fc60007f3e0ff */
[----:B------:R-:W-:Y:S01]  /*cfa0*/  STL [R1+0x294], R92 ;  /* 0x0002945c01007387 */ /* 0x000fe20000100800 */
[----:B------:R-:W-:-:S03]  /*cfb0*/  LEA.HI.X.SX32 R88, R35, R3, 0x1, P0 ;  /* 0x0000000323587211 */ /* 0x000fc600000f0eff */
[----:B------:R-:W-:Y:S01]  /*cfc0*/  STL [R1+0x85c], R92 ;  /* 0x00085c5c01007387 */ /* 0x000fe20000100800 */
[----:B------:R-:W-:-:S03]  /*cfd0*/  IADD3 R4, P0, PT, R42, R6, RZ ;  /* 0x000000062a047210 */ /* 0x000fc60007f1e0ff */
[----:B------:R-:W-:Y:S01]  /*cfe0*/  STL [R1+0x2d0], R86 ;  /* 0x0002d05601007387 */ /* 0x000fe20000100800 */
[----:B0-----:R-:W-:-:S03]  /*cff0*/  LEA.HI.X.SX32 R0, R36, R3, 0x1, P4 ;  /* 0x0000000324007211 */ /* 0x001fc600020f0eff */
[----:B------:R-:W-:Y:S04]  /*d000*/  STL [R1+0x860], R86 ;  /* 0x0008605601007387 */ /* 0x000fe80000100800 */
[----:B------:R-:W-:Y:S04]  /*d010*/  STL [R1+0x29c], R2 ;  /* 0x00029c0201007387 */ /* 0x000fe80000100800 */
[----:B------:R-:W-:Y:S04]  /*d020*/  STL [R1+0x864], R2 ;  /* 0x0008640201007387 */ /* 0x000fe80000100800 */
[----:B------:R-:W-:Y:S04]  /*d030*/  STL [R1+0x2d8], R91 ;  /* 0x0002d85b01007387 */ /* 0x000fe80000100800 */
[----:B------:R-:W-:Y:S01]  /*d040*/  STL [R1+0x868], R91 ;  /* 0x0008685b01007387 */ /* 0x000fe20000100800 */
[----:B------:R-:W-:-:S03]  /*d050*/  IADD3 R19, P4, PT, R43, R6, RZ ;  /* 0x000000062b137210 */ /* 0x000fc60007f9e0ff */
[----:B------:R-:W-:Y:S04]  /*d060*/  STL [R1+0x2a4], R22 ;  /* 0x0002a41601007387 */ /* 0x000fe80000100800 */
[----:B------:R-:W-:Y:S04]  /*d070*/  STL [R1+0x86c], R22 ;  /* 0x00086c1601007387 */ /* 0x000fe80000100800 */
[----:B------:R-:W-:Y:S04]  /*d080*/  STL [R1+0x2e0], R4 ;  /* 0x0002e00401007387 */ /* 0x000fe80000100800 */
[----:B------:R0:W-:Y:S04]  /*d090*/  STL [R1+0x2b4], R0 ;  /* 0x0002b40001007387 */ /* 0x0001e80000100800 */
[----:B------:R-:W-:Y:S01]  /*d0a0*/  STL [R1+0x870], R4 ;  /* 0x0008700401007387 */ /* 0x000fe20000100800 */
[----:B------:R-:W-:-:S03]  /*d0b0*/  LEA.HI.X.SX32 R84, R39, R3, 0x1, P6 ;  /* 0x0000000327547211 */ /* 0x000fc600030f0eff */
[----:B------:R-:W-:Y:S01]  /*d0c0*/  STL [R1+0x2ac], R88 ;  /* 0x0002ac5801007387 */ /* 0x000fe20000100800 */
[----:B0-----:R-:W-:-:S03]  /*d0d0*/  LEA.HI.X.SX32 R0, R38, R3, 0x1, P2 ;  /* 0x0000000326007211 */ /* 0x001fc600010f0eff */
[----:B------:R-:W-:Y:S01]  /*d0e0*/  STL [R1+0x874], R88 ;  /* 0x0008745801007387 */ /* 0x000fe20000100800 */
[----:B------:R-:W-:-:S03]  /*d0f0*/  IADD3 R83, P2, PT, R44, R6, RZ ;  /* 0x000000062c537210 */ /* 0x000fc60007f5e0ff */
[----:B------:R-:W-:Y:S01]  /*d100*/  STL [R1+0x2e8], R19 ;  /* 0x0002e81301007387 */ /* 0x000fe20000100800 */
[----:B------:R-:W-:-:S03]  /*d110*/  IMAD R46, R46, UR33, RZ ;  /* 0x000000212e2e7c24 */ /* 0x000fc6000f8e02ff */
[----:B------:R0:W-:Y:S01]  /*d120*/  STL [R1+0x2bc], R0 ;  /* 0x0002bc0001007387 */ /* 0x0001e20000100800 */
[----:B------:R-:W-:-:S03]  /*d130*/  LEA.HI.X.SX32 R5, R40, R3, 0x1, P5 ;  /* 0x0000000328057211 */ /* 0x000fc600028f0eff */
[----:B------:R-:W-:Y:S01]  /*d140*/  STL [R1+0x878], R19 ;  /* 0x0008781301007387 */ /* 0x000fe20000100800 */
[-C--:B------:R-:W-:Y:S02]  /*d150*/  LEA.HI.X.SX32 R68, R41, R3.reuse, 0x1, P1 ;  /* 0x0000000329447211 */ /* 0x080fe400008f0eff */
[-C--:B0-----:R-:W-:Y:S01]  /*d160*/  IADD3 R0, P6, PT, R45, R6.reuse, RZ ;  /* 0x000000062d007210 */ /* 0x081fe20007fde0ff */
[----:B------:R-:W-:Y:S01]  /*d170*/  STL [R1+0x2f0], R83 ;  /* 0x0002f05301007387 */ /* 0x000fe20000100800 */
[-C--:B------:R-:W-:Y:S01]  /*d180*/  LEA.HI.X.SX32 R42, R42, R3.reuse, 0x1, P0 ;  /* 0x000000032a2a7211 */ /* 0x080fe200000f0eff */
[----:B------:R-:W-:Y:S01]  /*d190*/  IMAD R48, R48, UR34, RZ ;  /* 0x0000002230307c24 */ /* 0x000fe2000f8e02ff */
[----:B------:R-:W-:Y:S01]  /*d1a0*/  IADD3 R91, P0, PT, R46, R6, RZ ;  /* 0x000000062e5b7210 */ /* 0x000fe20007f1e0ff */
[----:B------:R0:W-:Y:S01]  /*d1b0*/  STL [R1+0x2f8], R0 ;  /* 0x0002f80001007387 */ /* 0x0001e20000100800 */
[----:B------:R-:W-:Y:S01]  /*d1c0*/  IMAD R49, R49, UR35, RZ ;  /* 0x0000002331317c24 */ /* 0x000fe2000f8e02ff */
[----:B------:R-:W-:-:S02]  /*d1d0*/  LEA.HI.X.SX32 R20, R43, R3, 0x1, P4 ;  /* 0x000000032b147211 */ /* 0x000fc400020f0eff */
[----:B------:R1:W-:Y:S01]  /*d1e0*/  STL [R1+0x87c], R83 ;  /* 0x00087c5301007387 */ /* 0x0003e20000100800 */
[----:B------:R-:W-:-:S03]  /*d1f0*/  IMAD R51, R51, UR36, RZ ;  /* 0x0000002433337c24 */ /* 0x000fc6000f8e02ff */
[----:B------:R-:W-:Y:S01]  /*d200*/  STL [R1+0x2c4], R84 ;  /* 0x0002c45401007387 */ /* 0x000fe20000100800 */
[-C--:B------:R-:W-:Y:S02]  /*d210*/  LEA.HI.X.SX32 R85, R44, R3.reuse, 0x1, P2 ;  /* 0x000000032c557211 */ /* 0x080fe400010f0eff */
[-C--:B0-----:R-:W-:Y:S01]  /*d220*/  LEA.HI.X.SX32 R0, R45, R3.reuse, 0x1, P6 ;  /* 0x000000032d007211 */ /* 0x081fe200030f0eff */
[----:B------:R-:W-:Y:S01]  /*d230*/  STL [R1+0x880], R84 ;  /* 0x0008805401007387 */ /* 0x000fe20000100800 */
[----:B------:R-:W-:-:S03]  /*d240*/  LEA.HI.X.SX32 R22, R46, R3, 0x1, P0 ;  /* 0x000000032e167211 */ /* 0x000fc600000f0eff */
[----:B------:R-:W-:Y:S01]  /*d250*/  STL [R1+0x2cc], R5 ;  /* 0x0002cc0501007387 */ /* 0x000fe20000100800 */
[----:B------:R-:W-:-:S03]  /*d260*/  IADD3 R21, P0, PT, R48, R6, RZ ;  /* 0x0000000630157210 */ /* 0x000fc60007f1e0ff */
[----:B------:R-:W-:Y:S01]  /*d270*/  STL [R1+0x2d4], R68 ;  /* 0x0002d44401007387 */ /* 0x000fe20000100800 */
[----:B------:R-:W-:Y:S01]  /*d280*/  IMAD R53, R53, UR37, RZ ;  /* 0x0000002535357c24 */ /* 0x000fe2000f8e02ff */
[-C--:B------:R-:W-:Y:S02]  /*d290*/  IADD3 R89, P1, PT, R49, R6.reuse, RZ ;  /* 0x0000000631597210 */ /* 0x080fe40007f3e0ff */
[----:B------:R-:W-:Y:S01]  /*d2a0*/  STL [R1+0x300], R91 ;  /* 0x0003005b01007387 */ /* 0x000fe20000100800 */
[----:B------:R-:W-:-:S03]  /*d2b0*/  IADD3 R46, P2, PT, R51, R6, RZ ;  /* 0x00000006332e7210 */ /* 0x000fc60007f5e0ff */
[----:B------:R-:W-:Y:S01]  /*d2c0*/  STL [R1+0x2dc], R42 ;  /* 0x0002dc2a01007387 */ /* 0x000fe20000100800 */
[----:B------:R-:W-:Y:S01]  /*d2d0*/  IMAD R54, R54, UR38, RZ ;  /* 0x0000002636367c24 */ /* 0x000fe2000f8e02ff */
[----:B------:R-:W-:Y:S02]  /*d2e0*/  LEA.HI.X.SX32 R87, R48, R3, 0x1, P0 ;  /* 0x0000000330577211 */ /* 0x000fe400000f0eff */
[----:B------:R-:W-:Y:S01]  /*d2f0*/  STL [R1+0x2e4], R20 ;  /* 0x0002e41401007387 */ /* 0x000fe20000100800 */
[----:B------:R-:W-:-:S03]  /*d300*/  IMAD R55, R55, UR39, RZ ;  /* 0x0000002737377c24 */ /* 0x000fc6000f8e02ff */
[----:B------:R0:W-:Y:S01]  /*d310*/  STL [R1+0x2f4], R0 ;  /* 0x0002f40001007387 */ /* 0x0001e20000100800 */
[----:B------:R-:W-:-:S03]  /*d320*/  LEA.HI.X.SX32 R82, R49, R3, 0x1, P1 ;  /* 0x0000000331527211 */ /* 0x000fc600008f0eff */
[----:B------:R-:W-:Y:S01]  /*d330*/  STL [R1+0x2ec], R85 ;  /* 0x0002ec5501007387 */ /* 0x000fe20000100800 */
[----:B------:R-:W-:-:S03]  /*d340*/  LEA.HI.X.SX32 R51, R51, R3, 0x1, P2 ;  /* 0x0000000333337211 */ /* 0x000fc600010f0eff */
[----:B------:R-:W-:Y:S01]  /*d350*/  STL [R1+0x2fc], R22 ;  /* 0x0002fc1601007387 */ /* 0x000fe20000100800 */
[-C--:B------:R-:W-:Y:S01]  /*d360*/  IADD3 R35, P0, PT, R53, R6.reuse, RZ ;  /* 0x0000000635237210 */ /* 0x080fe20007f1e0ff */
[----:B------:R-:W-:Y:S02]  /*d370*/  IMAD R57, R57, UR40, RZ ;  /* 0x0000002839397c24 */ /* 0x000fe4000f8e02ff */
[----:B------:R-:W-:Y:S01]  /*d380*/  STL [R1+0x308], R21 ;  /* 0x0003081501007387 */ /* 0x000fe20000100800 */
[----:B------:R-:W-:-:S03]  /*d390*/  IADD3 R17, P1, PT, R54, R6, RZ ;  /* 0x0000000636117210 */ /* 0x000fc60007f3e0ff */
[----:B------:R-:W2:Y:S01]  /*d3a0*/  LDL R48, [R1+0x2f8] ;  /* 0x0002f80001307983 */ /* 0x000ea20000100800 */
[----:B------:R-:W-:-:S03]  /*d3b0*/  IMAD R60, R60, UR41, RZ ;  /* 0x000000293c3c7c24 */ /* 0x000fc6000f8e02ff */
[----:B------:R-:W3:Y:S01]  /*d3c0*/  LDL R49, [R1+0x2b8] ;  /* 0x0002b80001317983 */ /* 0x000ee20000100800 */
[----:B------:R-:W-:-:S03]  /*d3d0*/  IADD3 R80, P2, PT, R55, R6, RZ ;  /* 0x0000000637507210 */ /* 0x000fc60007f5e0ff */
[----:B------:R-:W-:Y:S01]  /*d3e0*/  STL [R1+0x310], R89 ;  /* 0x0003105901007387 */ /* 0x000fe20000100800 */
[----:B------:R-:W-:Y:S01]  /*d3f0*/  IMAD R61, R61, UR42, RZ ;  /* 0x0000002a3d3d7c24 */ /* 0x000fe2000f8e02ff */
[-C--:B------:R-:W-:Y:S02]  /*d400*/  LEA.HI.X.SX32 R36, R53, R3.reuse, 0x1, P0 ;  /* 0x0000000335247211 */ /* 0x080fe400000f0eff */
[----:B------:R-:W-:Y:S01]  /*d410*/  STL [R1+0x304], R87 ;  /* 0x0003045701007387 */ /* 0x000fe20000100800 */
[----:B------:R-:W-:-:S03]  /*d420*/  LEA.HI.X.SX32 R18, R54, R3, 0x1, P1 ;  /* 0x0000000336127211 */ /* 0x000fc600008f0eff */
[----:B------:R-:W-:Y:S01]  /*d430*/  STL [R1+0x318], R46 ;  /* 0x0003182e01007387 */ /* 0x000fe20000100800 */
[----:B-1----:R-:W-:-:S03]  /*d440*/  IADD3 R83, P0, PT, R57, R6, RZ ;  /* 0x0000000639537210 */ /* 0x002fc60007f1e0ff */
[----:B------:R-:W-:Y:S01]  /*d450*/  STL [R1+0x30c], R82 ;  /* 0x00030c5201007387 */ /* 0x000fe20000100800 */
[----:B------:R-:W-:-:S03]  /*d460*/  LEA.HI.X.SX32 R81, R55, R3, 0x1, P2 ;  /* 0x0000000337517211 */ /* 0x000fc600010f0eff */
[----:B------:R-:W-:Y:S01]  /*d470*/  STL [R1+0x314], R51 ;  /* 0x0003143301007387 */ /* 0x000fe20000100800 */
[----:B------:R-:W-:-:S03]  /*d480*/  IADD3 R86, P1, PT, R60, R6, RZ ;  /* 0x000000063c567210 */ /* 0x000fc60007f3e0ff */
[----:B------:R-:W4:Y:S01]  /*d490*/  LDL R53, [R1+0x2b4] ;  /* 0x0002b40001357983 */ /* 0x000f220000100800 */
[----:B------:R-:W-:Y:S01]  /*d4a0*/  IMAD R64, R64, UR43, RZ ;  /* 0x0000002b40407c24 */ /* 0x000fe2000f8e02ff */
[----:B0-----:R-:W-:Y:S02]  /*d4b0*/  IADD3 R0, P2, PT, R61, R6, RZ ;  /* 0x000000063d007210 */ /* 0x001fe40007f5e0ff */
[----:B------:R-:W-:Y:S01]  /*d4c0*/  STL [R1+0x320], R35 ;  /* 0x0003202301007387 */ /* 0x000fe20000100800 */
[----:B------:R-:W-:-:S03]  /*d4d0*/  LEA.HI.X.SX32 R84, R57, R3, 0x1, P0 ;  /* 0x0000000339547211 */ /* 0x000fc600000f0eff */
[----:B------:R-:W-:Y:S01]  /*d4e0*/  STL [R1+0x328], R17 ;  /* 0x0003281101007387 */ /* 0x000fe20000100800 */
[----:B------:R-:W-:-:S03]  /*d4f0*/  IMAD R65, R65, UR44, RZ ;  /* 0x0000002c41417c24 */ /* 0x000fc6000f8e02ff */
[----:B------:R-:W-:Y:S01]  /*d500*/  STL [R1+0x31c], R36 ;  /* 0x00031c2401007387 */ /* 0x000fe20000100800 */
[----:B------:R-:W-:Y:S01]  /*d510*/  IMAD R67, R67, UR45, RZ ;  /* 0x0000002d43437c24 */ /* 0x000fe2000f8e02ff */
[-C--:B------:R-:W-:Y:S02]  /*d520*/  LEA.HI.X.SX32 R2, R60, R3.reuse, 0x1, P1 ;  /* 0x000000033c027211 */ /* 0x080fe400008f0eff */
[----:B------:R-:W-:Y:S01]  /*d530*/  STL [R1+0x330], R80 ;  /* 0x0003305001007387 */ /* 0x000fe20000100800 */
[----:B------:R-:W-:-:S03]  /*d540*/  LEA.HI.X.SX32 R90, R61, R3, 0x1, P2 ;  /* 0x000000033d5a7211 */ /* 0x000fc600010f0eff */
[----:B------:R-:W-:Y:S01]  /*d550*/  STL [R1+0x324], R18 ;  /* 0x0003241201007387 */ /* 0x000fe20000100800 */
[----:B------:R-:W-:-:S03]  /*d560*/  IADD3 R60, P0, PT, R64, R6, RZ ;  /* 0x00000006403c7210 */ /* 0x000fc60007f1e0ff */
[----:B------:R-:W-:Y:S01]  /*d570*/  STL [R1+0x32c], R81 ;  /* 0x00032c5101007387 */ /* 0x000fe20000100800 */
[----:B------:R-:W-:-:S03]  /*d580*/  IMAD R71, R71, UR46, RZ ;  /* 0x0000002e47477c24 */ /* 0x000fc6000f8e02ff */
[----:B------:R-:W-:Y:S01]  /*d590*/  STL [R1+0x338], R83 ;  /* 0x0003385301007387 */ /* 0x000fe20000100800 */
[----:B------:R-:W-:-:S03]  /*d5a0*/  IADD3 R44, P1, PT, R65, R6, RZ ;  /* 0x00000006412c7210 */ /* 0x000fc60007f3e0ff */
[----:B------:R-:W-:Y:S01]  /*d5b0*/  STL [R1+0x340], R86 ;  /* 0x0003405601007387 */ /* 0x000fe20000100800 */
[----:B------:R-:W-:Y:S01]  /*d5c0*/  IMAD R70, R70, UR47, RZ ;  /* 0x0000002f46467c24 */ /* 0x000fe2000f8e02ff */
[----:B------:R-:W-:Y:S02]  /*d5d0*/  IADD3 R31, P2, PT, R67, R6, RZ ;  /* 0x00000006431f7210 */ /* 0x000fe40007f5e0ff */
[----:B------:R-:W-:Y:S01]  /*d5e0*/  STL [R1+0x334], R84 ;  /* 0x0003345401007387 */ /* 0x000fe20000100800 */
[----:B------:R-:W-:Y:S01]  /*d5f0*/  IMAD R69, R69, UR48, RZ ;  /* 0x0000003045457c24 */ /* 0x000fe2000f8e02ff */
[-C--:B------:R-:W-:Y:S02]  /*d600*/  LEA.HI.X.SX32 R61, R64, R3.reuse, 0x1, P0 ;  /* 0x00000003403d7211 */ /* 0x080fe400000f0eff */
[----:B------:R-:W-:Y:S01]  /*d610*/  STL [R1+0x348], R0 ;  /* 0x0003480001007387 */ /* 0x000fe20000100800 */
[----:B------:R-:W-:-:S03]  /*d620*/  LEA.HI.X.SX32 R45, R65, R3, 0x1, P1 ;  /* 0x00000003412d7211 */ /* 0x000fc600008f0eff */
[----:B------:R-:W-:Y:S01]  /*d630*/  STL [R1+0x33c], R2 ;  /* 0x00033c0201007387 */ /* 0x000fe20000100800 */
[----:B------:R-:W-:-:S03]  /*d640*/  LEA.HI.X.SX32 R32, R67, R3, 0x1, P2 ;  /* 0x0000000343207211 */ /* 0x000fc600010f0eff */
[----:B------:R-:W-:Y:S01]  /*d650*/  STL [R1+0x344], R90 ;  /* 0x0003445a01007387 */ /* 0x000fe20000100800 */
[----:B------:R-:W-:-:S03]  /*d660*/  IADD3 R15, P0, PT, R71, R6, RZ ;  /* 0x00000006470f7210 */ /* 0x000fc60007f1e0ff */
[----:B------:R-:W2:Y:S01]  /*d670*/  LDL R64, [R1+0x2f4] ;  /* 0x0002f40001407983 */ /* 0x000ea20000100800 */
[----:B------:R-:W-:-:S03]  /*d680*/  IADD3 R78, P1, PT, R70, R6, RZ ;  /* 0x00000006464e7210 */ /* 0x000fc60007f3e0ff */
[----:B------:R-:W-:Y:S01]  /*d690*/  STL [R1+0x350], R60 ;  /* 0x0003503c01007387 */ /* 0x000fe20000100800 */
[----:B------:R-:W-:Y:S01]  /*d6a0*/  IMAD R66, R66, UR49, RZ ;  /* 0x0000003142427c24 */ /* 0x000fe2000f8e02ff */
[----:B------:R-:W-:Y:S02]  /*d6b0*/  IADD3 R88, P2, PT, R69, R6, RZ ;  /* 0x0000000645587210 */ /* 0x000fe40007f5e0ff */
[----:B------:R-:W2:Y:S01]  /*d6c0*/  LDL R65, [R1+0x278] ;  /* 0x0002780001417983 */ /* 0x000ea20000100800 */
[----:B------:R-:W-:-:S03]  /*d6d0*/  IMAD R63, R63, UR14, RZ ;  /* 0x0000000e3f3f7c24 */ /* 0x000fc6000f8e02ff */
[----:B------:R-:W-:Y:S01]  /*d6e0*/  STL [R1+0x358], R44 ;  /* 0x0003582c01007387 */ /* 0x000fe20000100800 */
[----:B------:R-:W-:-:S03]  /*d6f0*/  LEA.HI.X.SX32 R16, R71, R3, 0x1, P0 ;  /* 0x0000000347107211 */ /* 0x000fc600000f0eff */
        /* <DEDUP_REMOVED lines=13> */
[----:B------:R-:W-:-:S03]  /*d7d0*/  IMAD R58, R58, UR51, RZ ;  /* 0x000000333a3a7c24 */ /* 0x000fc6000f8e02ff */
[----:B------:R-:W-:Y:S01]  /*d7e0*/  STL [R1+0x370], R78 ;  /* 0x0003704e01007387 */ /* 0x000fe20000100800 */
[----:B------:R-:W-:-:S03]  /*d7f0*/  LEA.HI.X.SX32 R92, R66, R3, 0x1, P0 ;  /* 0x00000003425c7211 */ /* 0x000fc600000f0eff */
[----:B------:R-:W-:Y:S01]  /*d800*/  STL [R1+0x364], R16 ;  /* 0x0003641001007387 */ /* 0x000fe20000100800 */
[----:B------:R-:W-:Y:S01]  /*d810*/  IMAD R56, R56, UR52, RZ ;  /* 0x0000003438387c24 */ /* 0x000fe2000f8e02ff */
[----:B------:R-:W-:Y:S02]  /*d820*/  LEA.HI.X.SX32 R69, R63, R3, 0x1, P1 ;  /* 0x000000033f457211 */ /* 0x000fe400008f0eff */
[----:B------:R-:W-:Y:S01]  /*d830*/  STL [R1+0x36c], R79 ;  /* 0x00036c4f01007387 */ /* 0x000fe20000100800 */
[----:B------:R-:W-:-:S03]  /*d840*/  IADD3 R25, P0, PT, R59, R6, RZ ;  /* 0x000000063b197210 */ /* 0x000fc60007f1e0ff */
[----:B------:R-:W-:Y:S01]  /*d850*/  STL [R1+0x374], R19 ;  /* 0x0003741301007387 */ /* 0x000fe20000100800 */
[----:B------:R-:W-:-:S03]  /*d860*/  LEA.HI.X.SX32 R57, R62, R3, 0x1, P2 ;  /* 0x000000033e397211 */ /* 0x000fc600010f0eff */
[----:B------:R-:W-:Y:S01]  /*d870*/  STL [R1+0x380], R67 ;  /* 0x0003804301007387 */ /* 0x000fe20000100800 */
[----:B------:R-:W-:-:S03]  /*d880*/  IADD3 R29, P1, PT, R58, R6, RZ ;  /* 0x000000063a1d7210 */ /* 0x000fc60007f3e0ff */
[----:B------:R-:W2:Y:S04]  /*d890*/  LDL R66, [R1+0x274] ;  /* 0x0002740001427983 */ /* 0x000ea80000100800 */
[----:B------:R-:W2:Y:S01]  /*d8a0*/  LDL R63, [R1+0x238] ;  /* 0x00023800013f7983 */ /* 0x000ea20000100800 */
[----:B------:R-:W-:-:S03]  /*d8b0*/  IMAD R52, R52, UR53, RZ ;  /* 0x0000003534347c24 */ /* 0x000fc6000f8e02ff */
[----:B------:R-:W-:Y:S01]  /*d8c0*/  STL [R1+0x388], R70 ;  /* 0x0003884601007387 */ /* 0x000fe20000100800 */
[----:B------:R-:W-:-:S03]  /*d8d0*/  IADD3 R13, P2, PT, R56, R6, RZ ;  /* 0x00000006380d7210 */ /* 0x000fc60007f5e0ff */
[----:B------:R-:W2:Y:S01]  /*d8e0*/  LDL R62, [R1+0x234] ;  /* 0x00023400013e7983 */ /* 0x000ea20000100800 */
[----:B------:R-:W-:-:S03]  /*d8f0*/  LEA.HI.X.SX32 R43, R59, R3, 0x1, P0 ;  /* 0x000000033b2b7211 */ /* 0x000fc600000f0eff */
[----:B------:R-:W-:Y:S01]  /*d900*/  STL [R1+0x37c], R92 ;  /* 0x00037c5c01007387 */ /* 0x000fe20000100800 */
[----:B------:R-:W-:-:S03]  /*d910*/  LEA.HI.X.SX32 R30, R58, R3, 0x1, P1 ;  /* 0x000000033a1e7211 */ /* 0x000fc600008f0eff */
[----:B------:R-:W-:Y:S01]  /*d920*/  STL [R1+0x390], R55 ;  /* 0x0003903701007387 */ /* 0x000fe20000100800 */
[----:B------:R-:W-:-:S03]  /*d930*/  LEA.HI.X.SX32 R14, R56, R3, 0x1, P2 ;  /* 0x00000003380e7211 */ /* 0x000fc600010f0eff */
[----:B------:R-:W-:Y:S01]  /*d940*/  STL [R1+0x384], R69 ;  /* 0x0003844501007387 */ /* 0x000fe20000100800 */
[----:B------:R-:W-:-:S03]  /*d950*/  IADD3 R76, P0, PT, R52, R6, RZ ;  /* 0x00000006344c7210 */ /* 0x000fc60007f1e0ff */
[----:B------:R-:W-:Y:S04]  /*d960*/  STL [R1+0x38c], R57 ;  /* 0x00038c3901007387 */ /* 0x000fe80000100800 */
[----:B------:R-:W-:Y:S04]  /*d970*/  STL [R1+0x398], R25 ;  /* 0x0003981901007387 */ /* 0x000fe80000100800 */
[----:B------:R-:W-:Y:S04]  /*d980*/  STL [R1+0x3a0], R29 ;  /* 0x0003a01d01007387 */ /* 0x000fe80000100800 */
[----:B------:R-:W-:Y:S01]  /*d990*/  STL [R1+0x394], R43 ;  /* 0x0003942b01007387 */ /* 0x000fe20000100800 */
[----:B------:R-:W-:-:S03]  /*d9a0*/  LEA.HI.X.SX32 R77, R52, R3, 0x1, P0 ;  /* 0x00000003344d7211 */ /* 0x000fc600000f0eff */
[----:B------:R-:W2:Y:S04]  /*d9b0*/  LDL R56, [R1+0x1dc] ;  /* 0x0001dc0001387983 */ /* 0x000ea80000100800 */
[----:B------:R-:W-:Y:S04]  /*d9c0*/  STL [R1+0x3a8], R13 ;  /* 0x0003a80d01007387 */ /* 0x000fe80000100800 */
[----:B------:R-:W-:Y:S04]  /*d9d0*/  STL [R1+0x39c], R30 ;  /* 0x00039c1e01007387 */ /* 0x000fe80000100800 */
[----:B------:R-:W-:Y:S04]  /*d9e0*/  STL [R1+0x3a4], R14 ;  /* 0x0003a40e01007387 */ /* 0x000fe80000100800 */
[----:B------:R-:W3:Y:S01]  /*d9f0*/  LDL R52, [R1+0x1d8] ;  /* 0x0001d80001347983 */ /* 0x000ee20000100800 */
[----:B------:R-:W-:Y:S01]  /*da00*/  IMAD R47, R47, UR55, RZ ;  /* 0x000000372f2f7c24 */ /* 0x000fe2000f8e02ff */
[----:B------:R-:W0:Y:S04]  /*da10*/  S2R R10, SR_TID.X ;  /* 0x00000000000a7919 */ /* 0x000e280000002100 */
[----:B------:R-:W-:-:S04]  /*da20*/  IADD3 R59, P2, PT, R47, R6, RZ ;  /* 0x000000062f3b7210 */ /* 0x000fc80007f5e0ff */
[----:B------:R-:W-:Y:S02]  /*da30*/  LEA.HI.X.SX32 R58, R47, R3, 0x1, P2 ;  /* 0x000000032f3a7211 */ /* 0x000fe400010f0eff */
[----:B------:R-:W1:Y:S01]  /*da40*/  LDC R47, c[0x0][0x3a0] ;  /* 0x0000e800ff2f7b82 */ /* 0x000e620000000800 */
[----:B------:R-:W-:Y:S02]  /*da50*/  IMAD R37, R37, UR56, RZ ;  /* 0x0000003825257c24 */ /* 0x000fe4000f8e02ff */
[----:B------:R-:W-:-:S03]  /*da60*/  IMAD R50, R50, UR54, RZ ;  /* 0x0000003632327c24 */ /* 0x000fc6000f8e02ff */
[CC--:B------:R-:W-:Y:S02]  /*da70*/  IADD3 R38, P0, PT, R37.reuse, R6.reuse, RZ ;  /* 0x0000000625267210 */ /* 0x0c0fe40007f1e0ff */
[-C--:B------:R-:W-:Y:S01]  /*da80*/  IADD3 R4, P1, PT, R50, R6.reuse, RZ ;  /* 0x0000000632047210 */ /* 0x080fe20007f3e0ff */
[----:B------:R-:W-:Y:S01]  /*da90*/  IMAD R34, R34, UR57, RZ ;  /* 0x0000003922227c24 */ /* 0x000fe2000f8e02ff */
[-C--:B------:R-:W-:Y:S01]  /*daa0*/  LEA.HI.X.SX32 R71, R37, R3.reuse, 0x1, P0 ;  /* 0x0000000325477211 */ /* 0x080fe200000f0eff */
[----:B------:R-:W-:Y:S01]  /*dab0*/  IMAD R33, R33, UR58, RZ ;  /* 0x0000003a21217c24 */ /* 0x000fe2000f8e02ff */
[----:B------:R-:W-:Y:S01]  /*dac0*/  LEA.HI.X.SX32 R50, R50, R3, 0x1, P1 ;  /* 0x0000000332327211 */ /* 0x000fe200008f0eff */
[----:B------:R-:W-:Y:S01]  /*dad0*/  STL [R1+0x3b8], R4 ;  /* 0x0003b80401007387 */ /* 0x000fe20000100800 */
[----:B------:R-:W-:-:S03]  /*dae0*/  IADD3 R39, P1, PT, R34, R6, RZ ;  /* 0x0000000622277210 */ /* 0x000fc60007f3e0ff */
[----:B------:R-:W-:Y:S01]  /*daf0*/  STL [R1+0x3b0], R76 ;  /* 0x0003b04c01007387 */ /* 0x000fe20000100800 */
[----:B-1----:R-:W-:Y:S01]  /*db00*/  VIADD R75, R47, 0x7f ;  /* 0x0000007f2f4b7836 */ /* 0x002fe20000000000 */
[----:B0-----:R-:W-:Y:S02]  /*db10*/  LOP3.LUT R10, R10, 0x7f, RZ, 0xc0, !PT ;  /* 0x0000007f0a0a7812 */ /* 0x001fe400078ec0ff */
[----:B------:R-:W-:Y:S02]  /*db20*/  STL [R1+0x3c0], R59 ;  /* 0x0003c03b01007387 */ /* 0x000fe40000100800 */
[----:B------:R-:W-:Y:S02]  /*db30*/  ISETP.GT.AND P0, PT, R75, 0x7f, PT ;  /* 0x0000007f4b00780c */ /* 0x000fe40003f04270 */
[----:B------:R-:W-:Y:S01]  /*db40*/  STL [R1+0x3ac], R77 ;  /* 0x0003ac4d01007387 */ /* 0x000fe20000100800 */
[-C--:B------:R-:W-:Y:S02]  /*db50*/  IADD3 R40, P2, PT, R33, R6.reuse, RZ ;  /* 0x0000000621287210 */ /* 0x080fe40007f5e0ff */
[----:B------:R-:W-:Y:S01]  /*db60*/  ISETP.LT.AND P0, PT, R10, R47, P0 ;  /* 0x0000002f0a00720c */ /* 0x000fe20000701270 */
[----:B------:R-:W-:Y:S01]  /*db70*/  STL [R1+0x3b4], R50 ;  /* 0x0003b43201007387 */ /* 0x000fe20000100800 */
[----:B------:R-:W-:-:S02]  /*db80*/  IADD3 R26, P4, PT, R72, R6, RZ ;  /* 0x00000006481a7210 */ /* 0x000fc40007f9e0ff */
[-C--:B------:R-:W-:Y:S01]  /*db90*/  IADD3 R8, P6, PT, R74, R6.reuse, RZ ;  /* 0x000000064a087210 */ /* 0x080fe20007fde0ff */
[----:B------:R-:W-:Y:S01]  /*dba0*/  STL [R1+0x3bc], R58 ;  /* 0x0003bc3a01007387 */ /* 0x000fe20000100800 */
[----:B------:R-:W-:-:S03]  /*dbb0*/  IADD3 R11, P5, PT, R73, R6, RZ ;  /* 0x00000006490b7210 */ /* 0x000fc60007fbe0ff */
[----:B------:R-:W-:Y:S01]  /*dbc0*/  STL [R1+0x3c4], R38 ;  /* 0x0003c42601007387 */ /* 0x000fe20000100800 */
[----:B------:R-:W-:-:S03]  /*dbd0*/  LEA.HI.X.SX32 R54, R34, R3, 0x1, P1 ;  /* 0x0000000322367211 */ /* 0x000fc600008f0eff */
[----:B------:R-:W-:Y:S01]  /*dbe0*/  STL [R1+0x3c8], R39 ;  /* 0x0003c82701007387 */ /* 0x000fe20000100800 */
[----:B------:R-:W-:-:S03]  /*dbf0*/  LEA.HI.X.SX32 R41, R33, R3, 0x1, P2 ;  /* 0x0000000321297211 */ /* 0x000fc600010f0eff */
[----:B------:R-:W-:Y:S01]  /*dc00*/  STL [R1+0x3cc], R40 ;  /* 0x0003cc2801007387 */ /* 0x000fe20000100800 */
[-C--:B------:R-:W-:Y:S02]  /*dc10*/  LEA.HI.X.SX32 R27, R72, R3.reuse, 0x1, P4 ;  /* 0x00000003481b7211 */ /* 0x080fe400020f0eff */
[----:B------:R-:W-:Y:S01]  /*dc20*/  PRMT R7, RZ, 0x7610, R7 ;  /* 0x00007610ff077816 */ /* 0x000fe20000000007 */
[----:B------:R-:W-:Y:S01]  /*dc30*/  STL [R1+0x3d0], R26 ;  /* 0x0003d01a01007387 */ /* 0x000fe20000100800 */
[----:B------:R-:W-:-:S03]  /*dc40*/  LEA.HI.X.SX32 R9, R74, R3, 0x1, P6 ;  /* 0x000000034a097211 */ /* 0x000fc600030f0eff */
[----:B------:R2:W-:Y:S04]  /*dc50*/  STL [R1+0x20c], R8 ;  /* 0x00020c0801007387 */ /* 0x0005e80000100800 */
[----:B------:R-:W-:Y:S01]  /*dc60*/  STL [R1+0x3d4], R11 ;  /* 0x0003d40b01007387 */ /* 0x000fe20000100800 */
[----:B------:R-:W-:-:S03]  /*dc70*/  LEA.HI.X.SX32 R12, R73, R3, 0x1, P5 ;  /* 0x00000003490c7211 */ /* 0x000fc600028f0eff */
[----:B------:R-:W-:Y:S01]  /*dc80*/  STL [R1+0x1f4], R71 ;  /* 0x0001f44701007387 */ /* 0x000fe20000100800 */
[----:B------:R-:W-:-:S03]  /*dc90*/  PRMT R3, RZ, 0x7610, R3 ;  /* 0x00007610ff037816 */ /* 0x000fc60000000003 */
[----:B------:R-:W-:Y:S04]  /*dca0*/  STL [R1+0x1fc], R54 ;  /* 0x0001fc3601007387 */ /* 0x000fe80000100800 */
[----:B------:R-:W-:Y:S04]  /*dcb0*/  STL [R1+0x200], R41 ;  /* 0x0002002901007387 */ /* 0x000fe80000100800 */
[----:B------:R-:W-:Y:S04]  /*dcc0*/  STL [R1+0x204], R27 ;  /* 0x0002041b01007387 */ /* 0x000fe80000100800 */
[----:B------:R3:W-:Y:S04]  /*dcd0*/  STL [R1+0x1f8], R9 ;  /* 0x0001f80901007387 */ /* 0x0007e80000100800 */
[----:B------:R2:W4:Y:S02]  /*dce0*/  @P0 LDG.E.U8 R7, desc[UR18][R8.64] ;  /* 0x0000001208070981 */ /* 0x000524000c1e1100 */
[----:B--2---:R-:W-:-:S02]  /*dcf0*/  @P0 IMAD.MOV.U32 R8, RZ, RZ, R56 ;  /* 0x000000ffff080224 */ /* 0x004fc400078e0038 */
[----:B---3--:R-:W-:-:S05]  /*dd00*/  @P0 IMAD.MOV.U32 R9, RZ, RZ, R52 ;  /* 0x000000ffff090224 */ /* 0x008fca00078e0034 */
[----:B------:R0:W2:Y:S04]  /*dd10*/  @P0 LDG.E.U8 R3, desc[UR18][R8.64] ;  /* 0x0000001208030981 */ /* 0x0000a8000c1e1100 */
[----:B------:R-:W-:Y:S04]  /*dd20*/  STS.U8 [R93+UR9+0x3780], R28 ;  /* 0x0037801c5d007988 */ /* 0x000fe80008000009 */
[----:B------:R-:W-:Y:S04]  /*dd30*/  STS.U8 [R93+UR9+0x3b80], R24 ;  /* 0x003b80185d007988 */ /* 0x000fe80008000009 */
[----:B------:R-:W-:Y:S01]  /*dd40*/  STS.U8 [R93+UR9+0x3f80], R23 ;  /* 0x003f80175d007988 */ /* 0x000fe20008000009 */
[----:B0-----:R-:W-:-:S02]  /*dd50*/  @P0 IMAD.MOV.U32 R8, RZ, RZ, R63 ;  /* 0x000000ffff080224 */ /* 0x001fc400078e003f */
[----:B------:R-:W-:Y:S01]  /*dd60*/  @P0 IMAD.MOV.U32 R9, RZ, RZ, R62 ;  /* 0x000000ffff090224 */ /* 0x000fe200078e003e */
[----:B--2---:R0:W-:Y:S02]  /*dd70*/  STS.U8 [R10+UR9+0x8000], R3 ;  /* 0x008000030a007988 */ /* 0x0041e40008000009 */
[----:B0-----:R-:W-:-:S06]  /*dd80*/  PRMT R3, RZ, 0x7610, R3 ;  /* 0x00007610ff037816 */ /* 0x001fcc0000000003 */
[----:B------:R0:W2:Y:S02]  /*dd90*/  @P0 LDG.E.U8 R3, desc[UR18][R8.64] ;  /* 0x0000001208030981 */ /* 0x0000a4000c1e1100 */
[----:B0-----:R-:W-:Y:S02]  /*dda0*/  @P0 IMAD.MOV.U32 R8, RZ, RZ, R65 ;  /* 0x000000ffff080224 */ /* 0x001fe400078e0041 */
[----:B------:R-:W-:Y:S01]  /*ddb0*/  @P0 IMAD.MOV.U32 R9, RZ, RZ, R66 ;  /* 0x000000ffff090224 */ /* 0x000fe200078e0042 */
[----:B--2---:R0:W-:Y:S02]  /*ddc0*/  STS.U8 [R10+UR9+0x8400], R3 ;  /* 0x008400030a007988 */ /* 0x0041e40008000009 */
[----:B0-----:R-:W-:-:S06]  /*ddd0*/  PRMT R3, RZ, 0x7610, R3 ;  /* 0x00007610ff037816 */ /* 0x001fcc0000000003 */
[----:B------:R0:W2:Y:S02]  /*dde0*/  @P0 LDG.E.U8 R3, desc[UR18][R8.64] ;  /* 0x0000001208030981 */ /* 0x0000a4000c1e1100 */
[----:B0-----:R-:W-:Y:S02]  /*ddf0*/  @P0 IMAD.MOV.U32 R8, RZ, RZ, R49 ;  /* 0x000000ffff080224 */ /* 0x001fe400078e0031 */
[----:B----4-:R-:W-:Y:S01]  /*de00*/  @P0 IMAD.MOV.U32 R9, RZ, RZ, R53 ;  /* 0x000000ffff090224 */ /* 0x010fe200078e0035 */
        /* <DEDUP_REMOVED lines=17> */
[----:B------:R0:W2:Y:S04]  /*df20*/  @P0 LDG.E.U8 R3, desc[UR18][R8.64] ;  /* 0x0000001208030981 */ /* 0x0000a8000c1e1100 */
[----:B------:R-:W-:Y:S04]  /*df30*/  STL [R1+0x208], R12 ;  /* 0x0002080c01007387 */ /* 0x000fe80000100800 */
[----:B------:R-:W3:Y:S01]  /*df40*/  LDL R56, [R1+0x1e0] ;  /* 0x0001e00001387983 */ /* 0x000ee20000100800 */
[----:B0-----:R-:W-:Y:S02]  /*df50*/  @P0 IMAD.MOV.U32 R8, RZ, RZ, R4 ;  /* 0x000000ffff080224 */ /* 0x001fe400078e0004 */
[----:B------:R-:W-:Y:S01]  /*df60*/  @P0 IMAD.MOV.U32 R9, RZ, RZ, R50 ;  /* 0x000000ffff090224 */ /* 0x000fe200078e0032 */
[----:B------:R-:W4:Y:S04]  /*df70*/  LDL R63, [R1+0x1e4] ;  /* 0x0001e400013f7983 */ /* 0x000f280000100800 */
[----:B------:R-:W3:Y:S04]  /*df80*/  LDL R66, [R1+0x23c] ;  /* 0x00023c0001427983 */ /* 0x000ee80000100800 */
[----:B------:R-:W3:Y:S01]  /*df90*/  LDL R65, [R1+0x240] ;  /* 0x0002400001417983 */ /* 0x000ee20000100800 */
[----:B------:R-:W-:-:S03]  /*dfa0*/  PRMT R6, RZ, 0x7610, R6 ;  /* 0x00007610ff067816 */ /* 0x000fc60000000006 */
[----:B------:R-:W3:Y:S04]  /*dfb0*/  LDL R53, [R1+0x27c] ;  /* 0x00027c0001357983 */ /* 0x000ee80000100800 */
[----:B------:R-:W3:Y:S01]  /*dfc0*/  LDL R49, [R1+0x280] ;  /* 0x0002800001317983 */ /* 0x000ee20000100800 */
[----:B------:R-:W0:Y:S03]  /*dfd0*/  S2R R62, SR_TID.X ;  /* 0x00000000003e7919 */ /* 0x000e260000002100 */
[----:B------:R-:W3:Y:S04]  /*dfe0*/  LDL R64, [R1+0x2bc] ;  /* 0x0002bc0001407983 */ /* 0x000ee80000100800 */
[----:B------:R-:W3:Y:S04]  /*dff0*/  LDL R48, [R1+0x2c0] ;  /* 0x0002c00001307983 */ /* 0x000ee80000100800 */
[----:B------:R-:W3:Y:S04]  /*e000*/  LDL.LU R84, [R1+0x880] ;  /* 0x0008800001547983 */ /* 0x000ee80000300800 */
[----:B------:R-:W3:Y:S04]  /*e010*/  LDL.LU R83, [R1+0x87c] ;  /* 0x00087c0001537983 */ /* 0x000ee80000300800 */
[----:B------:R-:W3:Y:S04]  /*e020*/  LDL.LU R19, [R1+0x878] ;  /* 0x0008780001137983 */ /* 0x000ee80000300800 */
[----:B------:R-:W3:Y:S04]  /*e030*/  LDL.LU R88, [R1+0x874] ;  /* 0x0008740001587983 */ /* 0x000ee80000300800 */
[----:B------:R-:W3:Y:S04]  /*e040*/  LDL.LU R4, [R1+0x870] ;  /* 0x0008700001047983 */ /* 0x000ee80000300800 */
[----:B--2---:R1:W-:Y:S02]  /*e050*/  STS.U8 [R10+UR9+0x9800], R3 ;  /* 0x009800030a007988 */ /* 0x0043e40008000009 */
[----:B-1----:R-:W-:-:S06]  /*e060*/  PRMT R3, RZ, 0x7610, R3 ;  /* 0x00007610ff037816 */ /* 0x002fcc0000000003 */
[----:B------:R4:W2:Y:S02]  /*e070*/  @P0 LDG.E.U8 R3, desc[UR18][R8.64] ;  /* 0x0000001208030981 */ /* 0x0008a4000c1e1100 */
[----:B----4-:R-:W-:Y:S02]  /*e080*/  @P0 IMAD.MOV.U32 R8, RZ, RZ, R63 ;  /* 0x000000ffff080224 */ /* 0x010fe400078e003f */
[----:B---3--:R-:W-:Y:S01]  /*e090*/  @P0 IMAD.MOV.U32 R9, RZ, RZ, R56 ;  /* 0x000000ffff090224 */ /* 0x008fe200078e0038 */
[----:B0-----:R-:W-:Y:S01]  /*e0a0*/  LOP3.LUT R62, R62, 0x7f, RZ, 0xc0, !PT ;  /* 0x0000007f3e3e7812 */ /* 0x001fe200078ec0ff */
[----:B------:R-:W3:Y:S04]  /*e0b0*/  LDL R63, [R1+0x1e8] ;  /* 0x0001e800013f7983 */ /* 0x000ee80000100800 */
[----:B------:R0:W4:Y:S02]  /*e0c0*/  @P0 LDG.E.U8 R6, desc[UR18][R8.64] ;  /* 0x0000001208060981 */ /* 0x000124000c1e1100 */
[----:B0-----:R-:W-:-:S02]  /*e0d0*/  @P0 IMAD.MOV.U32 R8, RZ, RZ, R65 ;  /* 0x000000ffff080224 */ /* 0x001fc400078e0041 */
[----:B------:R-:W-:Y:S01]  /*e0e0*/  @P0 IMAD.MOV.U32 R9, RZ, RZ, R66 ;  /* 0x000000ffff090224 */ /* 0x000fe200078e0042 */
[----:B--2---:R0:W-:Y:S01]  /*e0f0*/  STS.U8 [R10+UR9+0x9c00], R3 ;  /* 0x009c00030a007988 */ /* 0x0041e20008000009 */
[----:B------:R-:W-:-:S03]  /*e100*/  LOP3.LUT R62, R62, 0x10, RZ, 0x3c, !PT ;  /* 0x000000103e3e7812 */ /* 0x000fc600078e3cff */
[----:B------:R-:W2:Y:S04]  /*e110*/  LDL R66, [R1+0x1ec] ;  /* 0x0001ec0001427983 */ /* 0x000ea80000100800 */
[----:B------:R-:W2:Y:S01]  /*e120*/  LDL R65, [R1+0x284] ;  /* 0x0002840001417983 */ /* 0x000ea20000100800 */
[----:B0-----:R-:W-:-:S06]  /*e130*/  PRMT R3, RZ, 0x7610, R3 ;  /* 0x00007610ff037816 */ /* 0x001fcc0000000003 */
[----:B------:R0:W2:Y:S04]  /*e140*/  @P0 LDG.E.U8 R3, desc[UR18][R8.64] ;  /* 0x0000001208030981 */ /* 0x0000a8000c1e1100 */
[----:B----4-:R-:W-:Y:S01]  /*e150*/  STS.U8 [R62+UR9+0x8080], R6 ;  /* 0x008080063e007988 */ /* 0x010fe20008000009 */
[----:B0-----:R-:W-:Y:S02]  /*e160*/  @P0 IMAD.MOV.U32 R8, RZ, RZ, R49 ;  /* 0x000000ffff080224 */ /* 0x001fe400078e0031 */
[----:B------:R-:W-:Y:S01]  /*e170*/  @P0 IMAD.MOV.U32 R9, RZ, RZ, R53 ;  /* 0x000000ffff090224 */ /* 0x000fe200078e0035 */
[----:B------:R-:W4:Y:S04]  /*e180*/  LDL R49, [R1+0x248] ;  /* 0x0002480001317983 */ /* 0x000f280000100800 */
[----:B------:R-:W3:Y:S04]  /*e190*/  LDL R53, [R1+0x244] ;  /* 0x0002440001357983 */ /* 0x000ee80000100800 */
[----:B--2---:R0:W-:Y:S02]  /*e1a0*/  STS.U8 [R62+UR9+0x8480], R3 ;  /* 0x008480033e007988 */ /* 0x0041e40008000009 */
[----:B0-----:R-:W-:-:S06]  /*e1b0*/  PRMT R3, RZ, 0x7610, R3 ;  /* 0x00007610ff037816 */ /* 0x001fcc0000000003 */
[----:B------:R0:W2:Y:S02]  /*e1c0*/  @P0 LDG.E.U8 R3, desc[UR18][R8.64] ;  /* 0x0000001208030981 */ /* 0x0000a4000c1e1100 */
[----:B0-----:R-:W-:Y:S02]  /*e1d0*/  @P0 IMAD.MOV.U32 R8, RZ, RZ, R48 ;  /* 0x000000ffff080224 */ /* 0x001fe400078e0030 */
[----:B------:R-:W-:Y:S01]  /*e1e0*/  @P0 IMAD.MOV.U32 R9, RZ, RZ, R64 ;  /* 0x000000ffff090224 */ /* 0x000fe200078e0040 */
[----:B------:R-:W-:Y:S01]  /*e1f0*/  PRMT R6, RZ, 0x7610, R6 ;  /* 0x00007610ff067816 */ /* 0x000fe20000000006 */
[----:B------:R-:W3:Y:S04]  /*e200*/  LDL R48, [R1+0x288] ;  /* 0x0002880001307983 */ /* 0x000ee80000100800 */
[----:B--2---:R0:W-:Y:S02]  /*e210*/  STS.U8 [R62+UR9+0x8880], R3 ;  /* 0x008880033e007988 */ /* 0x0041e40008000009 */
[----:B0-----:R-:W-:-:S06]  /*e220*/  PRMT R3, RZ, 0x7610, R3 ;  /* 0x00007610ff037816 */ /* 0x001fcc0000000003 */
[----:B------:R0:W2:Y:S02]  /*e230*/  @P0 LDG.E.U8 R3, desc[UR18][R8.64] ;  /* 0x0000001208030981 */ /* 0x0000a4000c1e1100 */
[----:B0-----:R-:W-:Y:S02]  /*e240*/  @P0 IMAD.MOV.U32 R8, RZ, RZ, R91 ;  /* 0x000000ffff080224 */ /* 0x001fe400078e005b */
[----:B------:R-:W-:Y:S02]  /*e250*/  @P0 IMAD.MOV.U32 R9, RZ, RZ, R22 ;  /* 0x000000ffff090224 */ /* 0x000fe400078e0016 */
[----:B------:R-:W3:Y:S04]  /*e260*/  LDL.LU R22, [R1+0x86c] ;  /* 0x00086c0001167983 */ /* 0x000ee80000300800 */
[----:B------:R-:W3:Y:S04]  /*e270*/  LDL.LU R91, [R1+0x868] ;  /* 0x00086800015b7983 */ /* 0x000ee80000300800 */
        /* <DEDUP_REMOVED lines=8> */
[----:B--2---:R0:W-:Y:S02]  /*e300*/  STS.U8 [R62+UR9+0x9080], R3 ;  /* 0x009080033e007988 */ /* 0x0041e40008000009 */
[----:B0-----:R-:W-:-:S06]  /*e310*/  PRMT R3, RZ, 0x7610, R3 ;  /* 0x00007610ff037816 */ /* 0x001fcc0000000003 */
[----:B------:R0:W2:Y:S02]  /*e320*/  @P0 LDG.E.U8 R3, desc[UR18][R8.64] ;  /* 0x0000001208030981 */ /* 0x0000a4000c1e1100 */
[----:B0-----:R-:W-:Y:S02]  /*e330*/  @P0 IMAD.MOV.U32 R8, RZ, RZ, R67 ;  /* 0x000000ffff080224 */ /* 0x001fe400078e0043 */
[----:B------:R-:W-:Y:S01]  /*e340*/  @P0 IMAD.MOV.U32 R9, RZ, RZ, R92 ;  /* 0x000000ffff090224 */ /* 0x000fe200078e005c */
[----:B--2---:R0:W-:Y:S01]  /*e350*/  STS.U8 [R62+UR9+0x9480], R3 ;  /* 0x009480033e007988 */ /* 0x0041e20008000009 */
[----:B------:R-:W1:Y:S03]  /*e360*/  S2R R67, SR_TID.X ;  /* 0x0000000000437919 */ /* 0x000e660000002100 */
[----:B------:R-:W2:Y:S01]  /*e370*/  LDL.LU R92, [R1+0x85c] ;  /* 0x00085c00015c7983 */ /* 0x000ea20000300800 */
        /* <DEDUP_REMOVED lines=8> */
[----:B---3--:R-:W-:-:S05]  /*e400*/  @P0 IMAD.MOV.U32 R9, RZ, RZ, R63 ;  /* 0x000000ffff090224 */ /* 0x008fca00078e003f */
[----:B------:R4:W3:Y:S02]  /*e410*/  @P0 LDG.E.U8 R6, desc[UR18][R8.64] ;  /* 0x0000001208060981 */ /* 0x0008e4000c1e1100 */
[----:B----4-:R-:W-:Y:S02]  /*e420*/  @P0 IMAD.MOV.U32 R8, RZ, RZ, R49 ;  /* 0x000000ffff080224 */ /* 0x010fe400078e0031 */
[----:B------:R-:W-:Y:S01]  /*e430*/  @P0 IMAD.MOV.U32 R9, RZ, RZ, R53 ;  /* 0x000000ffff090224 */ /* 0x000fe200078e0035 */
[----:B-1----:R-:W-:Y:S01]  /*e440*/  LOP3.LUT R67, R67, 0x7f, RZ, 0xc0, !PT ;  /* 0x0000007f43437812 */ /* 0x002fe200078ec0ff */
[----:B------:R-:W4:Y:S04]  /*e450*/  LDL R53, [R1+0x1f0] ;  /* 0x0001f00001357983 */ /* 0x000f280000100800 */
[----:B--2---:R0:W-:Y:S04]  /*e460*/  STS.U8 [R62+UR9+0x9c80], R3 ;  /* 0x009c80033e007988 */ /* 0x0041e80008000009 */
[----:B------:R-:W2:Y:S01]  /*e470*/  LDL R49, [R1+0x210] ;  /* 0x0002100001317983 */ /* 0x000ea20000100800 */
[----:B0-----:R-:W-:-:S06]  /*e480*/  PRMT R3, RZ, 0x7610, R3 ;  /* 0x00007610ff037816 */ /* 0x001fcc0000000003 */
[----:B------:R0:W2:Y:S01]  /*e490*/  @P0 LDG.E.U8 R3, desc[UR18][R8.64] ;  /* 0x0000001208030981 */ /* 0x0000a2000c1e1100 */
[----:B------:R-:W-:-:S05]  /*e4a0*/  LOP3.LUT R67, R67, 0x20, RZ, 0x3c, !PT ;  /* 0x0000002043437812 */ /* 0x000fca00078e3cff */
[----:B---3--:R-:W-:Y:S01]  /*e4b0*/  STS.U8 [R67+UR9+0x8100], R6 ;  /* 0x0081000643007988 */ /* 0x008fe20008000009 */
[----:B0-----:R-:W-:Y:S02]  /*e4c0*/  @P0 IMAD.MOV.U32 R8, RZ, RZ, R48 ;  /* 0x000000ffff080224 */ /* 0x001fe400078e0030 */
[----:B------:R-:W-:Y:S01]  /*e4d0*/  @P0 IMAD.MOV.U32 R9, RZ, RZ, R65 ;  /* 0x000000ffff090224 */ /* 0x000fe200078e0041 */
[----:B------:R-:W3:Y:S04]  /*e4e0*/  LDL R48, [R1+0x250] ;  /* 0x0002500001307983 */ /* 0x000ee80000100800 */
[----:B------:R-:W3:Y:S04]  /*e4f0*/  LDL R65, [R1+0x24c] ;  /* 0x00024c0001417983 */ /* 0x000ee80000100800 */
[----:B--2---:R0:W-:Y:S02]  /*e500*/  STS.U8 [R67+UR9+0x8500], R3 ;  /* 0x0085000343007988 */ /* 0x0041e40008000009 */
[----:B0-----:R-:W-:-:S06]  /*e510*/  PRMT R3, RZ, 0x7610, R3 ;  /* 0x00007610ff037816 */ /* 0x001fcc0000000003 */
[----:B------:R0:W2:Y:S02]  /*e520*/  @P0 LDG.E.U8 R3, desc[UR18][R8.64] ;  /* 0x0000001208030981 */ /* 0x0000a4000c1e1100 */
[----:B0-----:R-:W-:Y:S02]  /*e530*/  @P0 IMAD.MOV.U32 R8, RZ, RZ, R64 ;  /* 0x000000ffff080224 */ /* 0x001fe400078e0040 */
[----:B------:R-:W-:Y:S01]  /*e540*/  @P0 IMAD.MOV.U32 R9, RZ, RZ, R84 ;  /* 0x000000ffff090224 */ /* 0x000fe200078e0054 */
[----:B------:R-:W-:Y:S01]  /*e550*/  PRMT R6, RZ, 0x7610, R6 ;  /* 0x00007610ff067816 */ /* 0x000fe20000000006 */
        /* <DEDUP_REMOVED lines=31> */
[----:B------:R-:W0:Y:S04]  /*e750*/  S2R R38, SR_TID.X ;  /* 0x0000000000267919 */ /* 0x000e280000002100 */
[----:B------:R3:W4:Y:S04]  /*e760*/  @P0 LDG.E.U8 R6, desc[UR18][R8.64] ;  /* 0x0000001208060981 */ /* 0x000728000c1e1100 */
[----:B------:R-:W4:Y:S01]  /*e770*/  LDL R49, [R1+0x214] ;  /* 0x0002140001317983 */ /* 0x000f220000100800 */
[----:B---3--:R-:W-:-:S02]  /*e780*/  @P0 IMAD.MOV.U32 R8, RZ, RZ, R48 ;  /* 0x000000ffff080224 */ /* 0x008fc400078e0030 */
[----:B------:R-:W-:Y:S01]  /*e790*/  @P0 IMAD.MOV.U32 R9, RZ, RZ, R65 ;  /* 0x000000ffff090224 */ /* 0x000fe200078e0041 */
[----:B------:R-:W3:Y:S04]  /*e7a0*/  LDL R48, [R1+0x258] ;  /* 0x0002580001307983 */ /* 0x000ee80000100800 */
[----:B--2---:R1:W-:Y:S02]  /*e7b0*/  STS.U8 [R67+UR9+0x9d00], R3 ;  /* 0x009d000343007988 */ /* 0x0043e40008000009 */
[----:B-1----:R-:W-:-:S06]  /*e7c0*/  PRMT R3, RZ, 0x7610, R3 ;  /* 0x00007610ff037816 */ /* 0x002fcc0000000003 */
[----:B------:R1:W2:Y:S01]  /*e7d0*/  @P0 LDG.E.U8 R3, desc[UR18][R8.64] ;  /* 0x0000001208030981 */ /* 0x0002a2000c1e1100 */
[----:B0-----:R-:W-:-:S04]  /*e7e0*/  LOP3.LUT R38, R38, 0x7f, RZ, 0xc0, !PT ;  /* 0x0000007f26267812 */ /* 0x001fc800078ec0ff */
[----:B------:R-:W-:Y:S02]  /*e7f0*/  LOP3.LUT R53, R38, 0x30, RZ, 0x3c, !PT ;  /* 0x0000003026357812 */ /* 0x000fe400078e3cff */
[----:B------:R-:W3:Y:S04]  /*e800*/  LDL R38, [R1+0x218] ;  /* 0x0002180001267983 */ /* 0x000ee80000100800 */
[----:B----4-:R-:W-:Y:S01]  /*e810*/  STS.U8 [R53+UR9+0x8180], R6 ;  /* 0x0081800635007988 */ /* 0x010fe20008000009 */
[----:B-1----:R-:W-:Y:S02]  /*e820*/  @P0 IMAD.MOV.U32 R8, RZ, RZ, R64 ;  /* 0x000000ffff080224 */ /* 0x002fe400078e0040 */
[----:B------:R-:W-:Y:S02]  /*e830*/  @P0 IMAD.MOV.U32 R9, RZ, RZ, R84 ;  /* 0x000000ffff090224 */ /* 0x000fe400078e0054 */
[----:B------:R-:W4:Y:S04]  /*e840*/  LDL.LU R84, [R1+0x844] ;  /* 0x0008440001547983 */ /* 0x000f280000300800 */
        /* <DEDUP_REMOVED lines=12> */
[----:B------:R-:W3:Y:S01]  /*e910*/  LDL.LU R82, [R1+0x838] ;  /* 0x0008380001527983 */ /* 0x000ee20000300800 */
[----:B------:R-:W-:-:S03]  /*e920*/  PRMT R6, RZ, 0x7610, R6 ;  /* 0x00007610ff067816 */ /* 0x000fc60000000006 */
        /* <DEDUP_REMOVED lines=19> */
[----:B---3--:R-:W-:Y:S02]  /*ea60*/  @P0 IMAD.MOV.U32 R8, RZ, RZ, R38 ;  /* 0x000000ffff080224 */ /* 0x008fe400078e0026 */
[----:B------:R-:W-:Y:S01]  /*ea70*/  @P0 IMAD.MOV.U32 R9, RZ, RZ, R49 ;  /* 0x000000ffff090224 */ /* 0x000fe200078e0031 */
[----:B------:R-:W0:Y:S04]  /*ea80*/  S2R R39, SR_TID.X ;  /* 0x0000000000277919 */ /* 0x000e280000002100 */
[----:B------:R1:W3:Y:S04]  /*ea90*/  @P0 LDG.E.U8 R6, desc[UR18][R8.64] ;  /* 0x0000001208060981 */ /* 0x0002e8000c1e1100 */
[----:B------:R-:W3:Y:S01]  /*eaa0*/  LDL R38, [R1+0x220] ;  /* 0x0002200001267983 */ /* 0x000ee20000100800 */
[----:B-1----:R-:W-:-:S02]  /*eab0*/  @P0 IMAD.MOV.U32 R8, RZ, RZ, R48 ;  /* 0x000000ffff080224 */ /* 0x002fc400078e0030 */
[----:B------:R-:W-:Y:S02]  /*eac0*/  @P0 IMAD.MOV.U32 R9, RZ, RZ, R82 ;  /* 0x000000ffff090224 */ /* 0x000fe400078e0052 */
[----:B------:R-:W4:Y:S04]  /*ead0*/  LDL.LU R82, [R1+0x830] ;  /* 0x0008300001527983 */ /* 0x000f280000300800 */
[----:B--2---:R1:W-:Y:S02]  /*eae0*/  STS.U8 [R53+UR9+0x9d80], R3 ;  /* 0x009d800335007988 */ /* 0x0043e40008000009 */
[----:B-1----:R-:W-:-:S06]  /*eaf0*/  PRMT R3, RZ, 0x7610, R3 ;  /* 0x00007610ff037816 */ /* 0x002fcc0000000003 */
[----:B------:R1:W2:Y:S01]  /*eb00*/  @P0 LDG.E.U8 R3, desc[UR18][R8.64] ;  /* 0x0000001208030981 */ /* 0x0002a2000c1e1100 */
[----:B0-----:R-:W-:-:S04]  /*eb10*/  LOP3.LUT R39, R39, 0x7f, RZ, 0xc0, !PT ;  /* 0x0000007f27277812 */ /* 0x001fc800078ec0ff */
[----:B------:R-:W-:-:S05]  /*eb20*/  LOP3.LUT R39, R39, 0x40, RZ, 0x3c, !PT ;  /* 0x0000004027277812 */ /* 0x000fca00078e3cff */
[----:B---3--:R-:W-:Y:S01]  /*eb30*/  STS.U8 [R39+UR9+0x8200], R6 ;  /* 0x0082000627007988 */ /* 0x008fe20008000009 */
[----:B-1----:R-:W-:Y:S02]  /*eb40*/  @P0 IMAD.MOV.U32 R8, RZ, RZ, R5 ;  /* 0x000000ffff080224 */ /* 0x002fe400078e0005 */
        /* <DEDUP_REMOVED lines=32> */
[----:B------:R0:W2:Y:S01]  /*ed50*/  @P0 LDG.E.U8 R3, desc[UR18][R8.64] ;  /* 0x0000001208030981 */ /* 0x0000a2000c1e1100 */
[----:B------:R-:W-:Y:S01]  /*ed60*/  PRMT R6, RZ, 0x7610, R6 ;  /* 0x00007610ff067816 */ /* 0x000fe20000000006 */
[----:B0-----:R-:W-:Y:S02]  /*ed70*/  @P0 IMAD.MOV.U32 R8, RZ, RZ, R38 ;  /* 0x000000ffff080224 */ /* 0x001fe400078e0026 */
[----:B---3--:R-:W-:Y:S01]  /*ed80*/  @P0 IMAD.MOV.U32 R9, RZ, RZ, R91 ;  /* 0x000000ffff090224 */ /* 0x008fe200078e005b */
[----:B------:R-:W0:Y:S04]  /*ed90*/  S2R R25, SR_TID.X ;  /* 0x0000000000197919 */ /* 0x000e280000002100 */
[----:B------:R1:W3:Y:S04]  /*eda0*/  @P0 LDG.E.U8 R6, desc[UR18][R8.64] ;  /* 0x0000001208060981 */ /* 0x0002e8000c1e1100 */
[----:B------:R-:W3:Y:S01]  /*edb0*/  LDL.LU R91, [R1+0x81c] ;  /* 0x00081c00015b7983 */ /* 0x000ee20000300800 */
[----:B-1----:R-:W-:-:S02]  /*edc0*/  @P0 IMAD.MOV.U32 R8, RZ, RZ, R5 ;  /* 0x000000ffff080224 */ /* 0x002fc400078e0005 */
[----:B------:R-:W-:Y:S02]  /*edd0*/  @P0 IMAD.MOV.U32 R9, RZ, RZ, R86 ;  /* 0x000000ffff090224 */ /* 0x000fe400078e0056 */
[----:B------:R-:W4:Y:S01]  /*ede0*/  LDL.LU R86, [R1+0x818] ;  /* 0x0008180001567983 */ /* 0x000f220000300800 */
[----:B------:R-:W-:-:S03]  /*edf0*/  LOP3.LUT R10, R10, 0x60, RZ, 0x3c, !PT ;  /* 0x000000600a0a7812 */ /* 0x000fc600078e3cff */
[----:B------:R-:W5:Y:S04]  /*ee00*/  LDL.LU R5, [R1+0x814] ;  /* 0x0008140001057983 */ /* 0x000f680000300800 */
        /* <DEDUP_REMOVED lines=8> */
[----:B------:R-:W5:Y:S04]  /*ee90*/  LDL.LU R2, [R1+0x810] ;  /* 0x0008100001027983 */ /* 0x000f680000300800 */
[----:B------:R-:W5:Y:S04]  /*eea0*/  LDL.LU R0, [R1+0x80c] ;  /* 0x00080c0001007983 */ /* 0x000f680000300800 */
[----:B--2---:R0:W-:Y:S02]  /*eeb0*/  STS.U8 [R25+UR9+0x8680], R3 ;  /* 0x0086800319007988 */ /* 0x0041e40008000009 */
[----:B0-----:R-:W-:-:S06]  /*eec0*/  PRMT R3, RZ, 0x7610, R3 ;  /* 0x00007610ff037816 */ /* 0x001fcc0000000003 */
[----:B------:R0:W2:Y:S02]  /*eed0*/  @P0 LDG.E.U8 R3, desc[UR18][R8.64] ;  /* 0x0000001208030981 */ /* 0x0000a4000c1e1100 */
[----:B0-----:R-:W-:Y:S02]  /*eee0*/  @P0 IMAD.MOV.U32 R8, RZ, RZ, R4 ;  /* 0x000000ffff080224 */ /* 0x001fe400078e0004 */
[----:B------:R-:W-:Y:S01]  /*eef0*/  @P0 IMAD.MOV.U32 R9, RZ, RZ, R42 ;  /* 0x000000ffff090224 */ /* 0x000fe200078e002a */
[----:B------:R-:W-:Y:S01]  /*ef00*/  PRMT R6, RZ, 0x7610, R6 ;  /* 0x00007610ff067816 */ /* 0x000fe20000000006 */
[----:B------:R-:W5:Y:S04]  /*ef10*/  LDL.LU R4, [R1+0x808] ;  /* 0x0008080001047983 */ /* 0x000f680000300800 */
        /* <DEDUP_REMOVED lines=23> */
[----:B----4-:R-:W-:Y:S02]  /*f090*/  @P0 IMAD.MOV.U32 R8, RZ, RZ, R86 ;  /* 0x000000ffff080224 */ /* 0x010fe400078e0056 */
[----:B------:R-:W-:Y:S02]  /*f0a0*/  @P0 IMAD.MOV.U32 R9, RZ, RZ, R68 ;  /* 0x000000ffff090224 */ /* 0x000fe400078e0044 */
[----:B------:R-:W5:Y:S04]  /*f0b0*/  LDL.LU R68, [R1+0x804] ;  /* 0x0008040001447983 */ /* 0x000f680000300800 */
[----:B------:R0:W3:Y:S04]  /*f0c0*/  @P0 LDG.E.U8 R6, desc[UR18][R8.64] ;  /* 0x0000001208060981 */ /* 0x0000e8000c1e1100 */
[----:B------:R-:W5:Y:S01]  /*f0d0*/  LDL.LU R86, [R1+0x800] ;  /* 0x0008000001567983 */ /* 0x000f620000300800 */
[----:B0-----:R-:W-:-:S02]  /*f0e0*/  @P0 IMAD.MOV.U32 R8, RZ, RZ, R82 ;  /* 0x000000ffff080224 */ /* 0x001fc400078e0052 */
[----:B------:R-:W-:Y:S02]  /*f0f0*/  @P0 IMAD.MOV.U32 R9, RZ, RZ, R84 ;  /* 0x000000ffff090224 */ /* 0x000fe400078e0054 */
[----:B------:R-:W5:Y:S04]  /*f100*/  LDL.LU R84, [R1+0x7fc] ;  /* 0x0007fc0001547983 */ /* 0x000f680000300800 */
[----:B------:R-:W5:Y:S04]  /*f110*/  LDL.LU R82, [R1+0x7f8] ;  /* 0x0007f80001527983 */ /* 0x000f680000300800 */
[----:B--2---:R0:W-:Y:S02]  /*f120*/  STS.U8 [R25+UR9+0x9e80], R3 ;  /* 0x009e800319007988 */ /* 0x0041e40008000009 */
[----:B0-----:R-:W-:-:S06]  /*f130*/  PRMT R3, RZ, 0x7610, R3 ;  /* 0x00007610ff037816 */ /* 0x001fcc0000000003 */
[----:B------:R0:W2:Y:S04]  /*f140*/  @P0 LDG.E.U8 R3, desc[UR18][R8.64] ;  /* 0x0000001208030981 */ /* 0x0000a8000c1e1100 */
[----:B---3--:R-:W-:Y:S01]  /*f150*/  STS.U8 [R10+UR9+0x8300], R6 ;  /* 0x008300060a007988 */ /* 0x008fe20008000009 */
        /* <DEDUP_REMOVED lines=35> */
[----:B------:R-:W-:-:S03]  /*f390*/  PRMT R6, RZ, 0x7610, R6 ;  /* 0x00007610ff067816 */ /* 0x000fc60000000006 */
[----:B------:R-:W-:Y:S01]  /*f3a0*/  STS.U8 [R93+UR9+0x9f80], R7 ;  /* 0x009f80075d007988 */ /* 0x000fe20008000009 */
[----:B0-----:R-:W-:Y:S02]  /*f3b0*/  @P0 IMAD.MOV.U32 R8, RZ, RZ, R89 ;  /* 0x000000ffff080224 */ /* 0x001fe400078e0059 */
[----:B------:R-:W-:-:S05]  /*f3c0*/  @P0 IMAD.MOV.U32 R9, RZ, RZ, R90 ;  /* 0x000000ffff090224 */ /* 0x000fca00078e005a */
[----:B------:R0:W3:Y:S02]  /*f3d0*/  @P0 LDG.E.U8 R6, desc[UR18][R8.64] ;  /* 0x0000001208060981 */ /* 0x0000e4000c1e1100 */
[----:B0-----:R-:W-:Y:S02]  /*f3e0*/  @P0 IMAD.MOV.U32 R8, RZ, RZ, R87 ;  /* 0x000000ffff080224 */ /* 0x001fe400078e0057 */
[----:B------:R-:W-:Y:S01]  /*f3f0*/  @P0 IMAD.MOV.U32 R9, RZ, RZ, R88 ;  /* 0x000000ffff090224 */ /* 0x000fe200078e0058 */
[----:B--2---:R0:W-:Y:S02]  /*f400*/  STS.U8 [R93+UR9+0x8380], R3 ;  /* 0x008380035d007988 */ /* 0x0041e40008000009 */
[----:B0-----:R-:W-:-:S06]  /*f410*/  PRMT R3, RZ, 0x7610, R3 ;  /* 0x00007610ff037816 */ /* 0x001fcc0000000003 */
[----:B------:R0:W2:Y:S04]  /*f420*/  @P0 LDG.E.U8 R3, desc[UR18][R8.64] ;  /* 0x0000001208030981 */ /* 0x0000a8000c1e1100 */
[----:B---3--:R1:W-:Y:S01]  /*f430*/  STS.U8 [R93+UR9+0x8780], R6 ;  /* 0x008780065d007988 */ /* 0x0083e20008000009 */
[----:B0-----:R-:W-:Y:S02]  /*f440*/  @P0 IMAD.MOV.U32 R8, RZ, RZ, R83 ;  /* 0x000000ffff080224 */ /* 0x001fe400078e0053 */
[----:B------:R-:W-:Y:S01]  /*f450*/  @P0 IMAD.MOV.U32 R9, RZ, RZ, R85 ;  /* 0x000000ffff090224 */ /* 0x000fe200078e0055 */
[----:B-1----:R-:W-:-:S06]  /*f460*/  PRMT R6, RZ, 0x7610, R6 ;  /* 0x00007610ff067816 */ /* 0x002fcc0000000006 */
        /* <DEDUP_REMOVED lines=15> */
[----:B------:R-:W2:Y:S04]  /*f560*/  @P0 LDG.E.U8 R3, desc[UR18][R8.64] ;  /* 0x0000001208030981 */ /* 0x000ea8000c1e1100 */
[----:B---3--:R0:W-:Y:S01]  /*f570*/  STS.U8 [R93+UR9+0x9780], R6 ;  /* 0x009780065d007988 */ /* 0x0081e20008000009 */
[----:B------:R-:W-:-:S04]  /*f580*/  ISETP.NE.U32.AND P0, PT, RZ, UR11, PT ;  /* 0x0000000bff007c0c */ /* 0x000fc8000bf05070 */
[C---:B------:R-:W-:Y:S02]  /*f590*/  ISETP.LT.OR P1, PT, R75.reuse, 0x80, P0 ;  /* 0x000000804b00780c */ /* 0x040fe40000721670 */
[----:B------:R-:W-:Y:S01]  /*f5a0*/  ISETP.GE.AND P2, PT, R75, 0x100, PT ;  /* 0x000001004b00780c */ /* 0x000fe20003f46270 */
[----:B--2---:R0:W-:Y:S01]  /*f5b0*/  STS.U8 [R93+UR9+0x9b80], R3 ;  /* 0x009b80035d007988 */ /* 0x0041e20008000009 */
[----:B------:R1:W-:Y:S06]  /*f5c0*/  MEMBAR.ALL.CTA ;  /* 0x0000000000007992 */ /* 0x0003ec0000008000 */
[----:B-1----:R-:W1:Y:S02]  /*f5d0*/  FENCE.VIEW.ASYNC.S ;  /* 0x00000000000073c6 */ /* 0x002e640000000000 */
[----:B-1----:R-:W-:Y:S06]  /*f5e0*/  BAR.SYNC.DEFER_BLOCKING 0x0 ;  /* 0x0000000000007b1d */ /* 0x002fec0000010000 */
[----:B------:R-:W-:Y:S05]  /*f5f0*/  @P1 BRA `(.L_x_6) ;  /* 0x0000000000841947 */ /* 0x000fea0003800000 */
[----:B------:R-:W-:Y:S02]  /*f600*/  UIADD3 UR4, UPT, UPT, UR9, 0x8000, URZ ;  /* 0x0000800009047890 */ /* 0x000fe4000fffe0ff */
[----:B------:R-:W-:Y:S02]  /*f610*/  USHF.R.U32.HI UR12, URZ, 0x4, UR9 ;  /* 0x00000004ff0c7899 */ /* 0x000fe40008011609 */
[----:B------:R-:W-:Y:S02]  /*f620*/  USHF.R.U32.HI UR4, URZ, 0x4, UR4 ;  /* 0x00000004ff047899 */ /* 0x000fe40008011604 */
[----:B------:R-:W-:Y:S02]  /*f630*/  USGXT.U32 UR12, UR12, 0xe ;  /* 0x0000000e0c0c789a */ /* 0x000fe40008000000 */
[----:B------:R-:W-:Y:S02]  /*f640*/  USGXT.U32 UR14, UR4, 0xe ;  /* 0x0000000e040e789a */ /* 0x000fe40008000000 */
[----:B------:R-:W-:-:S02]  /*f650*/  UIADD3 UR26, UP1, UPT, UR12, 0x100, URZ ;  /* 0x000001000c1a7890 */ /* 0x000fc4000ff3e0ff */
[----:B------:R-:W-:Y:S01]  /*f660*/  UIADD3 UR28, UP2, UPT, UR14, 0x2, URZ ;  /* 0x000000020e1c7890 */ /* 0x000fe2000ff5e0ff */
[----:B------:R-:W-:Y:S01]  /*f670*/  UMOV UR4, URZ ;  /* 0x000000ff00047c82 */ /* 0x000fe20008000000 */
[----:B------:R-:W-:Y:S01]  /*f680*/  UMOV UR30, 0x0 ;  /* 0x00000000001e7882 */ /* 0x000fe20000000000 */
[----:B------:R-:W-:Y:S02]  /*f690*/  UIADD3.X UR27, UPT, UPT, UR4, 0x40004040, URZ, UP1, !UPT ;  /* 0x40004040041b7890 */ /* 0x000fe40008ffe4ff */
[----:B------:R-:W-:Y:S02]  /*f6a0*/  UIADD3.X UR29, UPT, UPT, UR4, 0x40004040, URZ, UP2, !UPT ;  /* 0x40004040041d7890 */ /* 0x000fe400097fe4ff */
[----:B------:R-:W-:Y:S02]  /*f6b0*/  UIADD3.64 UR16, UPT, UPT, UR26, 0x100, URZ ;  /* 0x000001001a107897 */ /* 0x000fe4000fffe0ff */
[----:B------:R-:W-:Y:S02]  /*f6c0*/  UIADD3.64 UR20, UPT, UPT, UR28, 0x2, URZ ;  /* 0x000000021c147897 */ /* 0x000fe4000fffe0ff */
[----:B------:R-:W-:-:S02]  /*f6d0*/  UIADD3.64 UR22, UPT, UPT, UR26, 0x200, URZ ;  /* 0x000002001a167897 */ /* 0x000fc4000fffe0ff */
[----:B------:R-:W-:Y:S01]  /*f6e0*/  UIADD3.64 UR24, UPT, UPT, UR28, 0x4, URZ ;  /* 0x000000041c187897 */ /* 0x000fe2000fffe0ff */
[----:B------:R-:W-:Y:S01]  /*f6f0*/  UMOV UR31, 0x8108490 ;  /* 0x08108490001f7882 */ /* 0x000fe20000000000 */
[----:B------:R-:W-:Y:S01]  /*f700*/  UMOV UR13, 0x40004040 ;  /* 0x40004040000d7882 */ /* 0x000fe20000000000 */
[----:B------:R-:W-:Y:S01]  /*f710*/  UMOV UR15, 0x40004040 ;  /* 0x40004040000f7882 */ /* 0x000fe20000000000 */
[----:B------:R-:W-:Y:S01]  /*f720*/  UMOV UR32, 0x0 ;  /* 0x0000000000207882 */ /* 0x000fe20000000000 */
[----:B------:R-:W-:Y:S01]  /*f730*/  UMOV UR33, 0x8108490 ;  /* 0x0810849000217882 */ /* 0x000fe20000000000 */
[----:B------:R-:W-:Y:S01]  /*f740*/  UMOV UR34, 0x0 ;  /* 0x0000000000227882 */ /* 0x000fe20000000000 */
[----:B------:R-:W-:Y:S01]  /*f750*/  UMOV UR35, 0x8108490 ;  /* 0x0810849000237882 */ /* 0x000fe20000000000 */
[----:B------:R-:W-:Y:S01]  /*f760*/  UMOV UR4, UR6 ;  /* 0x0000000600047c82 */ /* 0x000fe20008000000 */
[----:B------:R-:W-:Y:S01]  /*f770*/  UMOV UR5, URZ ;  /* 0x000000ff00057c82 */ /* 0x000fe20008000000 */
[----:B------:R1:W-:Y:S01]  /*f780*/  UTCQMMA gdesc[UR12], gdesc[UR14], tmem[UR8], tmem[UR30], idesc[UR31], !UPT ;  /* 0x00ff1e0e0c0075ea */ /* 0x0003e2000f800308 */
[----:B------:R-:W-:Y:S01]  /*f790*/  UMOV UR36, 0x0 ;  /* 0x0000000000247882 */ /* 0x000fe20000000000 */
[----:B------:R-:W-:Y:S01]  /*f7a0*/  UMOV UR37, 0x8108490 ;  /* 0x0810849000257882 */ /* 0x000fe20000000000 */
[----:B------:R1:W-:Y:S01]  /*f7b0*/  UTCQMMA gdesc[UR26], gdesc[UR28], tmem[UR8], tmem[UR32], idesc[UR33], UPT ;  /* 0x00ff201c1a0075ea */ /* 0x0003e2000b800308 */
[----:B------:R-:W-:Y:S01]  /*f7c0*/  UMOV UR4, UR4 ;  /* 0x0000000400047c82 */ /* 0x000fe20008000000 */
[----:B------:R1:W-:Y:S01]  /*f7d0*/  UTCQMMA gdesc[UR16], gdesc[UR20], tmem[UR8], tmem[UR34], idesc[UR35], UPT ;  /* 0x00ff2214100075ea */ /* 0x0003e2000b800308 */
[----:B------:R1:W-:Y:S01]  /*f7e0*/  UTCQMMA gdesc[UR22], gdesc[UR24], tmem[UR8], tmem[UR36], idesc[UR37], UPT ;  /* 0x00ff2418160075ea */ /* 0x0003e2000b800308 */
[----:B------:R1:W-:Y:S01]  /*f7f0*/  UTCBAR [UR4], URZ ;  /* 0x000000ff040073e9 */ /* 0x0003e200080000ff */
[----:B------:R-:W-:Y:S01]  /*f800*/  NOP ;  /* 0x0000000000007918 */ /* 0x000fe20000000000 */
.L_x_6:
[----:B-1----:R-:W-:Y:S01]  /*f810*/  UMOV UR4, URZ ;  /* 0x000000ff00047c82 */ /* 0x002fe20008000000 */
[----:B------:R-:W-:Y:S05]  /*f820*/  @!P2 BRA `(.L_x_7) ;  /* 0x000000a000cca947 */ /* 0x000fea0003800000 */
[----:B0-----:R-:W-:Y:S01]  /*f830*/  SHF.R.S32.HI R6, RZ, 0x1f, R75 ;  /* 0x0000001fff067819 */ /* 0x001fe2000001144b */
[----:B-----5:R-:W-:Y:S01]  /*f840*/  IMAD.SHL.U32 R3, R4, 0x80, RZ ;  /* 0x0000008004037824 */ /* 0x020fe200078e00ff */
[----:B------:R-:W-:Y:S02]  /*f850*/  UIADD3 UR4, UPT, UPT, UR9, 0x4000, URZ ;  /* 0x0000400009047890 */ /* 0x000fe4000fffe0ff */
[----:B------:R-:W-:Y:S01]  /*f860*/  LEA.HI R4, R6, R75, RZ, 0x7 ;  /* 0x0000004b06047211 */ /* 0x000fe200078f38ff */
[----:B------:R-:W-:Y:S02]  /*f870*/  UIADD3 UR5, UPT, UPT, UR9, 0xa000, URZ ;  /* 0x0000a00009057890 */ /* 0x000fe4000fffe0ff */
[----:B------:R-:W-:Y:S01]  /*f880*/  USHF.R.U32.HI UR4, URZ, 0x4, UR4 ;  /* 0x00000004ff047899 */ /* 0x000fe20008011604 */
[----:B------:R-:W-:Y:S01]  /*f890*/  SHF.R.S32.HI R4, RZ, 0x7, R4 ;  /* 0x00000007ff047819 */ /* 0x000fe20000011404 */
[----:B------:R-:W-:Y:S02]  /*f8a0*/  USHF.R.U32.HI UR5, URZ, 0x4, UR5 ;  /* 0x00000004ff057899 */ /* 0x000fe40008011605 */
[----:B------:R-:W-:Y:S01]  /*f8b0*/  USGXT.U32 UR12, UR4, 0xe ;  /* 0x0000000e040c789a */ /* 0x000fe20008000000 */
[----:B------:R-:W-:Y:S01]  /*f8c0*/  VIMNMX R6, PT, PT, R4, 0x2, !PT ;  /* 0x0000000204067848 */ /* 0x000fe20007fe0100 */
[----:B------:R-:W-:Y:S01]  /*f8d0*/  IMAD.SHL.U32 R4, R5, 0x80, RZ ;  /* 0x0000008005047824 */ /* 0x000fe200078e00ff */
[----:B------:R-:W-:-:S02]  /*f8e0*/  USGXT.U32 UR14, UR5, 0xe ;  /* 0x0000000e050e789a */ /* 0x000fc40008000000 */
[----:B------:R-:W-:Y:S01]  /*f8f0*/  UIADD3 UR30, UP1, UPT, UR12, 0x100, URZ ;  /* 0x000001000c1e7890 */ /* 0x000fe2000ff3e0ff */
[----:B------:R-:W-:Y:S01]  /*f900*/  VIADD R5, R6, 0xfffffffe ;  /* 0xfffffffe06057836 */ /* 0x000fe20000000000 */
[----:B------:R-:W-:Y:S01]  /*f910*/  UIADD3 UR28, UP2, UPT, UR14, 0x2, URZ ;  /* 0x000000020e1c7890 */ /* 0x000fe2000ff5e0ff */
[----:B------:R-:W-:Y:S01]  /*f920*/  IMAD.MOV.U32 R6, RZ, RZ, RZ ;  /* 0x000000ffff067224 */ /* 0x000fe200078e00ff */
[----:B------:R-:W-:Y:S01]  /*f930*/  UMOV UR4, URZ ;  /* 0x000000ff00047c82 */ /* 0x000fe20008000000 */
[----:B------:R-:W-:Y:S01]  /*f940*/  UMOV UR5, URZ ;  /* 0x000000ff00057c82 */ /* 0x000fe20008000000 */
[----:B------:R0:W-:Y:S01]  /*f950*/  STL [R1+0x6f4], R5 ;  /* 0x0006f40501007387 */ /* 0x0001e20000100800 */
[----:B------:R-:W-:Y:S01]  /*f960*/  UIADD3.X UR31, UPT, UPT, UR4, 0x40004040, URZ, UP1, !UPT ;  /* 0x40004040041f7890 */ /* 0x000fe20008ffe4ff */
[----:B------:R-:W-:Y:S01]  /*f970*/  SHF.R.S32.HI R7, RZ, 0x1f, R4 ;  /* 0x0000001fff077819 */ /* 0x000fe20000011404 */
[----:B------:R-:W-:Y:S01]  /*f980*/  UIADD3.X UR29, UPT, UPT, UR5, 0x40004040, URZ, UP2, !UPT ;  /* 0x40004040051d7890 */ /* 0x000fe200097fe4ff */
[----:B------:R1:W-:Y:S01]  /*f990*/  STL [R1+0x6b8], RZ ;  /* 0x0006b8ff01007387 */ /* 0x0003e20000100800 */
[----:B------:R-:W-:Y:S01]  /*f9a0*/  UMOV UR11, 0x1 ;  /* 0x00000001000b7882 */ /* 0x000fe20000000000 */
[----:B------:R-:W-:-:S02]  /*f9b0*/  UIADD3.64 UR20, UPT, UPT, UR30, 0x100, URZ ;  /* 0x000001001e147897 */ /* 0x000fc4000fffe0ff */
[----:B------:R-:W-:Y:S01]  /*f9c0*/  UIADD3.64 UR22, UPT, UPT, UR28, 0x2, URZ ;  /* 0x000000021c167897 */ /* 0x000fe2000fffe0ff */
[----:B0-----:R-:W-:Y:S01]  /*f9d0*/  SHF.R.S32.HI R5, RZ, 0x1f, R3 ;  /* 0x0000001fff057819 */ /* 0x001fe20000011403 */
[----:B------:R-:W-:Y:S02]  /*f9e0*/  UIADD3.64 UR24, UPT, UPT, UR30, 0x200, URZ ;  /* 0x000002001e187897 */ /* 0x000fe4000fffe0ff */
[----:B-1----:R-:W-:-:S12]  /*f9f0*/  UIADD3.64 UR26, UPT, UPT, UR28, 0x4, URZ ;  /* 0x000000041c1a7897 */ /* 0x002fd8000fffe0ff */
.L_x_10:
[----:B------:R-:W2:Y:S01]  /*fa00*/  LDL R9, [R1+0x6b8] ;  /* 0x0006b80001097983 */ /* 0x000ea20000100800 */
[----:B------:R-:W-:Y:S01]  /*fa10*/  IMAD.U32 R6, R6, -0x80000000, RZ ;  /* 0x8000000006067824 */ /* 0x000fe200078e00ff */
[----:B------:R-:W0:Y:S02]  /*fa20*/  LDC R8, c[0x0][0x3a0] ;  /* 0x0000e800ff087b82 */ /* 0x000e240000000800 */
[----:B-1----:R-:W3:Y:S01]  /*fa30*/  LDL.LU R7, [R1] ;  /* 0x0000000001077983 */ /* 0x002ee20000300800 */
[----:B-----5:R-:W-:Y:S01]  /*fa40*/  IADD3 R84, P4, PT, R3, R84, RZ ;  /* 0x0000005403547210 */ /* 0x020fe20007f9e0ff */
[----:B------:R-:W1:Y:S01]  /*fa50*/  SYNCS.PHASECHK.TRANS64.TRYWAIT P6, [UR6], R6 ;  /* 0x00000006ff0075a7 */ /* 0x000e6200080c1106 */
[----:B--2---:R-:W-:Y:S01]  /*fa60*/  VIADD R9, R9, 0x1 ;  /* 0x0000000109097836 */ /* 0x004fe20000000000 */
[----:B---3--:R-:W-:-:S04]  /*fa70*/  IADD3 R7, P5, PT, R3, R7, RZ ;  /* 0x0000000703077210 */ /* 0x008fc80007fbe0ff */
[----:B------:R2:W-:Y:S01]  /*fa80*/  STL [R1+0x6cc], R9 ;  /* 0x0006cc0901007387 */ /* 0x0005e20000100800 */
[----:B0-----:R-:W-:-:S03]  /*fa90*/  IMAD R8, R9, -0x80, R8 ;  /* 0xffffff8009087824 */ /* 0x001fc600078e0208 */
[----:B------:R2:W-:Y:S02]  /*faa0*/  STL [R1], R7 ;  /* 0x0000000701007387 */ /* 0x0005e40000100800 */
[C---:B------:R-:W-:Y:S02]  /*fab0*/  ISETP.GT.AND P1, PT, R8.reuse, 0x1, PT ;  /* 0x000000010800780c */ /* 0x040fe40003f24270 */
[----:B------:R-:W-:Y:S01]  /*fac0*/  ISETP.GT.AND P2, PT, R8, 0x2, PT ;  /* 0x000000020800780c */ /* 0x000fe20003f44270 */
[----:B-1----:R-:W-:-:S12]  /*fad0*/  @!P6 BRA `(.L_x_8) ;  /* 0x000000c000c0e947 */ /* 0x002fd80003800000 */
.L_x_16:
[----:B------:R0:W-:Y:S04]  /*fae0*/  STL [R1+0x900], R15 ;  /* 0x0009000f01007387 */ /* 0x0001e80000100800 */
[----:B0-----:R-:W3:Y:S04]  /*faf0*/  LDL.LU R15, [R1+0x24] ;  /* 0x00002400010f7983 */ /* 0x001ee80000300800 */
[----:B------:R-:W-:Y:S04]  /*fb00*/  STL [R1+0x8fc], R27 ;  /* 0x0008fc1b01007387 */ /* 0x000fe80000100800 */
[----:B------:R0:W-:Y:S04]  /*fb10*/  STL [R1+0x8f8], R43 ;  /* 0x0008f82b01007387 */ /* 0x0001e80000100800 */
[----:B0-----:R-:W4:Y:S04]  /*fb20*/  LDL R43, [R1] ;  /* 0x00000000012b7983 */ /* 0x001f280000100800 */
[----:B------:R-:W-:Y:S04]  /*fb30*/  STL [R1+0x8f4], R62 ;  /* 0x0008f43e01007387 */ /* 0x000fe80000100800 */
[----:B------:R0:W-:Y:S04]  /*fb40*/  STL [R1+0x8f0], R11 ;  /* 0x0008f00b01007387 */ /* 0x0001e80000100800 */
[----:B0-2---:R-:W2:Y:S04]  /*fb50*/  LDL.LU R11, [R1+0x10] ;  /* 0x00001000010b7983 */ /* 0x005ea80000300800 */
[----:B------:R0:W-:Y:S04]  /*fb60*/  STL [R1+0x8ec], R14 ;  /* 0x0008ec0e01007387 */ /* 0x0001e80000100800 */
[----:B0-----:R-:W2:Y:S04]  /*fb70*/  LDL.LU R14, [R1+0xc] ;  /* 0x00000c00010e7983 */ /* 0x001ea80000300800 */
        /* <DEDUP_REMOVED lines=8> */
[----:B------:R0:W-:Y:S04]  /*fc00*/  STL [R1+0x8c8], R90 ;  /* 0x0008c85a01007387 */ /* 0x0001e80000100800 */
[----:B0-----:R-:W2:Y:S01]  /*fc10*/  LDL.LU R90, [R1+0x38] ;  /* 0x00003800015a7983 */ /* 0x001ea20000300800 */
[C---:B------:R-:W-:Y:S01]  /*fc20*/  IMAD.X R82, R5.reuse, 0x1, R82, P4 ;  /* 0x0000000105527824 */ /* 0x040fe200020e0652 */
[----:B------:R-:W-:Y:S01]  /*fc30*/  PRMT R33, RZ, 0x7610, R33 ;  /* 0x00007610ff217816 */ /* 0x000fe20000000021 */
[----:B------:R-:W-:Y:S01]  /*fc40*/  @P1 IMAD.MOV.U32 R6, RZ, RZ, R84 ;  /* 0x000000ffff061224 */ /* 0x000fe200078e0054 */
[----:B------:R-:W-:Y:S01]  /*fc50*/  STL [R1+0x8c4], R88 ;  /* 0x0008c45801007387 */ /* 0x000fe20000100800 */
[----:B------:R-:W-:Y:S01]  /*fc60*/  @P1 IMAD.MOV.U32 R7, RZ, RZ, R82 ;  /* 0x000000ffff071224 */ /* 0x000fe200078e0052 */
[----:B------:R-:W-:Y:S01]  /*fc70*/  ISETP.GT.AND P4, PT, R8, 0x3, PT ;  /* 0x000000030800780c */ /* 0x000fe20003f84270 */
[----:B------:R-:W-:Y:S01]  /*fc80*/  IMAD.X R86, R5, 0x1, R86, P5 ;  /* 0x0000000105567824 */ /* 0x000fe200028e0656 */
[----:B------:R-:W-:Y:S01]  /*fc90*/  STL [R1+0x8c0], R28 ;  /* 0x0008c01c01007387 */ /* 0x000fe20000100800 */
[----:B------:R-:W-:-:S03]  /*fca0*/  PRMT R59, RZ, 0x7610, R59 ;  /* 0x00007610ff3b7816 */ /* 0x000fc6000000003b */
[----:B------:R-:W-:Y:S04]  /*fcb0*/  STL [R1+0x8bc], R44 ;  /* 0x0008bc2c01007387 */ /* 0x000fe80000100800 */
[----:B------:R-:W-:Y:S04]  /*fcc0*/  STL [R1+0x8b8], R73 ;  /* 0x0008b84901007387 */ /* 0x000fe80000100800 */
[----:B------:R-:W-:Y:S04]  /*fcd0*/  STL [R1+0x8b4], R80 ;  /* 0x0008b45001007387 */ /* 0x000fe80000100800 */
[----:B------:R0:W-:Y:S04]  /*fce0*/  STL [R1+0x8b0], R79 ;  /* 0x0008b04f01007387 */ /* 0x0001e80000100800 */
        /* <DEDUP_REMOVED lines=20> */
[----:B------:R1:W2:Y:S04]  /*fe30*/  @P1 LDG.E.U8 R33, desc[UR18][R6.64] ;  /* 0x0000001206211981 */ /* 0x0002a8000c1e1100 */
[----:B------:R-:W-:Y:S04]  /*fe40*/  STL [R1+0x85c], R61 ;  /* 0x00085c3d01007387 */ /* 0x000fe80000100800 */
[----:B------:R-:W-:Y:S01]  /*fe50*/  STL [R1+0x858], R60 ;  /* 0x0008583c01007387 */ /* 0x000fe20000100800 */
[----:B-1----:R-:W-:-:S03]  /*fe60*/  @P2 IMAD.MOV.U32 R7, RZ, RZ, R86 ;  /* 0x000000ffff072224 */ /* 0x002fc600078e0056 */
[----:B------:R-:W-:Y:S04]  /*fe70*/  STL [R1+0x854], R4 ;  /* 0x0008540401007387 */ /* 0x000fe80000100800 */
[----:B------:R-:W-:Y:S04]  /*fe80*/  STL [R1+0x850], R48 ;  /* 0x0008503001007387 */ /* 0x000fe80000100800 */
[----:B------:R-:W-:Y:S01]  /*fe90*/  STL [R1+0x7f8], R68 ;  /* 0x0007f84401007387 */ /* 0x000fe20000100800 */
[----:B------:R-:W-:-:S03]  /*fea0*/  PRMT R13, RZ, 0x7610, R13 ;  /* 0x00007610ff0d7816 */ /* 0x000fc6000000000d */
[----:B------:R-:W-:Y:S04]  /*feb0*/  STL [R1+0x800], R84 ;  /* 0x0008005401007387 */ /* 0x000fe80000100800 */
[----:B------:R-:W-:Y:S01]  /*fec0*/  STL [R1+0x7fc], R82 ;  /* 0x0007fc5201007387 */ /* 0x000fe20000100800 */
[C---:B---3--:R-:W-:Y:S01]  /*fed0*/  IADD3 R15, P6, PT, R3.reuse, R15, RZ ;  /* 0x0000000f030f7210 */ /* 0x048fe20007fde0ff */
[----:B----4-:R-:W-:Y:S02]  /*fee0*/  @P2 IMAD.MOV.U32 R6, RZ, RZ, R43 ;  /* 0x000000ffff062224 */ /* 0x010fe400078e002b */
[----:B------:R-:W3:Y:S04]  /*fef0*/  LDL.LU R43, [R1+0x30] ;  /* 0x00003000012b7983 */ /* 0x000ee80000300800 */
[----:B0-----:R-:W4:Y:S04]  /*ff00*/  LDL.LU R79, [R1+0x48] ;  /* 0x00004800014f7983 */ /* 0x001f280000300800 */
[----:B------:R0:W3:Y:S01]  /*ff10*/  @P2 LDG.E.U8 R59, desc[UR18][R6.64] ;  /* 0x00000012063b2981 */ /* 0x0000e2000c1e1100 */
[----:B--2---:R-:W-:-:S05]  /*ff20*/  IADD3 R11, P1, PT, R3, R11, RZ ;  /* 0x0000000b030b7210 */ /* 0x004fca0007f3e0ff */
[----:B------:R1:W-:Y:S01]  /*ff30*/  STL [R1+0x10], R11 ;  /* 0x0000100b01007387 */ /* 0x0003e20000100800 */
[----:B0-----:R-:W-:-:S03]  /*ff40*/  @P4 IMAD.MOV.U32 R6, RZ, RZ, R11 ;  /* 0x000000ffff064224 */ /* 0x001fc600078e000b */
[----:B------:R-:W-:Y:S01]  /*ff50*/  STL [R1+0x804], R86 ;  /* 0x0008045601007387 */ /* 0x000fe20000100800 */
[----:B------:R-:W-:-:S04]  /*ff60*/  IMAD.X R14, R5, 0x1, R14, P1 ;  /* 0x00000001050e7824 */ /* 0x000fc800008e060e */
[----:B------:R-:W-:Y:S01]  /*ff70*/  @P4 IMAD.MOV.U32 R7, RZ, RZ, R14 ;  /* 0x000000ffff074224 */ /* 0x000fe200078e000e */
[----:B------:R0:W-:Y:S04]  /*ff80*/  STL [R1+0xc], R14 ;  /* 0x00000c0e01007387 */ /* 0x0001e80000100800 */
[----:B-1----:R-:W2:Y:S04]  /*ff90*/  LDL.LU R11, [R1+0x60] ;  /* 0x00006000010b7983 */ /* 0x002ea80000300800 */
[----:B------:R1:W-:Y:S04]  /*ffa0*/  STL [R1+0x24], R15 ;  /* 0x0000240f01007387 */ /* 0x0003e80000100800 */
[----:B0-----:R-:W2:Y:S04]  /*ffb0*/  LDL.LU R14, [R1+0x74] ;  /* 0x00007400010e7983 */ /* 0x001ea80000300800 */
[----:B------:R0:W2:Y:S02]  /*ffc0*/  @P4 LDG.E.U8 R13, desc[UR18][R6.64] ;  /* 0x00000012060d4981 */ /* 0x0000a4000c1e1100 */
[----:B0-----:R-:W-:Y:S01]  /*ffd0*/  IMAD.MOV.U32 R7, RZ, RZ, R15 ;  /* 0x000000ffff077224 */ /* 0x001fe200078e000f */
[----:B------:R-:W-:-:S05]  /*ffe0*/  IADD3 R90, P2, PT, R3, R90, RZ ;  /* 0x0000005a035a7210 */ /* 0x000fca0007f5e0ff */
[----:B------:R-:W-:Y:S04]  /*fff0*/  STL [R1+0x38], R90 ;  /* 0x0000385a01007387 */ /* 0x000fe80000100800 */
[----:B-1----:R-:W2:Y:S04]  /*10000*/  LDL.LU R15, [R1+0x900] ;  /* 0x00090000010f7983 */ /* 0x002ea80000300800 */
[----:B------:R-:W2:Y:S01]  /*10010*/  LDL.LU R6, [R1+0x1c] ;  /* 0x00001c0001067983 */ /* 0x000ea20000300800 */
[----:B------:R-:W-:Y:S02]  /*10020*/  ISETP.GT.AND P5, PT, R8, 0x4, PT ;  /* 0x000000040800780c */ /* 0x000fe40003fa4270 */
[----:B------:R-:W-:Y:S01]  /*10030*/  PRMT R27, RZ, 0x7610, R27 ;  /* 0x00007610ff1b7816 */ /* 0x000fe2000000001b */
[----:B--2---:R-:W-:-:S10]  /*10040*/  IMAD.X R6, R5, 0x1, R6, P6 ;  /* 0x0000000105067824 */ /* 0x004fd400030e0606 */
[-C--:B------:R-:W-:Y:S01]  /*10050*/  @P5 LOP3.LUT R7, R7, R6.reuse, RZ, 0x3c, !PT ;  /* 0x0000000607075212 */ /* 0x080fe200078e3cff */
[----:B------:R0:W-:Y:S03]  /*10060*/  STL [R1+0x1c], R6 ;  /* 0x00001c0601007387 */ /* 0x0001e60000100800 */
[----:B0-----:R-:W-:-:S04]  /*10070*/  @P5 LOP3.LUT R6, R7, R6, RZ, 0x3c, !PT ;  /* 0x0000000607065212 */ /* 0x001fc800078e3cff */
[----:B------:R-:W-:-:S05]  /*10080*/  @P5 LOP3.LUT R7, R7, R6, RZ, 0x3c, !PT ;  /* 0x0000000607075212 */ /* 0x000fca00078e3cff */
[----:B------:R0:W2:Y:S01]  /*10090*/  @P5 LDG.E.U8 R27, desc[UR18][R6.64] ;  /* 0x00000012061b5981 */ /* 0x0000a2000c1e1100 */
[----:B------:R-:W-:Y:S01]  /*100a0*/  ISETP.GT.AND P1, PT, R8, 0x5, PT ;  /* 0x000000050800780c */ /* 0x000fe20003f24270 */
[----:B---3--:R-:W-:Y:S01]  /*100b0*/  IMAD.X R43, R5, 0x1, R43, P2 ;  /* 0x00000001052b7824 */ /* 0x008fe200010e062b */
[----:B------:R-:W-:-:S04]  /*100c0*/  PRMT R29, RZ, 0x7610, R29 ;  /* 0x00007610ff1d7816 */ /* 0x000fc8000000001d */
[----:B------:R-:W-:Y:S01]  /*100d0*/  STL [R1+0x30], R43 ;  /* 0x0000302b01007387 */ /* 0x000fe20000100800 */
[----:B0-----:R-:W-:-:S06]  /*100e0*/  IMAD.MOV.U32 R7, RZ, RZ, R43 ;  /* 0x000000ffff077224 */ /* 0x001fcc00078e002b */
[----:B------:R-:W-:-:S05]  /*100f0*/  @P1 IMAD.MOV.U32 R6, RZ, RZ, R90 ;  /* 0x000000ffff061224 */ /* 0x000fca00078e005a */
[----:B------:R-:W3:Y:S04]  /*10100*/  @P1 LDG.E.U8 R29, desc[UR18][R6.64] ;  /* 0x00000012061d1981 */ /* 0x000ee8000c1e1100 */
[----:B--2---:R0:W-:Y:S04]  /*10110*/  STL [R1+0x6c8], R27 ;  /* 0x0006c81b01007387 */ /* 0x0041e80000100800 */
[----:B0-----:R-:W2:Y:S04]  /*10120*/  LDL.LU R27, [R1+0x8fc] ;  /* 0x0008fc00011b7983 */ /* 0x001ea80000300800 */
[----:B------:R-:W2:Y:S04]  /*10130*/  LDL.LU R43, [R1+0x8f8] ;  /* 0x0008f800012b7983 */ /* 0x000ea80000300800 */
[----:B------:R-:W2:Y:S01]  /*10140*/  LDL.LU R7, [R1+0x3c] ;  /* 0x00003c0001077983 */ /* 0x000ea20000300800 */
[----:B------:R-:W-:-:S02]  /*10150*/  ISETP.GT.AND P2, PT, R8, 0x6, PT ;  /* 0x000000060800780c */ /* 0x000fc40003f44270 */
[C---:B----4-:R-:W-:Y:S01]  /*10160*/  IADD3 R79, P5, PT, R3.reuse, R79, RZ ;  /* 0x0000004f034f7210 */ /* 0x050fe20007fbe0ff */
[----:B------:R-:W4:Y:S01]  /*10170*/  LDL.LU R90, [R1+0x64] ;  /* 0x00006400015a7983 */ /* 0x000f220000300800 */
[----:B------:R-:W-:Y:S02]  /*10180*/  PRMT R42, RZ, 0x7610, R42 ;  /* 0x00007610ff2a7816 */ /* 0x000fe4000000002a */
[----:B------:R-:W-:Y:S01]  /*10190*/  IADD3 R11, P6, PT, R3, R11, RZ ;  /* 0x0000000b030b7210 */ /* 0x000fe20007fde0ff */
[----:B------:R-:W-:Y:S04]  /*101a0*/  STL [R1+0x48], R79 ;  /* 0x0000484f01007387 */ /* 0x000fe80000100800 */
[----:B---3--:R0:W-:Y:S02]  /*101b0*/  STL [R1+0x6c4], R29 ;  /* 0x0006c41d01007387 */ /* 0x0081e40000100800 */
[----:B------:R-:W-:-:S02]  /*101c0*/  @P2 IMAD.MOV.U32 R6, RZ, RZ, R79 ;  /* 0x000000ffff062224 */ /* 0x000fc400078e004f */
[----:B0-----:R-:W3:Y:S01]  /*101d0*/  LDL.LU R29, [R1+0x88] ;  /* 0x00008800011d7983 */ /* 0x001ee20000300800 */
[----:B--2---:R-:W-:-:S05]  /*101e0*/  IMAD.X R7, R5, 0x1, R7, P5 ;  /* 0x0000000105077824 */ /* 0x004fca00028e0607 */
[----:B------:R0:W-:Y:S04]  /*101f0*/  STL [R1+0x3c], R7 ;  /* 0x00003c0701007387 */ /* 0x0001e80000100800 */
[----:B------:R0:W2:Y:S04]  /*10200*/  @P2 LDG.E.U8 R42, desc[UR18][R6.64] ;  /* 0x00000012062a2981 */ /* 0x0000a8000c1e1100 */
[----:B------:R1:W-:Y:S04]  /*10210*/  STL [R1+0x60], R11 ;  /* 0x0000600b01007387 */ /* 0x0003e80000100800 */
[----:B------:R-:W3:Y:S01]  /*10220*/  LDL.LU R6, [R1+0x58] ;  /* 0x0000580001067983 */ /* 0x000ee20000300800 */
[----:B------:R-:W-:Y:S01]  /*10230*/  ISETP.GT.AND P4, PT, R8, 0x7, PT ;  /* 0x000000070800780c */ /* 0x000fe20003f84270 */
[----:B0-----:R-:W-:Y:S01]  /*10240*/  IMAD.MOV.U32 R7, RZ, RZ, R11 ;  /* 0x000000ffff077224 */ /* 0x001fe200078e000b */
[----:B------:R-:W-:Y:S01]  /*10250*/  IADD3 R14, P5, PT, R3, R14, RZ ;  /* 0x0000000e030e7210 */ /* 0x000fe20007fbe0ff */
[----:B------:R-:W4:Y:S04]  /*10260*/  LDL.LU R79, [R1+0x78] ;  /* 0x00007800014f7983 */ /* 0x000f280000300800 */
[----:B------:R-:W-:Y:S04]  /*10270*/  STL [R1+0x74], R14 ;  /* 0x0000740e01007387 */ /* 0x000fe80000100800 */
[----:B-1----:R-:W4:Y:S01]  /*10280*/  LDL.LU R11, [R1+0x98] ;  /* 0x00009800010b7983 */ /* 0x002f220000300800 */
[----:B------:R-:W-:-:S03]  /*10290*/  PRMT R62, RZ, 0x7610, R62 ;  /* 0x00007610ff3e7816 */ /* 0x000fc6000000003e */
[----:B--2---:R0:W-:Y:S01]  /*102a0*/  STL [R1+0x6c0], R42 ;  /* 0x0006c02a01007387 */ /* 0x0041e20000100800 */
[----:B---3--:R-:W-:-:S03]  /*102b0*/  IMAD.X R6, R5, 0x1, R6, P6 ;  /* 0x0000000105067824 */ /* 0x008fc600030e0606 */
[----:B0-----:R-:W2:Y:S02]  /*102c0*/  LDL.LU R42, [R1+0xb0] ;  /* 0x0000b000012a7983 */ /* 0x001ea40000300800 */
[-C--:B------:R-:W-:Y:S02]  /*102d0*/  @P4 LOP3.LUT R7, R7, R6.reuse, RZ, 0x3c, !PT ;  /* 0x0000000607074212 */ /* 0x080fe400078e3cff */
[----:B------:R0:W-:Y:S02]  /*102e0*/  STL [R1+0x58], R6 ;  /* 0x0000580601007387 */ /* 0x0001e40000100800 */
[----:B0-----:R-:W-:-:S04]  /*102f0*/  @P4 LOP3.LUT R6, R7, R6, RZ, 0x3c, !PT ;  /* 0x0000000607064212 */ /* 0x001fc800078e3cff */
[----:B------:R-:W-:-:S05]  /*10300*/  @P4 LOP3.LUT R7, R7, R6, RZ, 0x3c, !PT ;  /* 0x0000000607074212 */ /* 0x000fca00078e3cff */
[----:B------:R0:W3:Y:S01]  /*10310*/  @P4 LDG.E.U8 R62, desc[UR18][R6.64] ;  /* 0x00000012063e4981 */ /* 0x0000e2000c1e1100 */
[C---:B------:R-:W-:Y:S02]  /*10320*/  ISETP.GT.AND P1, PT, R8.reuse, 0x8, PT ;  /* 0x000000080800780c */ /* 0x040fe40003f24270 */
[----:B------:R-:W-:Y:S01]  /*10330*/  ISETP.GT.AND P2, PT, R8, 0x9, PT ;  /* 0x000000090800780c */ /* 0x000fe20003f44270 */
[----:B----4-:R-:W-:Y:S01]  /*10340*/  IMAD.X R90, R5, 0x1, R90, P5 ;  /* 0x00000001055a7824 */ /* 0x010fe200028e065a */
[----:B------:R-:W-:Y:S02]  /*10350*/  IADD3 R29, P5, PT, R3, R29, RZ ;  /* 0x0000001d031d7210 */ /* 0x000fe40007fbe0ff */
[----:B------:R-:W-:Y:S02]  /*10360*/  PRMT R16, RZ, 0x7610, R16 ;  /* 0x00007610ff107816 */ /* 0x000fe40000000010 */
[----:B------:R-:W-:Y:S01]  /*10370*/  STL [R1+0x64], R90 ;  /* 0x0000645a01007387 */ /* 0x000fe20000100800 */
[----:B------:R-:W-:-:S04]  /*10380*/  IMAD.X R79, R5, 0x1, R79, P5 ;  /* 0x00000001054f7824 */ /* 0x000fc800028e064f */
[----:B0-----:R-:W-:Y:S02]  /*10390*/  @P1 IMAD.MOV.U32 R6, RZ, RZ, R14 ;  /* 0x000000ffff061224 */ /* 0x001fe400078e000e */
[----:B------:R-:W-:Y:S01]  /*103a0*/  @P1 IMAD.MOV.U32 R7, RZ, RZ, R90 ;  /* 0x000000ffff071224 */ /* 0x000fe200078e005a */
[----:B------:R-:W-:Y:S02]  /*103b0*/  PRMT R32, RZ, 0x7610, R32 ;  /* 0x00007610ff207816 */ /* 0x000fe40000000020 */
[----:B------:R-:W-:Y:S02]  /*103c0*/  IADD3 R11, P6, PT, R3, R11, RZ ;  /* 0x0000000b030b7210 */ /* 0x000fe40007fde0ff */
[----:B------:R0:W4:Y:S02]  /*103d0*/  @P1 LDG.E.U8 R16, desc[UR18][R6.64] ;  /* 0x0000001206101981 */ /* 0x000124000c1e1100 */
[----:B0-----:R-:W-:Y:S02]  /*103e0*/  @P2 IMAD.MOV.U32 R6, RZ, RZ, R29 ;  /* 0x000000ffff062224 */ /* 0x001fe400078e001d */
[----:B------:R-:W-:-:S05]  /*103f0*/  @P2 IMAD.MOV.U32 R7, RZ, RZ, R79 ;  /* 0x000000ffff072224 */ /* 0x000fca00078e004f */
[----:B------:R0:W4:Y:S02]  /*10400*/  @P2 LDG.E.U8 R32, desc[UR18][R6.64] ;  /* 0x0000001206202981 */ /* 0x000124000c1e1100 */
[----:B0-----:R-:W-:Y:S01]  /*10410*/  IMAD.MOV.U32 R7, RZ, RZ, R11 ;  /* 0x000000ffff077224 */ /* 0x001fe200078e000b */
[----:B--2---:R-:W-:Y:S01]  /*10420*/  IADD3 R42, P5, PT, R3, R42, RZ ;  /* 0x0000002a032a7210 */ /* 0x004fe20007fbe0ff */
[----:B---3--:R0:W-:Y:S04]  /*10430*/  STL [R1+0x6bc], R62 ;  /* 0x0006bc3e01007387 */ /* 0x0081e80000100800 */
[----:B0-----:R-:W2:Y:S04]  /*10440*/  LDL.LU R62, [R1+0x8f4] ;  /* 0x0008f400013e7983 */ /* 0x001ea80000300800 */
[----:B------:R-:W3:Y:S04]  /*10450*/  LDL.LU R90, [R1+0xa0] ;  /* 0x0000a000015a7983 */ /* 0x000ee80000300800 */
[----:B------:R-:W2:Y:S04]  /*10460*/  LDL.LU R14, [R1+0xb8] ;  /* 0x0000b800010e7983 */ /* 0x000ea80000300800 */
[----:B------:R0:W-:Y:S04]  /*10470*/  STL [R1+0x88], R29 ;  /* 0x0000881d01007387 */ /* 0x0001e80000100800 */
[----:B------:R1:W-:Y:S04]  /*10480*/  STL [R1+0x78], R79 ;  /* 0x0000784f01007387 */ /* 0x0003e80000100800 */
[----:B0-----:R-:W4:Y:S04]  /*10490*/  LDL.LU R29, [R1+0xd0] ;  /* 0x0000d000011d7983 */ /* 0x001f280000300800 */
[----:B------:R0:W-:Y:S04]  /*104a0*/  STL [R1+0x98], R11 ;  /* 0x0000980b01007387 */ /* 0x0001e80000100800 */
[----:B-1----:R-:W4:Y:S04]  /*104b0*/  LDL.LU R79, [R1+0xe8] ;  /* 0x0000e800014f7983 */ /* 0x002f280000300800 */
[----:B------:R-:W-:Y:S04]  /*104c0*/  STL [R1+0xb0], R42 ;  /* 0x0000b02a01007387 */ /* 0x000fe80000100800 */
[----:B0-----:R-:W4:Y:S04]  /*104d0*/  LDL.LU R11, [R1+0x8f0] ;  /* 0x0008f000010b7983 */ /* 0x001f280000300800 */
[----:B------:R-:W4:Y:S01]  /*104e0*/  LDL.LU R6, [R1+0x94] ;  /* 0x0000940001067983 */ /* 0x000f220000300800 */
[----:B------:R-:W-:-:S02]  /*104f0*/  ISETP.GT.AND P4, PT, R8, 0xa, PT ;  /* 0x0000000a0800780c */ /* 0x000fc40003f84270 */
[----:B------:R-:W-:Y:S02]  /*10500*/  ISETP.GT.AND P1, PT, R8, 0xb, PT ;  /* 0x0000000b0800780c */ /* 0x000fe40003f24270 */
[----:B------:R-:W-:Y:S02]  /*10510*/  PRMT R49, RZ, 0x7610, R49 ;  /* 0x00007610ff317816 */ /* 0x000fe40000000031 */
[----:B------:R-:W-:Y:S01]  /*10520*/  PRMT R81, RZ, 0x7610, R81 ;  /* 0x00007610ff517816 */ /* 0x000fe20000000051 */
[----:B---3--:R-:W-:Y:S01]  /*10530*/  IMAD.X R90, R5, 0x1, R90, P5 ;  /* 0x00000001055a7824 */ /* 0x008fe200028e065a */
[----:B--2---:R-:W-:Y:S01]  /*10540*/  IADD3 R14, P5, PT, R3, R14, RZ ;  /* 0x0000000e030e7210 */ /* 0x004fe20007fbe0ff */
[----:B----4-:R-:W-:-:S05]  /*10550*/  IMAD.X R6, R5, 0x1, R6, P6 ;  /* 0x0000000105067824 */ /* 0x010fca00030e0606 */
[-C--:B------:R-:W-:Y:S01]  /*10560*/  @P4 LOP3.LUT R7, R7, R6.reuse, RZ, 0x3c, !PT ;  /* 0x0000000607074212 */ /* 0x080fe200078e3cff */
[----:B------:R0:W-:Y:S03]  /*10570*/  STL [R1+0x94], R6 ;  /* 0x0000940601007387 */ /* 0x0001e60000100800 */
[----:B0-----:R-:W-:-:S04]  /*10580*/  @P4 LOP3.LUT R6, R7, R6, RZ, 0x3c, !PT ;  /* 0x0000000607064212 */ /* 0x001fc800078e3cff */
[----:B------:R-:W-:Y:S01]  /*10590*/  @P4 LOP3.LUT R7, R7, R6, RZ, 0x3c, !PT ;  /* 0x0000000607074212 */ /* 0x000fe200078e3cff */
[----:B------:R0:W-:Y:S04]  /*105a0*/  STL [R1+0xa0], R90 ;  /* 0x0000a05a01007387 */ /* 0x0001e80000100800 */
[----:B------:R1:W2:Y:S02]  /*105b0*/  @P4 LDG.E.U8 R49, desc[UR18][R6.64] ;  /* 0x0000001206314981 */ /* 0x0002a4000c1e1100 */
[----:B-1----:R-:W-:Y:S02]  /*105c0*/  @P1 IMAD.MOV.U32 R6, RZ, RZ, R42 ;  /* 0x000000ffff061224 */ /* 0x002fe400078e002a */
[----:B------:R-:W-:Y:S01]  /*105d0*/  @P1 IMAD.MOV.U32 R7, RZ, RZ, R90 ;  /* 0x000000ffff071224 */ /* 0x000fe200078e005a */
[----:B------:R-:W3:Y:S04]  /*105e0*/  LDL.LU R42, [R1+0xd4] ;  /* 0x0000d400012a7983 */ /* 0x000ee80000300800 */
[----:B0-----:R-:W4:Y:S04]  /*105f0*/  LDL.LU R90, [R1+0xf0] ;  /* 0x0000f000015a7983 */ /* 0x001f280000300800 */
[----:B------:R0:W2:Y:S04]  /*10600*/  @P1 LDG.E.U8 R81, desc[UR18][R6.64] ;  /* 0x0000001206511981 */ /* 0x0000a8000c1e1100 */
[----:B------:R1:W-:Y:S01]  /*10610*/  STL [R1+0xb8], R14 ;  /* 0x0000b80e01007387 */ /* 0x0003e20000100800 */
[----:B0-----:R-:W-:-:S03]  /*10620*/  IMAD.MOV.U32 R7, RZ, RZ, R14 ;  /* 0x000000ffff077224 */ /* 0x001fc600078e000e */
[----:B-1----:R-:W2:Y:S04]  /*10630*/  LDL.LU R14, [R1+0x8ec] ;  /* 0x0008ec00010e7983 */ /* 0x002ea80000300800 */
[----:B------:R-:W2:Y:S01]  /*10640*/  LDL.LU R6, [R1+0xb4] ;  /* 0x0000b40001067983 */ /* 0x000ea20000300800 */
[----:B------:R-:W-:Y:S02]  /*10650*/  ISETP.GT.AND P2, PT, R8, 0xc, PT ;  /* 0x0000000c0800780c */ /* 0x000fe40003f44270 */
[----:B------:R-:W-:Y:S02]  /*10660*/  PRMT R70, RZ, 0x7610, R70 ;  /* 0x00007610ff467816 */ /* 0x000fe40000000046 */
[----:B------:R-:W-:Y:S01]  /*10670*/  IADD3 R29, P6, PT, R3, R29, RZ ;  /* 0x0000001d031d7210 */ /* 0x000fe20007fde0ff */
[----:B--2---:R-:W-:-:S08]  /*10680*/  IMAD.X R6, R5, 0x1, R6, P5 ;  /* 0x0000000105067824 */ /* 0x004fd000028e0606 */
[-C--:B------:R-:W-:Y:S01]  /*10690*/  @P2 LOP3.LUT R7, R7, R6.reuse, RZ, 0x3c, !PT ;  /* 0x0000000607072212 */ /* 0x080fe200078e3cff */
[----:B------:R0:W-:Y:S03]  /*106a0*/  STL [R1+0xb4], R6 ;  /* 0x0000b40601007387 */ /* 0x0001e60000100800 */
[----:B0-----:R-:W-:-:S04]  /*106b0*/  @P2 LOP3.LUT R6, R7, R6, RZ, 0x3c, !PT ;  /* 0x0000000607062212 */ /* 0x001fc800078e3cff */
[----:B------:R-:W-:Y:S01]  /*106c0*/  @P2 LOP3.LUT R7, R7, R6, RZ, 0x3c, !PT ;  /* 0x0000000607072212 */ /* 0x000fe200078e3cff */
[----:B------:R-:W-:Y:S04]  /*106d0*/  STL [R1+0xd0], R29 ;  /* 0x0000d01d01007387 */ /* 0x000fe80000100800 */
[----:B------:R0:W2:Y:S04]  /*106e0*/  @P2 LDG.E.U8 R70, desc[UR18][R6.64] ;  /* 0x0000001206462981 */ /* 0x0000a8000c1e1100 */
[----:B------:R-:W3:Y:S01]  /*106f0*/  LDL.LU R6, [R1+0xcc] ;  /* 0x0000cc0001067983 */ /* 0x000ee20000300800 */
[----:B------:R-:W-:Y:S01]  /*10700*/  ISETP.GT.AND P4, PT, R8, 0xd, PT ;  /* 0x0000000d0800780c */ /* 0x000fe20003f84270 */
[----:B0-----:R-:W-:Y:S01]  /*10710*/  IMAD.MOV.U32 R7, RZ, RZ, R29 ;  /* 0x000000ffff077224 */ /* 0x001fe200078e001d */
[----:B------:R-:W-:-:S02]  /*10720*/  IADD3 R79, P5, PT, R3, R79, RZ ;  /* 0x0000004f034f7210 */ /* 0x000fc40007fbe0ff */
[----:B------:R-:W-:Y:S01]  /*10730*/  PRMT R26, RZ, 0x7610, R26 ;  /* 0x00007610ff1a7816 */ /* 0x000fe2000000001a */
[----:B--2---:R0:W-:Y:S01]  /*10740*/  STL [R1+0x6b4], R70 ;  /* 0x0006b44601007387 */ /* 0x0041e20000100800 */
[----:B---3--:R-:W-:-:S03]  /*10750*/  IMAD.X R6, R5, 0x1, R6, P6 ;  /* 0x0000000105067824 */ /* 0x008fc600030e0606 */
[----:B0-----:R-:W2:Y:S04]  /*10760*/  LDL.LU R70, [R1+0x108] ;  /* 0x0001080001467983 */ /* 0x001ea80000300800 */
[-C--:B------:R-:W-:Y:S01]  /*10770*/  @P4 LOP3.LUT R7, R7, R6.reuse, RZ, 0x3c, !PT ;  /* 0x0000000607074212 */ /* 0x080fe200078e3cff */
[----:B------:R-:W-:Y:S04]  /*10780*/  STL [R1+0xe8], R79 ;  /* 0x0000e84f01007387 */ /* 0x000fe80000100800 */
[----:B------:R-:W3:Y:S04]  /*10790*/  LDL.LU R29, [R1+0x120] ;  /* 0x00012000011d7983 */ /* 0x000ee80000300800 */
[----:B------:R0:W-:Y:S02]  /*107a0*/  STL [R1+0xcc], R6 ;  /* 0x0000cc0601007387 */ /* 0x0001e40000100800 */
[----:B0-----:R-:W-:-:S04]  /*107b0*/  @P4 LOP3.LUT R6, R7, R6, RZ, 0x3c, !PT ;  /* 0x0000000607064212 */ /* 0x001fc800078e3cff */
[----:B------:R-:W-:-:S05]  /*107c0*/  @P4 LOP3.LUT R7, R7, R6, RZ, 0x3c, !PT ;  /* 0x0000000607074212 */ /* 0x000fca00078e3cff */
[----:B------:R0:W2:Y:S01]  /*107d0*/  @P4 LDG.E.U8 R26, desc[UR18][R6.64] ;  /* 0x00000012061a4981 */ /* 0x0000a2000c1e1100 */
[----:B------:R-:W-:Y:S01]  /*107e0*/  ISETP.GT.AND P1, PT, R8, 0xe, PT ;  /* 0x0000000e0800780c */ /* 0x000fe20003f24270 */
[----:B------:R-:W-:Y:S01]  /*107f0*/  IMAD.X R42, R5, 0x1, R42, P5 ;  /* 0x00000001052a7824 */ /* 0x000fe200028e062a */
[----:B------:R-:W-:-:S04]  /*10800*/  PRMT R44, RZ, 0x7610, R44 ;  /* 0x00007610ff2c7816 */ /* 0x000fc8000000002c */
[----:B------:R-:W-:Y:S01]  /*10810*/  STL [R1+0xd4], R42 ;  /* 0x0000d42a01007387 */ /* 0x000fe20000100800 */
[----:B0-----:R-:W-:-:S06]  /*10820*/  IMAD.MOV.U32 R7, RZ, RZ, R42 ;  /* 0x000000ffff077224 */ /* 0x001fcc00078e002a */
[----:B------:R-:W-:-:S05]  /*10830*/  @P1 IMAD.MOV.U32 R6, RZ, RZ, R79 ;  /* 0x000000ffff061224 */ /* 0x000fca00078e004f */
[----:B------:R0:W3:Y:S04]  /*10840*/  @P1 LDG.E.U8 R44, desc[UR18][R6.64] ;  /* 0x00000012062c1981 */ /* 0x0000e8000c1e1100 */
[----:B--2---:R1:W-:Y:S04]  /*10850*/  STL [R1+0x6b0], R26 ;  /* 0x0006b01a01007387 */ /* 0x0043e80000100800 */
[----:B-1----:R-:W2:Y:S04]  /*10860*/  LDL.LU R26, [R1+0x8e8] ;  /* 0x0008e800011a7983 */ /* 0x002ea80000300800 */
[----:B------:R-:W2:Y:S04]  /*10870*/  LDL.LU R42, [R1+0x8e4] ;  /* 0x0008e400012a7983 */ /* 0x000ea80000300800 */
[----:B------:R-:W2:Y:S01]  /*10880*/  LDL.LU R7, [R1+0xec] ;  /* 0x0000ec0001077983 */ /* 0x000ea20000300800 */
[----:B------:R-:W-:-:S02]  /*10890*/  ISETP.GT.AND P2, PT, R8, 0xf, PT ;  /* 0x0000000f0800780c */ /* 0x000fc40003f44270 */
[----:B----4-:R-:W-:Y:S01]  /*108a0*/  IADD3 R90, P5, PT, R3, R90, RZ ;  /* 0x0000005a035a7210 */ /* 0x010fe20007fbe0ff */
[----:B------:R-:W4:Y:S01]  /*108b0*/  LDL.LU R79, [R1+0x10c] ;  /* 0x00010c00014f7983 */ /* 0x000f220000300800 */
[----:B------:R-:W-:-:S09]  /*108c0*/  PRMT R80, RZ, 0x7610, R80 ;  /* 0x00007610ff507816 */ /* 0x000fd20000000050 */
[----:B0-----:R-:W-:Y:S01]  /*108d0*/  @P2 IMAD.MOV.U32 R6, RZ, RZ, R90 ;  /* 0x000000ffff062224 */ /* 0x001fe200078e005a */
[----:B------:R-:W-:Y:S01]  /*108e0*/  IADD3 R70, P6, PT, R3, R70, RZ ;  /* 0x0000004603467210 */ /* 0x000fe20007fde0ff */
[----:B------:R-:W-:Y:S01]  /*108f0*/  STL [R1+0xf0], R90 ;  /* 0x0000f05a01007387 */ /* 0x000fe20000100800 */
[----:B--2---:R-:W-:-:S05]  /*10900*/  IMAD.X R7, R5, 0x1, R7, P5 ;  /* 0x0000000105077824 */ /* 0x004fca00028e0607 */
[----:B------:R0:W2:Y:S04]  /*10910*/  @P2 LDG.E.U8 R80, desc[UR18][R6.64] ;  /* 0x0000001206502981 */ /* 0x0000a8000c1e1100 */
[----:B---3--:R1:W-:Y:S04]  /*10920*/  STL [R1+0x6ac], R44 ;  /* 0x0006ac2c01007387 */ /* 0x0083e80000100800 */
[----:B-1----:R-:W3:Y:S04]  /*10930*/  LDL.LU R44, [R1+0x128] ;  /* 0x00012800012c7983 */ /* 0x002ee80000300800 */
[----:B------:R0:W-:Y:S04]  /*10940*/  STL [R1+0xec], R7 ;  /* 0x0000ec0701007387 */ /* 0x0001e80000100800 */
[----:B------:R-:W-:Y:S04]  /*10950*/  STL [R1+0x108], R70 ;  /* 0x0001084601007387 */ /* 0x000fe80000100800 */
[----:B------:R-:W3:Y:S01]  /*10960*/  LDL.LU R6, [R1+0x104] ;  /* 0x0001040001067983 */ /* 0x000ee20000300800 */
[----:B------:R-:W-:Y:S01]  /*10970*/  IADD3 R29, P5, PT, R3, R29, RZ ;  /* 0x0000001d031d7210 */ /* 0x000fe20007fbe0ff */
[----:B0-----:R-:W-:-:S02]  /*10980*/  IMAD.MOV.U32 R7, RZ, RZ, R70 ;  /* 0x000000ffff077224 */ /* 0x001fc400078e0046 */
[----:B--2---:R0:W-:Y:S04]  /*10990*/  STL [R1+0x6a4], R80 ;  /* 0x0006a45001007387 */ /* 0x0041e80000100800 */
[----:B0-----:R-:W2:Y:S04]  /*109a0*/  LDL.LU R80, [R1+0x124] ;  /* 0x0001240001507983 */ /* 0x001ea80000300800 */
[----:B------:R-:W-:Y:S04]  /*109b0*/  STL [R1+0x120], R29 ;  /* 0x0001201d01007387 */ /* 0x000fe80000100800 */
[----:B------:R-:W2:Y:S04]  /*109c0*/  LDL.LU R70, [R1+0x130] ;  /* 0x0001300001467983 */ /* 0x000ea80000300800 */
[----:B------:R-:W2:Y:S01]  /*109d0*/  LDL.LU R90, [R1+0x138] ;  /* 0x00013800015a7983 */ /* 0x000ea20000300800 */
[C---:B------:R-:W-:Y:S01]  /*109e0*/  ISETP.GT.AND P4, PT, R8.reuse, 0x10, PT ;  /* 0x000000100800780c */ /* 0x040fe20003f84270 */
[----:B---3--:R-:W-:Y:S01]  /*109f0*/  IMAD.X R6, R5, 0x1, R6, P6 ;  /* 0x0000000105067824 */ /* 0x008fe200030e0606 */
[----:B------:R-:W-:-:S04]  /*10a00*/  ISETP.GT.AND P1, PT, R8, 0x11, PT ;  /* 0x000000110800780c */ /* 0x000fc80003f24270 */
[----:B------:R0:W-:Y:S07]  /*10a10*/  STL [R1+0x104], R6 ;  /* 0x0001040601007387 */ /* 0x0001ee0000100800 */
[-C--:B------:R-:W-:Y:S02]  /*10a20*/  @P4 LOP3.LUT R7, R7, R6.reuse, RZ, 0x3c, !PT ;  /* 0x0000000607074212 */ /* 0x080fe400078e3cff */
[----:B------:R-:W-:Y:S02]  /*10a30*/  PRMT R19, RZ, 0x7610, R19 ;  /* 0x00007610ff137816 */ /* 0x000fe40000000013 */
[----:B0-----:R-:W-:-:S02]  /*10a40*/  @P4 LOP3.LUT R6, R7, R6, RZ, 0x3c, !PT ;  /* 0x0000000607064212 */ /* 0x001fc400078e3cff */
[----:B------:R-:W-:Y:S02]  /*10a50*/  ISETP.GT.AND P2, PT, R8, 0x12, PT ;  /* 0x000000120800780c */ /* 0x000fe40003f44270 */
[----:B------:R-:W-:Y:S01]  /*10a60*/  @P4 LOP3.LUT R7, R7, R6, RZ, 0x3c, !PT ;  /* 0x0000000607074212 */ /* 0x000fe200078e3cff */
[----:B----4-:R-:W-:Y:S01]  /*10a70*/  IMAD.X R79, R5, 0x1, R79, P5 ;  /* 0x00000001054f7824 */ /* 0x010fe200028e064f */
[----:B------:R-:W-:Y:S02]  /*10a80*/  IADD3 R44, P5, PT, R3, R44, RZ ;  /* 0x0000002c032c7210 */ /* 0x000fe40007fbe0ff */
[----:B------:R-:W-:Y:S01]  /*10a90*/  PRMT R35, RZ, 0x7610, R35 ;  /* 0x00007610ff237816 */ /* 0x000fe20000000023 */
[----:B------:R0:W3:Y:S01]  /*10aa0*/  @P4 LDG.E.U8 R19, desc[UR18][R6.64] ;  /* 0x0000001206134981 */ /* 0x0000e2000c1e1100 */
[----:B------:R-:W-:-:S03]  /*10ab0*/  PRMT R50, RZ, 0x7610, R50 ;  /* 0x00007610ff327816 */ /* 0x000fc60000000032 */
[----:B------:R1:W-:Y:S01]  /*10ac0*/  STL [R1+0x10c], R79 ;  /* 0x00010c4f01007387 */ /* 0x0003e20000100800 */
[----:B0-----:R-:W-:Y:S02]  /*10ad0*/  @P1 IMAD.MOV.U32 R6, RZ, RZ, R29 ;  /* 0x000000ffff061224 */ /* 0x001fe400078e001d */
[----:B------:R-:W-:Y:S01]  /*10ae0*/  @P1 IMAD.MOV.U32 R7, RZ, RZ, R79 ;  /* 0x000000ffff071224 */ /* 0x000fe200078e004f */
[----:B------:R-:W4:Y:S04]  /*10af0*/  LDL.LU R29, [R1+0x134] ;  /* 0x00013400011d7983 */ /* 0x000f280000300800 */
[----:B------:R0:W3:Y:S04]  /*10b00*/  @P1 LDG.E.U8 R35, desc[UR18][R6.64] ;  /* 0x0000001206231981 */ /* 0x0000e8000c1e1100 */
[----:B-1----:R-:W3:Y:S04]  /*10b10*/  LDL.LU R79, [R1+0x140] ;  /* 0x00014000014f7983 */ /* 0x002ee80000300800 */
[----:B------:R1:W-:Y:S01]  /*10b20*/  STL [R1+0x128], R44 ;  /* 0x0001282c01007387 */ /* 0x0003e20000100800 */
[----:B0-----:R-:W-:-:S02]  /*10b30*/  @P2 IMAD.MOV.U32 R6, RZ, RZ, R44 ;  /* 0x000000ffff062224 */ /* 0x001fc400078e002c */
[----:B--2---:R-:W-:-:S04]  /*10b40*/  IMAD.X R80, R5, 0x1, R80, P5 ;  /* 0x0000000105507824 */ /* 0x004fc800028e0650 */
[----:B------:R-:W-:Y:S01]  /*10b50*/  @P2 IMAD.MOV.U32 R7, RZ, RZ, R80 ;  /* 0x000000ffff072224 */ /* 0x000fe200078e0050 */
[----:B------:R0:W-:Y:S01]  /*10b60*/  STL [R1+0x124], R80 ;  /* 0x0001245001007387 */ /* 0x0001e20000100800 */
[----:B------:R-:W-:-:S03]  /*10b70*/  IADD3 R70, P6, PT, R3, R70, RZ ;  /* 0x0000004603467210 */ /* 0x000fc60007fde0ff */
[----:B-1----:R-:W2:Y:S01]  /*10b80*/  LDL.LU R44, [R1+0x148] ;  /* 0x00014800012c7983 */ /* 0x002ea20000300800 */
[----:B------:R-:W-:-:S03]  /*10b90*/  IADD3 R90, P5, PT, R3, R90, RZ ;  /* 0x0000005a035a7210 */ /* 0x000fc60007fbe0ff */
[----:B------:R1:W-:Y:S04]  /*10ba0*/  STL [R1+0x130], R70 ;  /* 0x0001304601007387 */ /* 0x0003e80000100800 */
[----:B0-----:R-:W2:Y:S04]  /*10bb0*/  LDL.LU R80, [R1+0x150] ;  /* 0x0001500001507983 */ /* 0x001ea80000300800 */
[----:B------:R0:W2:Y:S04]  /*10bc0*/  @P2 LDG.E.U8 R50, desc[UR18][R6.64] ;  /* 0x0000001206322981 */ /* 0x0000a8000c1e1100 */
[----:B------:R-:W-:Y:S01]  /*10bd0*/  STL [R1+0x138], R90 ;  /* 0x0001385a01007387 */ /* 0x000fe20000100800 */
[----:B0-----:R-:W-:-:S03]  /*10be0*/  IMAD.MOV.U32 R7, RZ, RZ, R70 ;  /* 0x000000ffff077224 */ /* 0x001fc600078e0046 */
[----:B-1----:R-:W2:Y:S04]  /*10bf0*/  LDL.LU R70, [R1+0x8e0] ;  /* 0x0008e00001467983 */ /* 0x002ea80000300800 */
[----:B------:R-:W2:Y:S01]  /*10c00*/  LDL.LU R6, [R1+0x12c] ;  /* 0x00012c0001067983 */ /* 0x000ea20000300800 */
[C---:B------:R-:W-:Y:S02]  /*10c10*/  ISETP.GT.AND P4, PT, R8.reuse, 0x13, PT ;  /* 0x000000130800780c */ /* 0x040fe40003f84270 */
[----:B------:R-:W-:Y:S02]  /*10c20*/  ISETP.GT.AND P1, PT, R8, 0x14, PT ;  /* 0x000000140800780c */ /* 0x000fe40003f24270 */
[----:B------:R-:W-:Y:S02]  /*10c30*/  PRMT R83, RZ, 0x7610, R83 ;  /* 0x00007610ff537816 */ /* 0x000fe40000000053 */
[----:B------:R-:W-:Y:S01]  /*10c40*/  PRMT R9, RZ, 0x7610, R9 ;  /* 0x00007610ff097816 */ /* 0x000fe20000000009 */
[----:B----4-:R-:W-:-:S02]  /*10c50*/  IMAD.X R29, R5, 0x1, R29, P5 ;  /* 0x00000001051d7824 */ /* 0x010fc400028e061d */
[----:B--2---:R-:W-:-:S05]  /*10c60*/  IMAD.X R6, R5, 0x1, R6, P6 ;  /* 0x0000000105067824 */ /* 0x004fca00030e0606 */
[-C--:B------:R-:W-:Y:S01]  /*10c70*/  @P4 LOP3.LUT R7, R7, R6.reuse, RZ, 0x3c, !PT ;  /* 0x0000000607074212 */ /* 0x080fe200078e3cff */
[----:B------:R0:W-:Y:S03]  /*10c80*/  STL [R1+0x12c], R6 ;  /* 0x00012c0601007387 */ /* 0x0001e60000100800 */
[----:B0-----:R-:W-:-:S04]  /*10c90*/  @P4 LOP3.LUT R6, R7, R6, RZ, 0x3c, !PT ;  /* 0x0000000607064212 */ /* 0x001fc800078e3cff */
[----:B------:R-:W-:-:S05]  /*10ca0*/  @P4 LOP3.LUT R7, R7, R6, RZ, 0x3c, !PT ;  /* 0x0000000607074212 */ /* 0x000fca00078e3cff */
[----:B------:R0:W2:Y:S04]  /*10cb0*/  @P4 LDG.E.U8 R83, desc[UR18][R6.64] ;  /* 0x0000001206534981 */ /* 0x0000a8000c1e1100 */
[----:B------:R1:W-:Y:S01]  /*10cc0*/  STL [R1+0x134], R29 ;  /* 0x0001341d01007387 */ /* 0x0003e20000100800 */
[----:B0-----:R-:W-:Y:S02]  /*10cd0*/  IMAD.MOV.U32 R7, RZ, RZ, R29 ;  /* 0x000000ffff077224 */ /* 0x001fe400078e001d */
[----:B------:R-:W-:Y:S01]  /*10ce0*/  @P1 IMAD.MOV.U32 R6, RZ, RZ, R90 ;  /* 0x000000ffff061224 */ /* 0x000fe200078e005a */
[----:B-1----:R-:W4:Y:S04]  /*10cf0*/  LDL.LU R29, [R1+0x8dc] ;  /* 0x0008dc00011d7983 */ /* 0x002f280000300800 */
[----:B------:R0:W2:Y:S04]  /*10d00*/  @P1 LDG.E.U8 R9, desc[UR18][R6.64] ;  /* 0x0000001206091981 */ /* 0x0000a8000c1e1100 */
[----:B------:R-:W4:Y:S01]  /*10d10*/  LDL.LU R7, [R1+0x13c] ;  /* 0x00013c0001077983 */ /* 0x000f220000300800 */
[----:B------:R-:W-:-:S02]  /*10d20*/  ISETP.GT.AND P2, PT, R8, 0x15, PT ;  /* 0x000000150800780c */ /* 0x000fc40003f44270 */
[C---:B---3--:R-:W-:Y:S01]  /*10d30*/  IADD3 R79, P5, PT, R3.reuse, R79, RZ ;  /* 0x0000004f034f7210 */ /* 0x048fe20007fbe0ff */
[----:B------:R-:W3:Y:S01]  /*10d40*/  LDL.LU R90, [R1+0x14c] ;  /* 0x00014c00015a7983 */ /* 0x000ee20000300800 */
[----:B------:R-:W-:Y:S02]  /*10d50*/  PRMT R74, RZ, 0x7610, R74 ;  /* 0x00007610ff4a7816 */ /* 0x000fe4000000004a */
[----:B------:R-:W-:Y:S01]  /*10d60*/  IADD3 R44, P6, PT, R3, R44, RZ ;  /* 0x0000002c032c7210 */ /* 0x000fe20007fde0ff */
[----:B------:R-:W-:Y:S06]  /*10d70*/  STL [R1+0x140], R79 ;  /* 0x0001404f01007387 */ /* 0x000fec0000100800 */
[----:B0-----:R-:W-:Y:S01]  /*10d80*/  @P2 IMAD.MOV.U32 R6, RZ, RZ, R79 ;  /* 0x000000ffff062224 */ /* 0x001fe200078e004f */
[----:B--2---:R0:W-:Y:S01]  /*10d90*/  STL [R1+0x6a0], R9 ;  /* 0x0006a00901007387 */ /* 0x0041e20000100800 */
[----:B----4-:R-:W-:-:S03]  /*10da0*/  IMAD.X R7, R5, 0x1, R7, P5 ;  /* 0x0000000105077824 */ /* 0x010fc600028e0607 */
[----:B0-----:R-:W2:Y:S04]  /*10db0*/  LDL.LU R9, [R1+0x3d8] ;  /* 0x0003d80001097983 */ /* 0x001ea80000300800 */
[----:B------:R0:W-:Y:S04]  /*10dc0*/  STL [R1+0x13c], R7 ;  /* 0x00013c0701007387 */ /* 0x0001e80000100800 */
[----:B------:R0:W4:Y:S04]  /*10dd0*/  @P2 LDG.E.U8 R74, desc[UR18][R6.64] ;  /* 0x00000012064a2981 */ /* 0x000128000c1e1100 */
[----:B------:R1:W-:Y:S04]  /*10de0*/  STL [R1+0x148], R44 ;  /* 0x0001482c01007387 */ /* 0x0003e80000100800 */
[----:B------:R-:W2:Y:S01]  /*10df0*/  LDL.LU R6, [R1+0x144] ;  /* 0x0001440001067983 */ /* 0x000ea20000300800 */
[C---:B------:R-:W-:Y:S01]  /*10e00*/  ISETP.GT.AND P4, PT, R8.reuse, 0x16, PT ;  /* 0x000000160800780c */ /* 0x040fe20003f84270 */
[----:B0-----:R-:W-:Y:S01]  /*10e10*/  IMAD.MOV.U32 R7, RZ, RZ, R44 ;  /* 0x000000ffff077224 */ /* 0x001fe200078e002c */
[----:B------:R-:W-:Y:S01]  /*10e20*/  IADD3 R80, P5, PT, R3, R80, RZ ;  /* 0x0000005003507210 */ /* 0x000fe20007fbe0ff */
[----:B-1----:R-:W2:Y:S01]  /*10e30*/  LDL.LU R44, [R1+0x154] ;  /* 0x00015400012c7983 */ /* 0x002ea20000300800 */
[----:B------:R-:W-:-:S03]  /*10e40*/  ISETP.GT.AND P1, PT, R8, 0x17, PT ;  /* 0x000000170800780c */ /* 0x000fc60003f24270 */
[----:B------:R-:W-:Y:S01]  /*10e50*/  STL [R1+0x150], R80 ;  /* 0x0001505001007387 */ /* 0x000fe20000100800 */
[----:B------:R-:W-:Y:S01]  /*10e60*/  PRMT R45, RZ, 0x7610, R45 ;  /* 0x00007610ff2d7816 */ /* 0x000fe2000000002d */
[C---:B---3--:R-:W-:Y:S01]  /*10e70*/  IMAD.X R90, R5.reuse, 0x1, R90, P5 ;  /* 0x00000001055a7824 */ /* 0x048fe200028e065a */
[----:B------:R-:W-:Y:S01]  /*10e80*/  PRMT R28, RZ, 0x7610, R28 ;  /* 0x00007610ff1c7816 */ /* 0x000fe2000000001c */
[----:B----4-:R0:W-:Y:S01]  /*10e90*/  STL [R1+0x69c], R74 ;  /* 0x00069c4a01007387 */ /* 0x0101e20000100800 */
[----:B--2---:R-:W-:-:S03]  /*10ea0*/  IMAD.X R6, R5, 0x1, R6, P6 ;  /* 0x0000000105067824 */ /* 0x004fc600030e0606 */
[----:B0-----:R-:W2:Y:S02]  /*10eb0*/  LDL.LU R74, [R1+0x3e0] ;  /* 0x0003e000014a7983 */ /* 0x001ea40000300800 */
[-C--:B------:R-:W-:Y:S02]  /*10ec0*/  @P4 LOP3.LUT R7, R7, R6.reuse, RZ, 0x3c, !PT ;  /* 0x0000000607074212 */ /* 0x080fe400078e3cff */
[----:B------:R-:W3:Y:S04]  /*10ed0*/  LDL.LU R79, [R1+0x3e8] ;  /* 0x0003e800014f7983 */ /* 0x000ee80000300800 */
[----:B------:R0:W-:Y:S02]  /*10ee0*/  STL [R1+0x144], R6 ;  /* 0x0001440601007387 */ /* 0x0001e40000100800 */
[----:B0-----:R-:W-:-:S04]  /*10ef0*/  @P4 LOP3.LUT R6, R7, R6, RZ, 0x3c, !PT ;  /* 0x0000000607064212 */ /* 0x001fc800078e3cff */
[----:B------:R-:W-:-:S05]  /*10f00*/  @P4 LOP3.LUT R7, R7, R6, RZ, 0x3c, !PT ;  /* 0x0000000607074212 */ /* 0x000fca00078e3cff */
[----:B------:R0:W4:Y:S02]  /*10f10*/  @P4 LDG.E.U8 R45, desc[UR18][R6.64] ;  /* 0x00000012062d4981 */ /* 0x000124000c1e1100 */
[----:B0-----:R-:W-:Y:S02]  /*10f20*/  @P1 IMAD.MOV.U32 R6, RZ, RZ, R80 ;  /* 0x000000ffff061224 */ /* 0x001fe400078e0050 */
[----:B------:R-:W-:-:S05]  /*10f30*/  @P1 IMAD.MOV.U32 R7, RZ, RZ, R90 ;  /* 0x000000ffff071224 */ /* 0x000fca00078e005a */
[----:B------:R0:W4:Y:S01]  /*10f40*/  @P1 LDG.E.U8 R28, desc[UR18][R6.64] ;  /* 0x00000012061c1981 */ /* 0x000122000c1e1100 */
[----:B------:R-:W-:Y:S02]  /*10f50*/  ISETP.GT.AND P2, PT, R8, 0x18, PT ;  /* 0x000000180800780c */ /* 0x000fe40003f44270 */
[----:B------:R-:W-:Y:S01]  /*10f60*/  IADD3 R9, P5, PT, R3, R9, RZ ;  /* 0x0000000903097210 */ /* 0x000fe20007fbe0ff */
[----:B------:R-:W-:Y:S01]  /*10f70*/  STL [R1+0x14c], R90 ;  /* 0x00014c5a01007387 */ /* 0x000fe20000100800 */
[----:B------:R-:W-:-:S03]  /*10f80*/  PRMT R18, RZ, 0x7610, R18 ;  /* 0x00007610ff127816 */ /* 0x000fc60000000012 */
[----:B------:R-:W-:-:S06]  /*10f90*/  IMAD.X R44, R5, 0x1, R44, P5 ;  /* 0x00000001052c7824 */ /* 0x000fcc00028e062c */
[----:B0-----:R-:W-:Y:S02]  /*10fa0*/  @P2 IMAD.MOV.U32 R6, RZ, RZ, R9 ;  /* 0x000000ffff062224 */ /* 0x001fe400078e0009 */
[----:B------:R-:W-:-:S05]  /*10fb0*/  @P2 IMAD.MOV.U32 R7, RZ, RZ, R44 ;  /* 0x000000ffff072224 */ /* 0x000fca00078e002c */
[----:B------:R0:W4:Y:S01]  /*10fc0*/  @P2 LDG.E.U8 R18, desc[UR18][R6.64] ;  /* 0x0000001206122981 */ /* 0x000122000c1e1100 */
[C---:B--2---:R-:W-:Y:S02]  /*10fd0*/  IADD3 R74, P6, PT, R3.reuse, R74, RZ ;  /* 0x0000004a034a7210 */ /* 0x044fe40007fde0ff */
[----:B---3--:R-:W-:-:S03]  /*10fe0*/  IADD3 R79, P5, PT, R3, R79, RZ ;  /* 0x0000004f034f7210 */ /* 0x008fc60007fbe0ff */
[----:B0-----:R-:W-:Y:S01]  /*10ff0*/  IMAD.MOV.U32 R7, RZ, RZ, R74 ;  /* 0x000000ffff077224 */ /* 0x001fe200078e004a */
[----:B----4-:R0:W-:Y:S04]  /*11000*/  STL [R1+0x698], R45 ;  /* 0x0006982d01007387 */ /* 0x0101e80000100800 */
[----:B0-----:R-:W2:Y:S04]  /*11010*/  LDL.LU R45, [R1+0x8d8] ;  /* 0x0008d800012d7983 */ /* 0x001ea80000300800 */
[----:B------:R-:W3:Y:S04]  /*11020*/  LDL.LU R90, [R1+0x3e4] ;  /* 0x0003e400015a7983 */ /* 0x000ee80000300800 */
[----:B------:R-:W-:Y:S04]  /*11030*/  STL [R1+0x3d8], R9 ;  /* 0x0003d80901007387 */ /* 0x000fe80000100800 */
[----:B------:R0:W-:Y:S04]  /*11040*/  STL [R1+0x694], R28 ;  /* 0x0006941c01007387 */ /* 0x0001e80000100800 */
[----:B0-----:R-:W4:Y:S04]  /*11050*/  LDL.LU R28, [R1+0x3f0] ;  /* 0x0003f000011c7983 */ /* 0x001f280000300800 */
[----:B------:R0:W-:Y:S04]  /*11060*/  STL [R1+0x154], R44 ;  /* 0x0001542c01007387 */ /* 0x0001e80000100800 */
[----:B0-----:R-:W2:Y:S04]  /*11070*/  LDL.LU R44, [R1+0x3ec] ;  /* 0x0003ec00012c7983 */ /* 0x001ea80000300800 */
[----:B------:R0:W-:Y:S04]  /*11080*/  STL [R1+0x3e0], R74 ;  /* 0x0003e04a01007387 */ /* 0x0001e80000100800 */
[----:B------:R-:W2:Y:S04]  /*11090*/  LDL.LU R9, [R1+0x3f8] ;  /* 0x0003f80001097983 */ /* 0x000ea80000300800 */
[----:B------:R-:W-:Y:S04]  /*110a0*/  STL [R1+0x3e8], R79 ;  /* 0x0003e84f01007387 */ /* 0x000fe80000100800 */
[----:B------:R-:W2:Y:S04]  /*110b0*/  LDL.LU R80, [R1+0x400] ;  /* 0x0004000001507983 */ /* 0x000ea80000300800 */
[----:B0-----:R-:W2:Y:S04]  /*110c0*/  LDL.LU R74, [R1+0x8d4] ;  /* 0x0008d400014a7983 */ /* 0x001ea80000300800 */
[----:B------:R-:W2:Y:S01]  /*110d0*/  LDL.LU R6, [R1+0x3dc] ;  /* 0x0003dc0001067983 */ /* 0x000ea20000300800 */
[----:B------:R-:W-:-:S02]  /*110e0*/  ISETP.GT.AND P4, PT, R8, 0x19, PT ;  /* 0x000000190800780c */ /* 0x000fc40003f84270 */
[C---:B------:R-:W-:Y:S02]  /*110f0*/  ISETP.GT.AND P1, PT, R8.reuse, 0x1a, PT ;  /* 0x0000001a0800780c */ /* 0x040fe40003f24270 */
[----:B------:R-:W-:Y:S02]  /*11100*/  PRMT R34, RZ, 0x7610, R34 ;  /* 0x00007610ff227816 */ /* 0x000fe40000000022 */
[----:B------:R-:W-:Y:S02]  /*11110*/  ISETP.GT.AND P2, PT, R8, 0x1b, PT ;  /* 0x0000001b0800780c */ /* 0x000fe40003f44270 */
[----:B------:R-:W-:Y:S02]  /*11120*/  PRMT R51, RZ, 0x7610, R51 ;  /* 0x00007610ff337816 */ /* 0x000fe40000000033 */
[----:B------:R-:W-:Y:S01]  /*11130*/  PRMT R85, RZ, 0x7610, R85 ;  /* 0x00007610ff557816 */ /* 0x000fe20000000055 */
[----:B---3--:R-:W-:Y:S01]  /*11140*/  IMAD.X R90, R5, 0x1, R90, P5 ;  /* 0x00000001055a7824 */ /* 0x008fe200028e065a */
[----:B----4-:R-:W-:-:S05]  /*11150*/  IADD3 R28, P5, PT, R3, R28, RZ ;  /* 0x0000001c031c7210 */ /* 0x010fca0007fbe0ff */
[C---:B--2---:R-:W-:Y:S02]  /*11160*/  IMAD.X R44, R5.reuse, 0x1, R44, P5 ;  /* 0x00000001052c7824 */ /* 0x044fe400028e062c */
[----:B------:R-:W-:-:S05]  /*11170*/  IMAD.X R6, R5, 0x1, R6, P6 ;  /* 0x0000000105067824 */ /* 0x000fca00030e0606 */
[-C--:B------:R-:W-:Y:S01]  /*11180*/  @P4 LOP3.LUT R7, R7, R6.reuse, RZ, 0x3c, !PT ;  /* 0x0000000607074212 */ /* 0x080fe200078e3cff */
[----:B------:R0:W-:Y:S03]  /*11190*/  STL [R1+0x3dc], R6 ;  /* 0x0003dc0601007387 */ /* 0x0001e60000100800 */
[----:B0-----:R-:W-:-:S04]  /*111a0*/  @P4 LOP3.LUT R6, R7, R6, RZ, 0x3c, !PT ;  /* 0x0000000607064212 */ /* 0x001fc800078e3cff */
[----:B------:R-:W-:-:S05]  /*111b0*/  @P4 LOP3.LUT R7, R7, R6, RZ, 0x3c, !PT ;  /* 0x0000000607074212 */ /* 0x000fca00078e3cff */
[----:B------:R0:W2:Y:S01]  /*111c0*/  @P4 LDG.E.U8 R34, desc[UR18][R6.64] ;  /* 0x0000001206224981 */ /* 0x0000a2000c1e1100 */
[----:B------:R-:W-:-:S03]  /*111d0*/  IADD3 R9, P6, PT, R3, R9, RZ ;  /* 0x0000000903097210 */ /* 0x000fc60007fde0ff */
[----:B------:R1:W-:Y:S01]  /*111e0*/  STL [R1+0x3e4], R90 ;  /* 0x0003e45a01007387 */ /* 0x0003e20000100800 */
[----:B0-----:R-:W-:Y:S02]  /*111f0*/  @P1 IMAD.MOV.U32 R6, RZ, RZ, R79 ;  /* 0x000000ffff061224 */ /* 0x001fe400078e004f */
[----:B------:R-:W-:Y:S02]  /*11200*/  @P1 IMAD.MOV.U32 R7, RZ, RZ, R90 ;  /* 0x000000ffff071224 */ /* 0x000fe400078e005a */
[----:B-1----:R-:W3:Y:S01]  /*11210*/  LDL.LU R90, [R1+0x3fc] ;  /* 0x0003fc00015a7983 */ /* 0x002ee20000300800 */
[----:B------:R-:W-:-:S03]  /*11220*/  IADD3 R80, P5, PT, R3, R80, RZ ;  /* 0x0000005003507210 */ /* 0x000fc60007fbe0ff */
[----:B------:R0:W4:Y:S04]  /*11230*/  @P1 LDG.E.U8 R51, desc[UR18][R6.64] ;  /* 0x0000001206331981 */ /* 0x000128000c1e1100 */
[----:B------:R-:W2:Y:S04]  /*11240*/  LDL.LU R79, [R1+0x408] ;  /* 0x00040800014f7983 */ /* 0x000ea80000300800 */
[----:B------:R1:W-:Y:S01]  /*11250*/  STL [R1+0x3f0], R28 ;  /* 0x0003f01c01007387 */ /* 0x0003e20000100800 */
[----:B0-----:R-:W-:Y:S02]  /*11260*/  @P2 IMAD.MOV.U32 R6, RZ, RZ, R28 ;  /* 0x000000ffff062224 */ /* 0x001fe400078e001c */
[----:B------:R-:W-:Y:S01]  /*11270*/  @P2 IMAD.MOV.U32 R7, RZ, RZ, R44 ;  /* 0x000000ffff072224 */ /* 0x000fe200078e002c */
[----:B------:R0:W-:Y:S04]  /*11280*/  STL [R1+0x3ec], R44 ;  /* 0x0003ec2c01007387 */ /* 0x0001e80000100800 */
[----:B------:R0:W2:Y:S04]  /*11290*/  @P2 LDG.E.U8 R85, desc[UR18][R6.64] ;  /* 0x0000001206552981 */ /* 0x0000a8000c1e1100 */
[----:B-1----:R-:W2:Y:S04]  /*112a0*/  LDL.LU R28, [R1+0x15c] ;  /* 0x00015c00011c7983 */ /* 0x002ea80000300800 */
[----:B------:R1:W-:Y:S01]  /*112b0*/  STL [R1+0x3f8], R9 ;  /* 0x0003f80901007387 */ /* 0x0003e20000100800 */
[----:B0-----:R-:W-:-:S03]  /*112c0*/  IMAD.MOV.U32 R7, RZ, RZ, R9 ;  /* 0x000000ffff077224 */ /* 0x001fc600078e0009 */
[----:B------:R-:W2:Y:S04]  /*112d0*/  LDL.LU R44, [R1+0x410] ;  /* 0x00041000012c7983 */ /* 0x000ea80000300800 */
[----:B------:R-:W-:Y:S04]  /*112e0*/  STL [R1+0x400], R80 ;  /* 0x0004005001007387 */ /* 0x000fe80000100800 */
[----:B-1----:R-:W2:Y:S04]  /*112f0*/  LDL.LU R9, [R1+0x8d0] ;  /* 0x0008d00001097983 */ /* 0x002ea80000300800 */
[----:B------:R-:W2:Y:S01]  /*11300*/  LDL.LU R6, [R1+0x3f4] ;  /* 0x0003f40001067983 */ /* 0x000ea20000300800 */
[----:B------:R-:W-:-:S02]  /*11310*/  ISETP.GT.AND P4, PT, R8, 0x1c, PT ;  /* 0x0000001c0800780c */ /* 0x000fc40003f84270 */
        /* <DEDUP_REMOVED lines=19> */
[C---:B------:R-:W-:Y:S01]  /*11450*/  IADD3 R79, P5, PT, R3.reuse, R79, RZ ;  /* 0x0000004f034f7210 */ /* 0x040fe20007fbe0ff */
        /* <DEDUP_REMOVED lines=10> */
[----:B------:R-:W-:Y:S04]  /*11500*/  STL [R1+0x15c], R28 ;  /* 0x00015c1c01007387 */ /* 0x000fe80000100800 */
        /* <DEDUP_REMOVED lines=8> */
[----:B------:R-:W-:Y:S01]  /*11590*/  STL [R1+0x410], R44 ;  /* 0x0004102c01007387 */ /* 0x000fe20000100800 */
[----:B------:R-:W-:-:S03]  /*115a0*/  @P4 LOP3.LUT R7, R7, R6, RZ, 0x3c, !PT ;  /* 0x0000000607074212 */ /* 0x000fc600078e3cff */
[----:B------:R-:W3:Y:S04]  /*115b0*/  LDL.LU R28, [R1+0x420] ;  /* 0x00042000011c7983 */ /* 0x000ee80000300800 */
[----:B------:R-:W3:Y:S04]  /*115c0*/  LDL.LU R79, [R1+0x428] ;  /* 0x00042800014f7983 */ /* 0x000ee80000300800 */
        /* <DEDUP_REMOVED lines=9> */
[----:B------:R-:W-:Y:S05]  /*11660*/  STL [R1+0x40c], R80 ;  /* 0x00040c5001007387 */ /* 0x000fea0000100800 */
[----:B0-----:R-:W-:-:S02]  /*11670*/  @P1 IMAD.MOV.U32 R6, RZ, RZ, R44 ;  /* 0x000000ffff061224 */ /* 0x001fc400078e002c */
[----:B------:R-:W-:Y:S01]  /*11680*/  @P1 IMAD.MOV.U32 R7, RZ, RZ, R80 ;  /* 0x000000ffff071224 */ /* 0x000fe200078e0050 */
[----:B------:R-:W-:-:S04]  /*11690*/  PRMT R37, RZ, 0x7610, R37 ;  /* 0x00007610ff257816 */ /* 0x000fc80000000025 */
[----:B------:R0:W4:Y:S02]  /*116a0*/  @P1 LDG.E.U8 R21, desc[UR18][R6.64] ;  /* 0x0000001206151981 */ /* 0x000124000c1e1100 */
[----:B0-----:R-:W-:Y:S02]  /*116b0*/  @P2 IMAD.MOV.U32 R6, RZ, RZ, R71 ;  /* 0x000000ffff062224 */ /* 0x001fe400078e0047 */
[----:B--2---:R-:W-:-:S04]  /*116c0*/  IMAD.X R78, R5, 0x1, R78, P5 ;  /* 0x00000001054e7824 */ /* 0x004fc800028e064e */
[----:B------:R-:W-:Y:S01]  /*116d0*/  @P2 IMAD.MOV.U32 R7, RZ, RZ, R78 ;  /* 0x000000ffff072224 */ /* 0x000fe200078e004e */
[----:B---3--:R-:W-:-:S04]  /*116e0*/  IADD3 R28, P6, PT, R3, R28, RZ ;  /* 0x0000001c031c7210 */ /* 0x008fc80007fde0ff */
[----:B------:R0:W2:Y:S01]  /*116f0*/  @P2 LDG.E.U8 R37, desc[UR18][R6.64] ;  /* 0x0000001206252981 */ /* 0x0000a2000c1e1100 */
[----:B------:R-:W-:Y:S01]  /*11700*/  IADD3 R79, P5, PT, R3, R79, RZ ;  /* 0x0000004f034f7210 */ /* 0x000fe20007fbe0ff */
[----:B0-----:R-:W-:Y:S02]  /*11710*/  IMAD.MOV.U32 R7, RZ, RZ, R28 ;  /* 0x000000ffff077224 */ /* 0x001fe400078e001c */
[----:B------:R0:W-:Y:S04]  /*11720*/  STL [R1+0x110], R88 ;  /* 0x0001105801007387 */ /* 0x0001e80000100800 */
[----:B0-----:R-:W3:Y:S04]  /*11730*/  LDL.LU R88, [R1+0x8c4] ;  /* 0x0008c40001587983 */ /* 0x001ee80000300800 */
[----:B------:R-:W2:Y:S04]  /*11740*/  LDL.LU R80, [R1+0x424] ;  /* 0x0004240001507983 */ /* 0x000ea80000300800 */
[----:B------:R-:W3:Y:S04]  /*11750*/  LDL.LU R44, [R1+0x430] ;  /* 0x00043000012c7983 */ /* 0x000ee80000300800 */
        /* <DEDUP_REMOVED lines=12> */
[----:B--2---:R-:W-:Y:S01]  /*11820*/  IMAD.X R80, R5, 0x1, R80, P5 ;  /* 0x0000000105507824 */ /* 0x004fe200028e0650 */
[----:B---3--:R-:W-:Y:S01]  /*11830*/  IADD3 R44, P5, PT, R3, R44, RZ ;  /* 0x0000002c032c7210 */ /* 0x008fe20007fbe0ff */
        /* <DEDUP_REMOVED lines=8> */
[----:B------:R-:W-:Y:S02]  /*118c0*/  @P1 IMAD.MOV.U32 R7, RZ, RZ, R80 ;  /* 0x000000ffff071224 */ /* 0x000fe400078e0050 */
[----:B0-----:R-:W3:Y:S04]  /*118d0*/  LDL.LU R80, [R1+0x43c] ;  /* 0x00043c0001507983 */ /* 0x001ee80000300800 */
[----:B------:R-:W4:Y:S04]  /*118e0*/  LDL.LU R79, [R1+0x164] ;  /* 0x00016400014f7983 */ /* 0x000f280000300800 */
        /* <DEDUP_REMOVED lines=13> */
[----:B------:R0:W-:Y:S04]  /*119c0*/  STL [R1+0x438], R71 ;  /* 0x0004384701007387 */ /* 0x0001e80000100800 */
[----:B------:R1:W2:Y:S04]  /*119d0*/  @P2 LDG.E.U8 R76, desc[UR18][R6.64] ;  /* 0x00000012064c2981 */ /* 0x0002a8000c1e1100 */
[----:B------:R-:W3:Y:S01]  /*119e0*/  LDL.LU R6, [R1+0x434] ;  /* 0x0004340001067983 */ /* 0x000ee20000300800 */
[----:B------:R-:W-:Y:S01]  /*119f0*/  ISETP.GT.AND P4, PT, R8, 0x25, PT ;  /* 0x000000250800780c */ /* 0x000fe20003f84270 */
[----:B-1----:R-:W-:Y:S01]  /*11a00*/  IMAD.MOV.U32 R7, RZ, RZ, R71 ;  /* 0x000000ffff077224 */ /* 0x002fe200078e0047 */
[----:B------:R-:W-:Y:S01]  /*11a10*/  IADD3 R78, P5, PT, R3, R78, RZ ;  /* 0x0000004e034e7210 */ /* 0x000fe20007fbe0ff */
[----:B0-----:R-:W4:Y:S04]  /*11a20*/  LDL.LU R71, [R1+0x448] ;  /* 0x0004480001477983 */ /* 0x001f280000300800 */
[----:B------:R-:W-:Y:S01]  /*11a30*/  STL [R1+0x440], R78 ;  /* 0x0004404e01007387 */ /* 0x000fe20000100800 */
        /* <DEDUP_REMOVED lines=9> */
[----:B------:R-:W-:Y:S01]  /*11ad0*/  ISETP.GT.AND P1, PT, R8, 0x26, PT ;  /* 0x000000260800780c */ /* 0x000fe20003f24270 */
[----:B------:R-:W-:Y:S01]  /*11ae0*/  IMAD.X R80, R5, 0x1, R80, P5 ;  /* 0x0000000105507824 */ /* 0x000fe200028e0650 */
[----:B------:R-:W-:-:S04]  /*11af0*/  PRMT R0, RZ, 0x7610, R0 ;  /* 0x00007610ff007816 */ /* 0x000fc80000000000 */
[----:B------:R-:W-:Y:S01]  /*11b00*/  STL [R1+0x43c], R80 ;  /* 0x00043c5001007387 */ /* 0x000fe20000100800 */
[----:B0-----:R-:W-:-:S06]  /*11b10*/  IMAD.MOV.U32 R7, RZ, RZ, R80 ;  /* 0x000000ffff077224 */ /* 0x001fcc00078e0050 */
[----:B------:R-:W-:-:S05]  /*11b20*/  @P1 IMAD.MOV.U32 R6, RZ, RZ, R78 ;  /* 0x000000ffff061224 */ /* 0x000fca00078e004e */
[----:B------:R0:W2:Y:S04]  /*11b30*/  @P1 LDG.E.U8 R0, desc[UR18][R6.64] ;  /* 0x0000001206001981 */ /* 0x0000a8000c1e1100 */
[----:B---3--:R1:W-:Y:S04]  /*11b40*/  STL [R1+0xfc], R73 ;  /* 0x0000fc4901007387 */ /* 0x0083e80000100800 */
[----:B-1----:R-:W3:Y:S04]  /*11b50*/  LDL.LU R73, [R1+0x8b8] ;  /* 0x0008b80001497983 */ /* 0x002ee80000300800 */
[----:B------:R-:W3:Y:S04]  /*11b60*/  LDL.LU R80, [R1+0x8b4] ;  /* 0x0008b40001507983 */ /* 0x000ee80000300800 */
[----:B------:R-:W3:Y:S01]  /*11b70*/  LDL.LU R7, [R1+0x160] ;  /* 0x0001600001077983 */ /* 0x000ee20000300800 */
[----:B------:R-:W-:-:S02]  /*11b80*/  ISETP.GT.AND P2, PT, R8, 0x27, PT ;  /* 0x000000270800780c */ /* 0x000fc40003f44270 */
[----:B----4-:R-:W-:Y:S01]  /*11b90*/  IADD3 R79, P5, PT, R3, R79, RZ ;  /* 0x0000004f034f7210 */ /* 0x010fe20007fbe0ff */
[----:B------:R-:W4:Y:S01]  /*11ba0*/  LDL.LU R78, [R1+0x44c] ;  /* 0x00044c00014e7983 */ /* 0x000f220000300800 */
[----:B------:R-:W-:-:S09]  /*11bb0*/  PRMT R72, RZ, 0x7610, R72 ;  /* 0x00007610ff487816 */ /* 0x000fd20000000048 */
[----:B0-----:R-:W-:Y:S01]  /*11bc0*/  @P2 IMAD.MOV.U32 R6, RZ, RZ, R79 ;  /* 0x000000ffff062224 */ /* 0x001fe200078e004f */
[----:B------:R-:W-:Y:S01]  /*11bd0*/  IADD3 R71, P6, PT, R3, R71, RZ ;  /* 0x0000004703477210 */ /* 0x000fe20007fde0ff */
[----:B------:R-:W-:Y:S04]  /*11be0*/  STL [R1+0x164], R79 ;  /* 0x0001644f01007387 */ /* 0x000fe80000100800 */
[----:B--2---:R0:W-:Y:S04]  /*11bf0*/  STL [R1+0xf8], R0 ;  /* 0x0000f80001007387 */ /* 0x0041e80000100800 */
[----:B0-----:R-:W2:Y:S01]  /*11c00*/  LDL.LU R0, [R1+0x458] ;  /* 0x0004580001007983 */ /* 0x001ea20000300800 */
[----:B---3--:R-:W-:-:S05]  /*11c10*/  IMAD.X R7, R5, 0x1, R7, P5 ;  /* 0x0000000105077824 */ /* 0x008fca00028e0607 */
[----:B------:R0:W3:Y:S04]  /*11c20*/  @P2 LDG.E.U8 R72, desc[UR18][R6.64] ;  /* 0x0000001206482981 */ /* 0x0000e8000c1e1100 */
[----:B------:R0:W-:Y:S04]  /*11c30*/  STL [R1+0x160], R7 ;  /* 0x0001600701007387 */ /* 0x0001e80000100800 */
[----:B------:R1:W-:Y:S04]  /*11c40*/  STL [R1+0x448], R71 ;  /* 0x0004484701007387 */ /* 0x0003e80000100800 */
[----:B------:R-:W2:Y:S01]  /*11c50*/  LDL.LU R6, [R1+0x444] ;  /* 0x0004440001067983 */ /* 0x000ea20000300800 */
[----:B------:R-:W-:Y:S01]  /*11c60*/  IADD3 R76, P5, PT, R3, R76, RZ ;  /* 0x0000004c034c7210 */ /* 0x000fe20007fbe0ff */
[----:B0-----:R-:W-:-:S02]  /*11c70*/  IMAD.MOV.U32 R7, RZ, RZ, R71 ;  /* 0x000000ffff077224 */ /* 0x001fc400078e0047 */
[----:B-1----:R-:W4:Y:S04]  /*11c80*/  LDL.LU R71, [R1+0x454] ;  /* 0x0004540001477983 */ /* 0x002f280000300800 */
[----:B------:R-:W-:Y:S04]  /*11c90*/  STL [R1+0x450], R76 ;  /* 0x0004504c01007387 */ /* 0x000fe80000100800 */
[----:B------:R-:W4:Y:S01]  /*11ca0*/  LDL.LU R79, [R1+0x460] ;  /* 0x00046000014f7983 */ /* 0x000f220000300800 */
[----:B------:R-:W-:-:S03]  /*11cb0*/  ISETP.GT.AND P4, PT, R8, 0x28, PT ;  /* 0x000000280800780c */ /* 0x000fc60003f84270 */
[----:B---3--:R0:W-:Y:S04]  /*11cc0*/  STL [R1+0xf4], R72 ;  /* 0x0000f44801007387 */ /* 0x0081e80000100800 */
[----:B0-----:R-:W3:Y:S01]  /*11cd0*/  LDL.LU R72, [R1+0x468] ;  /* 0x0004680001487983 */ /* 0x001ee20000300800 */
[----:B--2---:R-:W-:Y:S01]  /*11ce0*/  IMAD.X R6, R5, 0x1, R6, P6 ;  /* 0x0000000105067824 */ /* 0x004fe200030e0606 */
[----:B------:R-:W-:-:S04]  /*11cf0*/  ISETP.GT.AND P1, PT, R8, 0x29, PT ;  /* 0x000000290800780c */ /* 0x000fc80003f24270 */
[-C--:B------:R-:W-:Y:S01]  /*11d00*/  @P4 LOP3.LUT R7, R7, R6.reuse, RZ, 0x3c, !PT ;  /* 0x0000000607074212 */ /* 0x080fe200078e3cff */
[----:B------:R0:W-:Y:S01]  /*11d10*/  STL [R1+0x444], R6 ;  /* 0x0004440601007387 */ /* 0x0001e20000100800 */
[----:B------:R-:W-:Y:S02]  /*11d20*/  PRMT R20, RZ, 0x7610, R20 ;  /* 0x00007610ff147816 */ /* 0x000fe40000000014 */
[----:B------:R-:W-:Y:S01]  /*11d30*/  ISETP.GT.AND P2, PT, R8, 0x2a, PT ;  /* 0x0000002a0800780c */ /* 0x000fe20003f44270 */
[----:B----4-:R-:W-:Y:S01]  /*11d40*/  IMAD.X R78, R5, 0x1, R78, P5 ;  /* 0x00000001054e7824 */ /* 0x010fe200028e064e */
[----:B0-----:R-:W-:-:S04]  /*11d50*/  @P4 LOP3.LUT R6, R7, R6, RZ, 0x3c, !PT ;  /* 0x0000000607064212 */ /* 0x001fc800078e3cff */
[----:B------:R-:W-:Y:S02]  /*11d60*/  @P4 LOP3.LUT R7, R7, R6, RZ, 0x3c, !PT ;  /* 0x0000000607074212 */ /* 0x000fe400078e3cff */
[----:B------:R-:W-:Y:S02]  /*11d70*/  IADD3 R0, P5, PT, R3, R0, RZ ;  /* 0x0000000003007210 */ /* 0x000fe40007fbe0ff */
[----:B------:R-:W-:Y:S01]  /*11d80*/  PRMT R36, RZ, 0x7610, R36 ;  /* 0x00007610ff247816 */ /* 0x000fe20000000024 */
[----:B------:R0:W2:Y:S02]  /*11d90*/  @P4 LDG.E.U8 R20, desc[UR18][R6.64] ;  /* 0x0000001206144981 */ /* 0x0000a4000c1e1100 */
[----:B------:R-:W-:Y:S01]  /*11da0*/  IMAD.X R71, R5, 0x1, R71, P5 ;  /* 0x0000000105477824 */ /* 0x000fe200028e0647 */
[----:B------:R-:W-:Y:S01]  /*11db0*/  PRMT R53, RZ, 0x7610, R53 ;  /* 0x00007610ff357816 */ /* 0x000fe20000000035 */
[----:B------:R1:W-:Y:S01]  /*11dc0*/  STL [R1+0x44c], R78 ;  /* 0x00044c4e01007387 */ /* 0x0003e20000100800 */
[----:B------:R-:W-:Y:S01]  /*11dd0*/  IADD3 R79, P6, PT, R3, R79, RZ ;  /* 0x0000004f034f7210 */ /* 0x000fe20007fde0ff */
[----:B0-----:R-:W-:-:S02]  /*11de0*/  @P1 IMAD.MOV.U32 R6, RZ, RZ, R76 ;  /* 0x000000ffff061224 */ /* 0x001fc400078e004c */
[----:B------:R-:W-:Y:S02]  /*11df0*/  @P1 IMAD.MOV.U32 R7, RZ, RZ, R78 ;  /* 0x000000ffff071224 */ /* 0x000fe400078e004e */
[----:B-1----:R-:W4:Y:S04]  /*11e00*/  LDL.LU R78, [R1+0x464] ;  /* 0x00046400014e7983 */ /* 0x002f280000300800 */
[----:B------:R0:W2:Y:S04]  /*11e10*/  @P1 LDG.E.U8 R36, desc[UR18][R6.64] ;  /* 0x0000001206241981 */ /* 0x0000a8000c1e1100 */
[----:B------:R-:W2:Y:S04]  /*11e20*/  LDL.LU R76, [R1+0x470] ;  /* 0x00047000014c7983 */ /* 0x000ea80000300800 */
[----:B------:R1:W-:Y:S01]  /*11e30*/  STL [R1+0x458], R0 ;  /* 0x0004580001007387 */ /* 0x0003e20000100800 */
[----:B0-----:R-:W-:-:S02]  /*11e40*/  @P2 IMAD.MOV.U32 R6, RZ, RZ, R0 ;  /* 0x000000ffff062224 */ /* 0x001fc400078e0000 */
[----:B------:R-:W-:Y:S01]  /*11e50*/  @P2 IMAD.MOV.U32 R7, RZ, RZ, R71 ;  /* 0x000000ffff072224 */ /* 0x000fe200078e0047 */
[----:B------:R0:W-:Y:S04]  /*11e60*/  STL [R1+0x454], R71 ;  /* 0x0004544701007387 */ /* 0x0001e80000100800 */
[----:B------:R0:W2:Y:S04]  /*11e70*/  @P2 LDG.E.U8 R53, desc[UR18][R6.64] ;  /* 0x0000001206352981 */ /* 0x0000a8000c1e1100 */
[----:B-1----:R-:W2:Y:S04]  /*11e80*/  LDL.LU R0, [R1+0x478] ;  /* 0x0004780001007983 */ /* 0x002ea80000300800 */
[----:B------:R1:W-:Y:S01]  /*11e90*/  STL [R1+0x460], R79 ;  /* 0x0004604f01007387 */ /* 0x0003e20000100800 */
[----:B0-----:R-:W-:-:S03]  /*11ea0*/  IMAD.MOV.U32 R7, RZ, RZ, R79 ;  /* 0x000000ffff077224 */ /* 0x001fc600078e004f */
[----:B------:R-:W2:Y:S01]  /*11eb0*/  LDL.LU R71, [R1+0x16c] ;  /* 0x00016c0001477983 */ /* 0x000ea20000300800 */
[----:B---3--:R-:W-:-:S05]  /*11ec0*/  IADD3 R72, P5, PT, R3, R72, RZ ;  /* 0x0000004803487210 */ /* 0x008fca0007fbe0ff */
[----:B------:R-:W-:Y:S04]  /*11ed0*/  STL [R1+0x468], R72 ;  /* 0x0004684801007387 */ /* 0x000fe80000100800 */
[----:B-1----:R-:W3:Y:S04]  /*11ee0*/  LDL.LU R79, [R1+0x8b0] ;  /* 0x0008b000014f7983 */ /* 0x002ee80000300800 */
[----:B------:R-:W2:Y:S01]  /*11ef0*/  LDL.LU R6, [R1+0x45c] ;  /* 0x00045c0001067983 */ /* 0x000ea20000300800 */
[C---:B------:R-:W-:Y:S02]  /*11f00*/  ISETP.GT.AND P4, PT, R8.reuse, 0x2b, PT ;  /* 0x0000002b0800780c */ /* 0x040fe40003f84270 */
[----:B------:R-:W-:-:S02]  /*11f10*/  ISETP.GT.AND P1, PT, R8, 0x2c, PT ;  /* 0x0000002c0800780c */ /* 0x000fc40003f24270 */
[----:B------:R-:W-:Y:S02]  /*11f20*/  PRMT R89, RZ, 0x7610, R89 ;  /* 0x00007610ff597816 */ /* 0x000fe40000000059 */
[----:B------:R-:W-:Y:S01]  /*11f30*/  PRMT R31, RZ, 0x7610, R31 ;  /* 0x00007610ff1f7816 */ /* 0x000fe2000000001f */
[C---:B----4-:R-:W-:Y:S02]  /*11f40*/  IMAD.X R78, R5.reuse, 0x1, R78, P5 ;  /* 0x00000001054e7824 */ /* 0x050fe400028e064e */
        /* <DEDUP_REMOVED lines=11> */
[----:B------:R-:W3:Y:S01]  /*12000*/  LDL.LU R7, [R1+0x46c] ;  /* 0x00046c0001077983 */ /* 0x000ee20000300800 */
[----:B------:R-:W-:-:S02]  /*12010*/  ISETP.GT.AND P2, PT, R8, 0x2d, PT ;  /* 0x0000002d0800780c */ /* 0x000fc40003f44270 */
[C---:B------:R-:W-:Y:S01]  /*12020*/  IADD3 R76, P5, PT, R3.reuse, R76, RZ ;  /* 0x0000004c034c7210 */ /* 0x040fe20007fbe0ff */
[----:B------:R-:W4:Y:S01]  /*12030*/  LDL.LU R72, [R1+0x168] ;  /* 0x0001680001487983 */ /* 0x000f220000300800 */
[----:B------:R-:W-:Y:S02]  /*12040*/  PRMT R65, RZ, 0x7610, R65 ;  /* 0x00007610ff417816 */ /* 0x000fe40000000041 */
[----:B------:R-:W-:Y:S01]  /*12050*/  IADD3 R0, P6, PT, R3, R0, RZ ;  /* 0x0000000003007210 */ /* 0x000fe20007fde0ff */
[----:B------:R-:W-:Y:S06]  /*12060*/  STL [R1+0x470], R76 ;  /* 0x0004704c01007387 */ /* 0x000fec0000100800 */
[----:B0-----:R-:W-:Y:S01]  /*12070*/  @P2 IMAD.MOV.U32 R6, RZ, RZ, R76 ;  /* 0x000000ffff062224 */ /* 0x001fe200078e004c */
[----:B--2---:R0:W-:Y:S01]  /*12080*/  STL [R1+0xe4], R31 ;  /* 0x0000e41f01007387 */ /* 0x0041e20000100800 */
[----:B---3--:R-:W-:-:S03]  /*12090*/  IMAD.X R7, R5, 0x1, R7, P5 ;  /* 0x0000000105077824 */ /* 0x008fc600028e0607 */
[----:B0-----:R-:W2:Y:S04]  /*120a0*/  LDL.LU R31, [R1+0x480] ;  /* 0x00048000011f7983 */ /* 0x001ea80000300800 */
[----:B------:R0:W-:Y:S04]  /*120b0*/  STL [R1+0x46c], R7 ;  /* 0x00046c0701007387 */ /* 0x0001e80000100800 */
[----:B------:R0:W3:Y:S04]  /*120c0*/  @P2 LDG.E.U8 R65, desc[UR18][R6.64] ;  /* 0x0000001206412981 */ /* 0x0000e8000c1e1100 */
[----:B------:R-:W-:Y:S04]  /*120d0*/  STL [R1+0x478], R0 ;  /* 0x0004780001007387 */ /* 0x000fe80000100800 */
[----:B------:R-:W2:Y:S01]  /*120e0*/  LDL.LU R6, [R1+0x474] ;  /* 0x0004740001067983 */ /* 0x000ea20000300800 */
[----:B------:R-:W-:Y:S01]  /*120f0*/  ISETP.GT.AND P4, PT, R8, 0x2e, PT ;  /* 0x0000002e0800780c */ /* 0x000fe20003f84270 */
[----:B0-----:R-:W-:Y:S01]  /*12100*/  IMAD.MOV.U32 R7, RZ, RZ, R0 ;  /* 0x000000ffff077224 */ /* 0x001fe200078e0000 */
[----:B------:R-:W-:-:S02]  /*12110*/  IADD3 R71, P5, PT, R3, R71, RZ ;  /* 0x0000004703477210 */ /* 0x000fc40007fbe0ff */
[----:B------:R-:W-:Y:S02]  /*12120*/  ISETP.GT.AND P1, PT, R8, 0x2f, PT ;  /* 0x0000002f0800780c */ /* 0x000fe40003f24270 */
[----:B------:R-:W-:Y:S01]  /*12130*/  PRMT R77, RZ, 0x7610, R77 ;  /* 0x00007610ff4d7816 */ /* 0x000fe2000000004d */
[C---:B----4-:R-:W-:Y:S01]  /*12140*/  IMAD.X R72, R5.reuse, 0x1, R72, P5 ;  /* 0x0000000105487824 */ /* 0x050fe200028e0648 */
[----:B------:R-:W-:Y:S01]  /*12150*/  PRMT R17, RZ, 0x7610, R17 ;  /* 0x00007610ff117816 */ /* 0x000fe20000000011 */
[----:B---3--:R0:W-:Y:S01]  /*12160*/  STL [R1+0xe0], R65 ;  /* 0x0000e04101007387 */ /* 0x0081e20000100800 */
[----:B--2---:R-:W-:-:S03]  /*12170*/  IMAD.X R6, R5, 0x1, R6, P6 ;  /* 0x0000000105067824 */ /* 0x004fc600030e0606 */
[----:B0-----:R-:W2:Y:S04]  /*12180*/  LDL.LU R65, [R1+0x47c] ;  /* 0x00047c0001417983 */ /* 0x001ea80000300800 */
[----:B------:R-:W-:Y:S01]  /*12190*/  STL [R1+0x16c], R71 ;  /* 0x00016c4701007387 */ /* 0x000fe20000100800 */
[----:B------:R-:W-:-:S03]  /*121a0*/  @P4 LOP3.LUT R7, R7, R6, RZ, 0x3c, !PT ;  /* 0x0000000607074212 */ /* 0x000fc600078e3cff */
[----:B------:R-:W3:Y:S04]  /*121b0*/  LDL.LU R76, [R1+0x490] ;  /* 0x00049000014c7983 */ /* 0x000ee80000300800 */
[----:B------:R-:W4:Y:S04]  /*121c0*/  LDL.LU R0, [R1+0x498] ;  /* 0x0004980001007983 */ /* 0x000f280000300800 */
        /* <DEDUP_REMOVED lines=10> */
[----:B------:R-:W-:-:S09]  /*12270*/  PRMT R23, RZ, 0x7610, R23 ;  /* 0x00007610ff177816 */ /* 0x000fd20000000017 */
[----:B0-----:R-:W-:Y:S02]  /*12280*/  @P2 IMAD.MOV.U32 R6, RZ, RZ, R31 ;  /* 0x000000ffff062224 */ /* 0x001fe400078e001f */
[----:B--2---:R-:W-:-:S04]  /*12290*/  IMAD.X R65, R5, 0x1, R65, P5 ;  /* 0x0000000105417824 */ /* 0x004fc800028e0641 */
[----:B------:R-:W-:Y:S01]  /*122a0*/  @P2 IMAD.MOV.U32 R7, RZ, RZ, R65 ;  /* 0x000000ffff072224 */ /* 0x000fe200078e0041 */
[----:B---3--:R-:W-:-:S04]  /*122b0*/  IADD3 R76, P6, PT, R3, R76, RZ ;  /* 0x0000004c034c7210 */ /* 0x008fc80007fde0ff */
[----:B------:R0:W2:Y:S01]  /*122c0*/  @P2 LDG.E.U8 R23, desc[UR18][R6.64] ;  /* 0x0000001206172981 */ /* 0x0000a2000c1e1100 */
[----:B----4-:R-:W-:Y:S01]  /*122d0*/  IADD3 R0, P5, PT, R3, R0, RZ ;  /* 0x0000000003007210 */ /* 0x010fe20007fbe0ff */
[----:B0-----:R-:W-:Y:S02]  /*122e0*/  IMAD.MOV.U32 R7, RZ, RZ, R76 ;  /* 0x000000ffff077224 */ /* 0x001fe400078e004c */
[----:B------:R0:W-:Y:S04]  /*122f0*/  STL [R1+0xdc], R77 ;  /* 0x0000dc4d01007387 */ /* 0x0001e80000100800 */
[----:B0-----:R-:W3:Y:S04]  /*12300*/  LDL.LU R77, [R1+0x8a8] ;  /* 0x0008a800014d7983 */ /* 0x001ee80000300800 */
[----:B------:R-:W4:Y:S04]  /*12310*/  LDL.LU R71, [R1+0x494] ;  /* 0x0004940001477983 */ /* 0x000f280000300800 */
[----:B------:R-:W-:Y:S04]  /*12320*/  STL [R1+0x480], R31 ;  /* 0x0004801f01007387 */ /* 0x000fe80000100800 */
[----:B------:R0:W-:Y:S04]  /*12330*/  STL [R1+0xd8], R17 ;  /* 0x0000d81101007387 */ /* 0x0001e80000100800 */
[----:B0-----:R-:W2:Y:S04]  /*12340*/  LDL.LU R17, [R1+0x4a0] ;  /* 0x0004a00001117983 */ /* 0x001ea80000300800 */
[----:B------:R0:W-:Y:S04]  /*12350*/  STL [R1+0x47c], R65 ;  /* 0x00047c4101007387 */ /* 0x0001e80000100800 */
[----:B0-----:R-:W3:Y:S04]  /*12360*/  LDL.LU R65, [R1+0x49c] ;  /* 0x00049c0001417983 */ /* 0x001ee80000300800 */
[----:B------:R0:W-:Y:S04]  /*12370*/  STL [R1+0x490], R76 ;  /* 0x0004904c01007387 */ /* 0x0001e80000100800 */
[----:B------:R-:W3:Y:S04]  /*12380*/  LDL.LU R31, [R1+0x4a8] ;  /* 0x0004a800011f7983 */ /* 0x000ee80000300800 */
[----:B------:R-:W-:Y:S04]  /*12390*/  STL [R1+0x498], R0 ;  /* 0x0004980001007387 */ /* 0x000fe80000100800 */
[----:B------:R-:W3:Y:S04]  /*123a0*/  LDL.LU R72, [R1+0x4b0] ;  /* 0x0004b00001487983 */ /* 0x000ee80000300800 */
[----:B0-----:R-:W3:Y:S04]  /*123b0*/  LDL.LU R76, [R1+0x8a4] ;  /* 0x0008a400014c7983 */ /* 0x001ee80000300800 */
[----:B------:R-:W3:Y:S01]  /*123c0*/  LDL.LU R6, [R1+0x48c] ;  /* 0x00048c0001067983 */ /* 0x000ee20000300800 */
[----:B------:R-:W-:-:S02]  /*123d0*/  ISETP.GT.AND P4, PT, R8, 0x31, PT ;  /* 0x000000310800780c */ /* 0x000fc40003f84270 */
[C---:B------:R-:W-:Y:S02]  /*123e0*/  ISETP.GT.AND P1, PT, R8.reuse, 0x32, PT ;  /* 0x000000320800780c */ /* 0x040fe40003f24270 */
[----:B------:R-:W-:Y:S02]  /*123f0*/  PRMT R39, RZ, 0x7610, R39 ;  /* 0x00007610ff277816 */ /* 0x000fe40000000027 */
[----:B------:R-:W-:Y:S02]  /*12400*/  ISETP.GT.AND P2, PT, R8, 0x33, PT ;  /* 0x000000330800780c */ /* 0x000fe40003f44270 */
[----:B------:R-:W-:Y:S02]  /*12410*/  PRMT R58, RZ, 0x7610, R58 ;  /* 0x00007610ff3a7816 */ /* 0x000fe4000000003a */
[----:B------:R-:W-:Y:S01]  /*12420*/  PRMT R91, RZ, 0x7610, R91 ;  /* 0x00007610ff5b7816 */ /* 0x000fe2000000005b */
[----:B----4-:R-:W-:Y:S01]  /*12430*/  IMAD.X R71, R5, 0x1, R71, P5 ;  /* 0x0000000105477824 */ /* 0x010fe200028e0647 */
[----:B--2---:R-:W-:-:S05]  /*12440*/  IADD3 R17, P5, PT, R3, R17, RZ ;  /* 0x0000001103117210 */ /* 0x004fca0007fbe0ff */
[C---:B---3--:R-:W-:Y:S02]  /*12450*/  IMAD.X R65, R5.reuse, 0x1, R65, P5 ;  /* 0x0000000105417824 */ /* 0x048fe400028e0641 */
        /* <DEDUP_REMOVED lines=9> */
[----:B------:R-:W-:Y:S01]  /*124f0*/  @P1 IMAD.MOV.U32 R7, RZ, RZ, R71 ;  /* 0x000000ffff071224 */ /* 0x000fe200078e0047 */
[----:B------:R-:W3:Y:S01]  /*12500*/  LDL.LU R0, [R1+0x4ac] ;  /* 0x0004ac0001007983 */ /* 0x000ee20000300800 */
[----:B------:R-:W-:-:S03]  /*12510*/  IADD3 R72, P5, PT, R3, R72, RZ ;  /* 0x0000004803487210 */ /* 0x000fc60007fbe0ff */
[----:B------:R0:W4:Y:S04]  /*12520*/  @P1 LDG.E.U8 R58, desc[UR18][R6.64] ;  /* 0x00000012063a1981 */ /* 0x000128000c1e1100 */
[----:B-1----:R-:W2:Y:S04]  /*12530*/  LDL.LU R71, [R1+0x4b8] ;  /* 0x0004b80001477983 */ /* 0x002ea80000300800 */
        /* <DEDUP_REMOVED lines=269> */
[----:B------:R-:W2:Y:S04]  /*13610*/  LDL.LU R46, [R1+0x548] ;  /* 0x00054800012e7983 */ /* 0x000ea80000300800 */
[----:B------:R0:W-:Y:S04]  /*13620*/  STL [R1+0x530], R10 ;  /* 0x0005300a01007387 */ /* 0x0001e80000100800 */
[----:B------:R-:W-:Y:S04]  /*13630*/  STL [R1+0x808], R86 ;  /* 0x0008085601007387 */ /* 0x000fe80000100800 */
[----:B------:R1:W-:Y:S04]  /*13640*/  STL [R1+0x52c], R63 ;  /* 0x00052c3f01007387 */ /* 0x0003e80000100800 */
[----:B0-----:R-:W3:Y:S04]  /*13650*/  LDL.LU R10, [R1+0x550] ;  /* 0x00055000010a7983 */ /* 0x001ee80000300800 */
[----:B------:R0:W-:Y:S04]  /*13660*/  STL [R1+0x538], R30 ;  /* 0x0005381e01007387 */ /* 0x0001e80000100800 */
[----:B-1----:R-:W3:Y:S04]  /*13670*/  LDL.LU R63, [R1+0x558] ;  /* 0x00055800013f7983 */ /* 0x002ee80000300800 */
[----:B------:R-:W-:Y:S04]  /*13680*/  STL [R1+0x540], R64 ;  /* 0x0005404001007387 */ /* 0x000fe80000100800 */
[----:B0-----:R-:W3:Y:S04]  /*13690*/  LDL.LU R30, [R1+0x874] ;  /* 0x00087400011e7983 */ /* 0x001ee80000300800 */
[----:B------:R-:W3:Y:S01]  /*136a0*/  LDL.LU R6, [R1+0x534] ;  /* 0x0005340001067983 */ /* 0x000ee20000300800 */
[----:B------:R-:W-:-:S02]  /*136b0*/  ISETP.GT.AND P4, PT, R8, 0x49, PT ;  /* 0x000000490800780c */ /* 0x000fc40003f84270 */
[----:B------:R-:W-:Y:S02]  /*136c0*/  ISETP.GT.AND P1, PT, R8, 0x4a, PT ;  /* 0x0000004a0800780c */ /* 0x000fe40003f24270 */
[----:B------:R-:W-:Y:S02]  /*136d0*/  PRMT R40, RZ, 0x7610, R40 ;  /* 0x00007610ff287816 */ /* 0x000fe40000000028 */
[----:B------:R-:W-:Y:S01]  /*136e0*/  PRMT R55, RZ, 0x7610, R55 ;  /* 0x00007610ff377816 */ /* 0x000fe20000000037 */
[----:B----4-:R-:W-:Y:S01]  /*136f0*/  IMAD.X R66, R5, 0x1, R66, P5 ;  /* 0x0000000105427824 */ /* 0x010fe200028e0642 */
[----:B--2---:R-:W-:Y:S01]  /*13700*/  IADD3 R46, P5, PT, R3, R46, RZ ;  /* 0x0000002e032e7210 */ /* 0x004fe20007fbe0ff */
[----:B---3--:R-:W-:-:S05]  /*13710*/  IMAD.X R6, R5, 0x1, R6, P6 ;  /* 0x0000000105067824 */ /* 0x008fca00030e0606 */
        /* <DEDUP_REMOVED lines=46> */
[----:B------:R-:W2:Y:S04]  /*13a00*/  @P1 LDG.E.U8 R4, desc[UR18][R6.64] ;  /* 0x0000001206041981 */ /* 0x000ea8000c1e1100 */
[----:B---3--:R0:W-:Y:S04]  /*13a10*/  STL [R1+0x6c], R54 ;  /* 0x00006c3601007387 */ /* 0x0081e80000100800 */
[----:B0-----:R-:W3:Y:S04]  /*13a20*/  LDL.LU R54, [R1+0x86c] ;  /* 0x00086c0001367983 */ /* 0x001ee80000300800 */
[----:B------:R-:W3:Y:S04]  /*13a30*/  LDL.LU R66, [R1+0x868] ;  /* 0x0008680001427983 */ /* 0x000ee80000300800 */
[----:B------:R-:W3:Y:S01]  /*13a40*/  LDL.LU R7, [R1+0x55c] ;  /* 0x00055c0001077983 */ /* 0x000ee20000300800 */
[----:B------:R-:W-:-:S02]  /*13a50*/  ISETP.GT.AND P2, PT, R8, 0x4e, PT ;  /* 0x0000004e0800780c */ /* 0x000fc40003f44270 */
[C---:B----4-:R-:W-:Y:S01]  /*13a60*/  IADD3 R64, P5, PT, R3.reuse, R64, RZ ;  /* 0x0000004003407210 */ /* 0x050fe20007fbe0ff */
[----:B------:R-:W4:Y:S01]  /*13a70*/  LDL.LU R63, [R1+0x564] ;  /* 0x00056400013f7983 */ /* 0x000f220000300800 */
[----:B------:R-:W-:Y:S02]  /*13a80*/  PRMT R15, RZ, 0x7610, R15 ;  /* 0x00007610ff0f7816 */ /* 0x000fe4000000000f */
[----:B------:R-:W-:Y:S01]  /*13a90*/  IADD3 R10, P6, PT, R3, R10, RZ ;  /* 0x0000000a030a7210 */ /* 0x000fe20007fde0ff */
[----:B------:R-:W-:Y:S04]  /*13aa0*/  STL [R1+0x560], R64 ;  /* 0x0005604001007387 */ /* 0x000fe80000100800 */
[----:B--2---:R0:W-:Y:S02]  /*13ab0*/  STL [R1+0x68], R4 ;  /* 0x0000680401007387 */ /* 0x0041e40000100800 */
[----:B------:R-:W-:-:S02]  /*13ac0*/  @P2 IMAD.MOV.U32 R6, RZ, RZ, R64 ;  /* 0x000000ffff062224 */ /* 0x000fc400078e0040 */
[----:B0-----:R-:W2:Y:S01]  /*13ad0*/  LDL.LU R4, [R1+0x570] ;  /* 0x0005700001047983 */ /* 0x001ea20000300800 */
[----:B---3--:R-:W-:-:S05]  /*13ae0*/  IMAD.X R7, R5, 0x1, R7, P5 ;  /* 0x0000000105077824 */ /* 0x008fca00028e0607 */
[----:B------:R0:W-:Y:S04]  /*13af0*/  STL [R1+0x55c], R7 ;  /* 0x00055c0701007387 */ /* 0x0001e80000100800 */
[----:B------:R0:W3:Y:S04]  /*13b00*/  @P2 LDG.E.U8 R15, desc[UR18][R6.64] ;  /* 0x00000012060f2981 */ /* 0x0000e8000c1e1100 */
[----:B------:R1:W-:Y:S04]  /*13b10*/  STL [R1+0x18c], R10 ;  /* 0x00018c0a01007387 */ /* 0x0003e80000100800 */
[----:B------:R-:W2:Y:S01]  /*13b20*/  LDL.LU R6, [R1+0x188] ;  /* 0x0001880001067983 */ /* 0x000ea20000300800 */
[----:B------:R-:W-:Y:S01]  /*13b30*/  ISETP.GT.AND P4, PT, R8, 0x4f, PT ;  /* 0x0000004f0800780c */ /* 0x000fe20003f84270 */
[----:B0-----:R-:W-:Y:S01]  /*13b40*/  IMAD.MOV.U32 R7, RZ, RZ, R10 ;  /* 0x000000ffff077224 */ /* 0x001fe200078e000a */
[----:B------:R-:W-:Y:S01]  /*13b50*/  IADD3 R61, P5, PT, R3, R61, RZ ;  /* 0x0000003d033d7210 */ /* 0x000fe20007fbe0ff */
[----:B-1----:R-:W4:Y:S04]  /*13b60*/  LDL.LU R10, [R1+0x56c] ;  /* 0x00056c00010a7983 */ /* 0x002f280000300800 */
[----:B------:R-:W-:Y:S04]  /*13b70*/  STL [R1+0x568], R61 ;  /* 0x0005683d01007387 */ /* 0x000fe80000100800 */
[----:B------:R-:W4:Y:S01]  /*13b80*/  LDL.LU R64, [R1+0x578] ;  /* 0x0005780001407983 */ /* 0x000f220000300800 */
[----:B------:R-:W-:-:S03]  /*13b90*/  PRMT R84, RZ, 0x7610, R84 ;  /* 0x00007610ff547816 */ /* 0x000fc60000000054 */
[----:B---3--:R0:W-:Y:S01]  /*13ba0*/  STL [R1+0x5c], R15 ;  /* 0x00005c0f01007387 */ /* 0x0081e20000100800 */
[----:B--2---:R-:W-:-:S03]  /*13bb0*/  IMAD.X R6, R5, 0x1, R6, P6 ;  /* 0x0000000105067824 */ /* 0x004fc600030e0606 */
        /* <DEDUP_REMOVED lines=11> */
[----:B------:R1:W-:Y:S01]  /*13c70*/  STL [R1+0x564], R63 ;  /* 0x0005643f01007387 */ /* 0x0003e20000100800 */
        /* <DEDUP_REMOVED lines=11> */
[----:B---3--:R-:W-:Y:S04]  /*13d30*/  STL [R1+0x80c], R84 ;  /* 0x00080c5401007387 */ /* 0x008fe80000100800 */
[----:B-1----:R-:W2:Y:S04]  /*13d40*/  LDL.LU R63, [R1+0x57c] ;  /* 0x00057c00013f7983 */ /* 0x002ea80000300800 */
[----:B------:R-:W3:Y:S04]  /*13d50*/  LDL.LU R61, [R1+0x588] ;  /* 0x00058800013d7983 */ /* 0x000ee80000300800 */
[----:B------:R0:W-:Y:S04]  /*13d60*/  STL [R1+0x570], R4 ;  /* 0x0005700401007387 */ /* 0x0001e80000100800 */
        /* <DEDUP_REMOVED lines=11> */
[C---:B--2---:R-:W-:Y:S02]  /*13e20*/  IMAD.X R63, R5.reuse, 0x1, R63, P5 ;  /* 0x00000001053f7824 */ /* 0x044fe400028e063f */
[----:B---3--:R-:W-:-:S05]  /*13e30*/  IMAD.X R6, R5, 0x1, R6, P6 ;  /* 0x0000000105067824 */ /* 0x008fca00030e0606 */
        /* <DEDUP_REMOVED lines=8> */
[----:B-1----:R-:W3:Y:S04]  /*13ec0*/  LDL.LU R63, [R1+0x860] ;  /* 0x00086000013f7983 */ /* 0x002ee80000300800 */
        /* <DEDUP_REMOVED lines=39> */
[----:B------:R1:W-:Y:S01]  /*14140*/  STL [R1+0x594], R15 ;  /* 0x0005940f01007387 */ /* 0x0003e20000100800 */
[----:B------:R-:W-:-:S03]  /*14150*/  PRMT R82, RZ, 0x7610, R82 ;  /* 0x00007610ff527816 */ /* 0x000fc60000000052 */
[----:B-1----:R-:W4:Y:S06]  /*14160*/  LDL.LU R15, [R1+0x5a4] ;  /* 0x0005a400010f7983 */ /* 0x002f2c0000300800 */
[----:B0-----:R-:W-:Y:S01]  /*14170*/  @P2 IMAD.MOV.U32 R6, RZ, RZ, R11 ;  /* 0x000000ffff062224 */ /* 0x001fe200078e000b */
[----:B------:R-:W4:Y:S04]  /*14180*/  LDL.LU R10, [R1+0x5b0] ;  /* 0x0005b000010a7983 */ /* 0x000f280000300800 */
[----:B------:R0:W-:Y:S01]  /*14190*/  STL [R1+0x194], R11 ;  /* 0x0001940b01007387 */ /* 0x0001e20000100800 */
[----:B--2---:R-:W-:-:S04]  /*141a0*/  IMAD.X R14, R5, 0x1, R14, P5 ;  /* 0x00000001050e7824 */ /* 0x004fc800028e060e */
[----:B------:R-:W-:Y:S01]  /*141b0*/  @P2 IMAD.MOV.U32 R7, RZ, RZ, R14 ;  /* 0x000000ffff072224 */ /* 0x000fe200078e000e */
[----:B---3--:R-:W-:-:S04]  /*141c0*/  IADD3 R61, P6, PT, R3, R61, RZ ;  /* 0x0000003d033d7210 */ /* 0x008fc80007fde0ff */
[----:B------:R1:W2:Y:S01]  /*141d0*/  @P2 LDG.E.U8 R82, desc[UR18][R6.64] ;  /* 0x0000001206522981 */ /* 0x0002a2000c1e1100 */
[----:B----4-:R-:W-:Y:S01]  /*141e0*/  IADD3 R4, P5, PT, R3, R4, RZ ;  /* 0x0000000403047210 */ /* 0x010fe20007fbe0ff */
[----:B-1----:R-:W-:Y:S02]  /*141f0*/  IMAD.MOV.U32 R7, RZ, RZ, R61 ;  /* 0x000000ffff077224 */ /* 0x002fe400078e003d */
[----:B------:R-:W-:Y:S04]  /*14200*/  STL [R1+0x810], R84 ;  /* 0x0008105401007387 */ /* 0x000fe80000100800 */
[----:B------:R-:W-:Y:S04]  /*14210*/  STL [R1+0x190], R14 ;  /* 0x0001900e01007387 */ /* 0x000fe80000100800 */
[----:B0-----:R-:W3:Y:S04]  /*14220*/  LDL.LU R11, [R1+0x5ac] ;  /* 0x0005ac00010b7983 */ /* 0x001ee80000300800 */
[----:B------:R-:W-:Y:S04]  /*14230*/  STL [R1+0x5a0], R61 ;  /* 0x0005a03d01007387 */ /* 0x000fe80000100800 */
[----:B------:R0:W-:Y:S04]  /*14240*/  STL [R1+0x44], R60 ;  /* 0x0000443c01007387 */ /* 0x0001e80000100800 */
[----:B0-----:R-:W4:Y:S04]  /*14250*/  LDL.LU R60, [R1+0x5b8] ;  /* 0x0005b800013c7983 */ /* 0x001f280000300800 */
[----:B------:R-:W-:Y:S04]  /*14260*/  STL [R1+0x5a8], R4 ;  /* 0x0005a80401007387 */ /* 0x000fe80000100800 */
[----:B------:R-:W4:Y:S04]  /*14270*/  LDL.LU R14, [R1+0x5c0] ;  /* 0x0005c000010e7983 */ /* 0x000f280000300800 */
[----:B------:R-:W4:Y:S04]  /*14280*/  LDL.LU R61, [R1+0x85c] ;  /* 0x00085c00013d7983 */ /* 0x000f280000300800 */
[----:B------:R-:W4:Y:S01]  /*14290*/  LDL.LU R6, [R1+0x59c] ;  /* 0x00059c0001067983 */ /* 0x000f220000300800 */
[----:B------:R-:W-:-:S02]  /*142a0*/  ISETP.GT.AND P4, PT, R8, 0x58, PT ;  /* 0x000000580800780c */ /* 0x000fc40003f84270 */
[C---:B------:R-:W-:Y:S02]  /*142b0*/  ISETP.GT.AND P1, PT, R8.reuse, 0x59, PT ;  /* 0x000000590800780c */ /* 0x040fe40003f24270 */
[----:B------:R-:W-:Y:S02]  /*142c0*/  PRMT R26, RZ, 0x7610, R26 ;  /* 0x00007610ff1a7816 */ /* 0x000fe4000000001a */
[----:B------:R-:W-:Y:S01]  /*142d0*/  ISETP.GT.AND P2, PT, R8, 0x5a, PT ;  /* 0x0000005a0800780c */ /* 0x000fe20003f44270 */
[----:B------:R-:W-:Y:S01]  /*142e0*/  IMAD.X R15, R5, 0x1, R15, P5 ;  /* 0x00000001050f7824 */ /* 0x000fe200028e060f */
[----:B------:R-:W-:Y:S02]  /*142f0*/  IADD3 R10, P5, PT, R3, R10, RZ ;  /* 0x0000000a030a7210 */ /* 0x000fe40007fbe0ff */
[----:B------:R-:W-:Y:S02]  /*14300*/  PRMT R42, RZ, 0x7610, R42 ;  /* 0x00007610ff2a7816 */ /* 0x000fe4000000002a */
[----:B------:R-:W-:Y:S01]  /*14310*/  PRMT R70, RZ, 0x7610, R70 ;  /* 0x00007610ff467816 */ /* 0x000fe20000000046 */
[----:B--2---:R-:W-:Y:S01]  /*14320*/  STL [R1+0x814], R82 ;  /* 0x0008145201007387 */ /* 0x004fe20000100800 */
[----:B---3--:R-:W-:-:S02]  /*14330*/  IMAD.X R11, R5, 0x1, R11, P5 ;  /* 0x00000001050b7824 */ /* 0x008fc400028e060b */
[----:B----4-:R-:W-:-:S05]  /*14340*/  IMAD.X R6, R5, 0x1, R6, P6 ;  /* 0x0000000105067824 */ /* 0x010fca00030e0606 */
        /* <DEDUP_REMOVED lines=26> */
[----:B------:R-:W-:Y:S02]  /*144f0*/  ISETP.GT.AND P1, PT, R8, 0x5c, PT ;  /* 0x0000005c0800780c */ /* 0x000fe40003f24270 */
[----:B------:R-:W-:Y:S02]  /*14500*/  PRMT R84, RZ, 0x7610, R84 ;  /* 0x00007610ff547816 */ /* 0x000fe40000000054 */
[----:B------:R-:W-:Y:S01]  /*14510*/  PRMT R48, RZ, 0x7610, R48 ;  /* 0x00007610ff307816 */ /* 0x000fe20000000030 */
[C---:B---3--:R-:W-:Y:S02]  /*14520*/  IMAD.X R4, R5.reuse, 0x1, R4, P5 ;  /* 0x0000000105047824 */ /* 0x048fe400028e0604 */
[----:B--2---:R-:W-:-:S05]  /*14530*/  IMAD.X R6, R5, 0x1, R6, P6 ;  /* 0x0000000105067824 */ /* 0x004fca00030e0606 */
[-C--:B------:R-:W-:Y:S01]  /*14540*/  @P4 LOP3.LUT R7, R7, R6.reuse, RZ, 0x3c, !PT ;  /* 0x0000000607074212 */ /* 0x080fe200078e3cff */
[----:B------:R0:W-:Y:S03]  /*14550*/  STL [R1+0x5b4], R6 ;  /* 0x0005b40601007387 */ /* 0x0001e60000100800 */
[----:B0-----:R-:W-:-:S04]  /*14560*/  @P4 LOP3.LUT R6, R7, R6, RZ, 0x3c, !PT ;  /* 0x0000000607064212 */ /* 0x001fc800078e3cff */
[----:B------:R-:W-:-:S05]  /*14570*/  @P4 LOP3.LUT R7, R7, R6, RZ, 0x3c, !PT ;  /* 0x0000000607074212 */ /* 0x000fca00078e3cff */
[----:B------:R0:W2:Y:S02]  /*14580*/  @P4 LDG.E.U8 R84, desc[UR18][R6.64] ;  /* 0x0000001206544981 */ /* 0x0000a4000c1e1100 */
[----:B0-----:R-:W-:Y:S02]  /*14590*/  @P1 IMAD.MOV.U32 R6, RZ, RZ, R14 ;  /* 0x000000ffff061224 */ /* 0x001fe400078e000e */
[----:B------:R-:W-:-:S05]  /*145a0*/  @P1 IMAD.MOV.U32 R7, RZ, RZ, R4 ;  /* 0x000000ffff071224 */ /* 0x000fca00078e0004 */
[----:B------:R-:W3:Y:S01]  /*145b0*/  @P1 LDG.E.U8 R48, desc[UR18][R6.64] ;  /* 0x0000001206301981 */ /* 0x000ee2000c1e1100 */
[----:B------:R-:W-:-:S03]  /*145c0*/  IADD3 R15, P5, PT, R3, R15, RZ ;  /* 0x0000000f030f7210 */ /* 0x000fc60007fbe0ff */
[----:B------:R0:W-:Y:S04]  /*145d0*/  STL [R1+0x5bc], R4 ;  /* 0x0005bc0401007387 */ /* 0x0001e80000100800 */
[----:B--2---:R-:W-:Y:S04]  /*145e0*/  STL [R1+0x84c], R84 ;  /* 0x00084c5401007387 */ /* 0x004fe80000100800 */
[----:B0-----:R-:W2:Y:S04]  /*145f0*/  LDL.LU R4, [R1+0x854] ;  /* 0x0008540001047983 */ /* 0x001ea80000300800 */
[----:B------:R-:W2:Y:S04]  /*14600*/  LDL.LU R14, [R1+0x198] ;  /* 0x00019800010e7983 */ /* 0x000ea80000300800 */
[----:B---3--:R0:W-:Y:S04]  /*14610*/  STL [R1+0x28], R48 ;  /* 0x0000283001007387 */ /* 0x0081e80000100800 */
[----:B0-----:R-:W3:Y:S04]  /*14620*/  LDL.LU R48, [R1+0x850] ;  /* 0x0008500001307983 */ /* 0x001ee80000300800 */
[----:B------:R0:W-:Y:S04]  /*14630*/  STL [R1+0x5c8], R15 ;  /* 0x0005c80f01007387 */ /* 0x0001e80000100800 */
[----:B------:R-:W2:Y:S01]  /*14640*/  LDL.LU R6, [R1+0x5c4] ;  /* 0x0005c40001067983 */ /* 0x000ea20000300800 */
[----:B------:R-:W-:Y:S01]  /*14650*/  ISETP.GT.AND P2, PT, R8, 0x5d, PT ;  /* 0x0000005d0800780c */ /* 0x000fe20003f44270 */
[----:B------:R-:W-:-:S02]  /*14660*/  IMAD.MOV.U32 R7, RZ, RZ, R15 ;  /* 0x000000ffff077224 */ /* 0x000fc400078e000f */
[----:B0-----:R-:W3:Y:S01]  /*14670*/  LDL.LU R15, [R1+0x5d8] ;  /* 0x0005d800010f7983 */ /* 0x001ee20000300800 */
[----:B------:R-:W-:Y:S02]  /*14680*/  PRMT R84, RZ, 0x7610, R84 ;  /* 0x00007610ff547816 */ /* 0x000fe40000000054 */
[----:B------:R-:W-:Y:S01]  /*14690*/  IADD3 R10, P6, PT, R3, R10, RZ ;  /* 0x0000000a030a7210 */ /* 0x000fe20007fde0ff */
[----:B--2---:R-:W-:-:S06]  /*146a0*/  IMAD.X R6, R5, 0x1, R6, P5 ;  /* 0x0000000105067824 */ /* 0x004fcc00028e0606 */
        /* <DEDUP_REMOVED lines=23> */
[----:B------:R-:W-:Y:S02]  /*14820*/  PRMT R68, RZ, 0x7610, R68 ;  /* 0x00007610ff447816 */ /* 0x000fe40000000044 */
[----:B------:R-:W-:Y:S02]  /*14830*/  IADD3 R15, P5, PT, R3, R15, RZ ;  /* 0x0000000f030f7210 */ /* 0x000fe40007fbe0ff */
[----:B------:R-:W-:Y:S07]  /*14840*/  STL [R1+0x198], R14 ;  /* 0x0001980e01007387 */ /* 0x000fee0000100800 */
[----:B0-----:R-:W-:-:S02]  /*14850*/  @P1 IMAD.MOV.U32 R6, RZ, RZ, R11 ;  /* 0x000000ffff061224 */ /* 0x001fc400078e000b */
[----:B------:R-:W-:-:S05]  /*14860*/  @P1 IMAD.MOV.U32 R7, RZ, RZ, R14 ;  /* 0x000000ffff071224 */ /* 0x000fca00078e000e */
[----:B------:R-:W3:Y:S04]  /*14870*/  @P1 LDG.E.U8 R68, desc[UR18][R6.64] ;  /* 0x0000001206441981 */ /* 0x000ee8000c1e1100 */
[----:B--2---:R0:W-:Y:S04]  /*14880*/  STL [R1+0x818], R86 ;  /* 0x0008185601007387 */ /* 0x0041e80000100800 */
[----:B0-----:R-:W2:Y:S04]  /*14890*/  LDL.LU R86, [R1+0x5dc] ;  /* 0x0005dc0001567983 */ /* 0x001ea80000300800 */
[----:B------:R-:W4:Y:S04]  /*148a0*/  LDL.LU R14, [R1+0x5e4] ;  /* 0x0005e400010e7983 */ /* 0x000f280000300800 */
[----:B------:R0:W-:Y:S04]  /*148b0*/  STL [R1+0x5d8], R15 ;  /* 0x0005d80f01007387 */ /* 0x0001e80000100800 */
[----:B------:R-:W4:Y:S04]  /*148c0*/  LDL.LU R11, [R1+0x5f0] ;  /* 0x0005f000010b7983 */ /* 0x000f280000300800 */
[----:B------:R-:W4:Y:S01]  /*148d0*/  LDL.LU R7, [R1+0x5d4] ;  /* 0x0005d40001077983 */ /* 0x000f220000300800 */
[----:B------:R-:W-:-:S02]  /*148e0*/  ISETP.GT.AND P2, PT, R8, 0x60, PT ;  /* 0x000000600800780c */ /* 0x000fc40003f44270 */
[----:B------:R-:W-:Y:S02]  /*148f0*/  ISETP.GT.AND P4, PT, R8, 0x61, PT ;  /* 0x000000610800780c */ /* 0x000fe40003f84270 */
[----:B------:R-:W-:Y:S01]  /*14900*/  IADD3 R84, P6, PT, R3, R84, RZ ;  /* 0x0000005403547210 */ /* 0x000fe20007fde0ff */
[----:B---3--:R1:W-:Y:S01]  /*14910*/  STL [R1+0x81c], R68 ;  /* 0x00081c4401007387 */ /* 0x0083e20000100800 */
[----:B------:R-:W-:-:S07]  /*14920*/  PRMT R29, RZ, 0x7610, R29 ;  /* 0x00007610ff1d7816 */ /* 0x000fce000000001d */
[----:B------:R-:W-:Y:S02]  /*14930*/  @P2 IMAD.MOV.U32 R6, RZ, RZ, R15 ;  /* 0x000000ffff062224 */ /* 0x000fe400078e000f */
[C---:B--2---:R-:W-:Y:S02]  /*14940*/  IMAD.X R86, R5.reuse, 0x1, R86, P6 ;  /* 0x0000000105567824 */ /* 0x044fe400030e0656 */
[----:B----4-:R-:W-:Y:S01]  /*14950*/  IMAD.X R7, R5, 0x1, R7, P5 ;  /* 0x0000000105077824 */ /* 0x010fe200028e0607 */
[----:B------:R-:W-:-:S04]  /*14960*/  IADD3 R10, P5, PT, R3, R10, RZ ;  /* 0x0000000a030a7210 */ /* 0x000fc80007fbe0ff */
[----:B------:R-:W-:Y:S01]  /*14970*/  STL [R1+0x5d4], R7 ;  /* 0x0005d40701007387 */ /* 0x000fe20000100800 */
[----:B------:R-:W-:-:S03]  /*14980*/  IMAD.X R14, R5, 0x1, R14, P5 ;  /* 0x00000001050e7824 */ /* 0x000fc600028e060e */
[----:B0-----:R-:W2:Y:S04]  /*14990*/  LDL.LU R15, [R1+0x5ec] ;  /* 0x0005ec00010f7983 */ /* 0x001ea80000300800 */
[----:B------:R0:W-:Y:S04]  /*149a0*/  STL [R1+0x5e0], R84 ;  /* 0x0005e05401007387 */ /* 0x0001e80000100800 */
[----:B-1----:R-:W3:Y:S04]  /*149b0*/  LDL.LU R68, [R1+0x5f8] ;  /* 0x0005f80001447983 */ /* 0x002ee80000300800 */
[----:B------:R-:W-:Y:S04]  /*149c0*/  STL [R1+0x5e8], R10 ;  /* 0x0005e80a01007387 */ /* 0x000fe80000100800 */
[----:B------:R1:W4:Y:S04]  /*149d0*/  @P2 LDG.E.U8 R29, desc[UR18][R6.64] ;  /* 0x00000012061d2981 */ /* 0x000328000c1e1100 */
[----:B------:R-:W-:Y:S04]  /*149e0*/  STL [R1+0x5dc], R86 ;  /* 0x0005dc5601007387 */ /* 0x000fe80000100800 */
[----:B------:R0:W-:Y:S01]  /*149f0*/  STL [R1+0x5e4], R14 ;  /* 0x0005e40e01007387 */ /* 0x0001e20000100800 */
[----:B-1----:R-:W-:-:S03]  /*14a00*/  @P4 IMAD.MOV.U32 R6, RZ, RZ, R84 ;  /* 0x000000ffff064224 */ /* 0x002fc600078e0054 */
[----:B0-----:R-:W4:Y:S01]  /*14a10*/  LDL.LU R84, [R1+0x5f4] ;  /* 0x0005f40001547983 */ /* 0x001f220000300800 */
[C---:B------:R-:W-:Y:S01]  /*14a20*/  ISETP.GT.AND P1, PT, R8.reuse, 0x62, PT ;  /* 0x000000620800780c */ /* 0x040fe20003f24270 */
[----:B------:R-:W-:Y:S01]  /*14a30*/  @P4 IMAD.MOV.U32 R7, RZ, RZ, R86 ;  /* 0x000000ffff074224 */ /* 0x000fe200078e0056 */
[----:B------:R-:W-:Y:S02]  /*14a40*/  PRMT R45, RZ, 0x7610, R45 ;  /* 0x00007610ff2d7816 */ /* 0x000fe4000000002d */
[----:B------:R-:W-:Y:S02]  /*14a50*/  ISETP.GT.AND P2, PT, R8, 0x63, PT ;  /* 0x000000630800780c */ /* 0x000fe40003f44270 */
[----:B------:R-:W-:Y:S02]  /*14a60*/  PRMT R74, RZ, 0x7610, R74 ;  /* 0x00007610ff4a7816 */ /* 0x000fe4000000004a */
[----:B------:R0:W4:Y:S01]  /*14a70*/  @P4 LDG.E.U8 R45, desc[UR18][R6.64] ;  /* 0x00000012062d4981 */ /* 0x000122000c1e1100 */
[----:B------:R-:W-:-:S02]  /*14a80*/  IADD3 R11, P4, PT, R3, R11, RZ ;  /* 0x0000000b030b7210 */ /* 0x000fc40007f9e0ff */
[----:B------:R-:W-:Y:S02]  /*14a90*/  ISETP.GT.AND P5, PT, R8, 0x64, PT ;  /* 0x000000640800780c */ /* 0x000fe40003fa4270 */
[----:B0-----:R-:W-:Y:S02]  /*14aa0*/  @P1 IMAD.MOV.U32 R6, RZ, RZ, R10 ;  /* 0x000000ffff061224 */ /* 0x001fe400078e000a */
[----:B------:R-:W-:Y:S01]  /*14ab0*/  @P1 IMAD.MOV.U32 R7, RZ, RZ, R14 ;  /* 0x000000ffff071224 */ /* 0x000fe200078e000e */
[----:B------:R-:W-:Y:S01]  /*14ac0*/  PRMT R82, RZ, 0x7610, R82 ;  /* 0x00007610ff527816 */ /* 0x000fe20000000052 */
[----:B------:R-:W4:Y:S04]  /*14ad0*/  LDL.LU R14, [R1+0x5fc] ;  /* 0x0005fc00010e7983 */ /* 0x000f280000300800 */
[----:B------:R0:W4:Y:S01]  /*14ae0*/  @P1 LDG.E.U8 R74, desc[UR18][R6.64] ;  /* 0x00000012064a1981 */ /* 0x000122000c1e1100 */
[----:B------:R-:W-:-:S03]  /*14af0*/  PRMT R9, RZ, 0x7610, R9 ;  /* 0x00007610ff097816 */ /* 0x000fc60000000009 */
[----:B------:R-:W4:Y:S01]  /*14b00*/  LDL.LU R10, [R1+0x600] ;  /* 0x00060000010a7983 */ /* 0x000f220000300800 */
[----:B0-----:R-:W-:Y:S02]  /*14b10*/  @P2 IMAD.MOV.U32 R6, RZ, RZ, R11 ;  /* 0x000000ffff062224 */ /* 0x001fe400078e000b */
[----:B--2---:R-:W-:-:S04]  /*14b20*/  IMAD.X R15, R5, 0x1, R15, P4 ;  /* 0x00000001050f7824 */ /* 0x004fc800020e060f */
[----:B------:R-:W-:Y:S01]  /*14b30*/  @P2 IMAD.MOV.U32 R7, RZ, RZ, R15 ;  /* 0x000000ffff072224 */ /* 0x000fe200078e000f */
[----:B---3--:R-:W-:-:S04]  /*14b40*/  IADD3 R68, P1, PT, R3, R68, RZ ;  /* 0x0000004403447210 */ /* 0x008fc80007f3e0ff */
[----:B------:R0:W2:Y:S02]  /*14b50*/  @P2 LDG.E.U8 R82, desc[UR18][R6.64] ;  /* 0x0000001206522981 */ /* 0x0000a4000c1e1100 */
[----:B0-----:R-:W-:Y:S02]  /*14b60*/  @P5 IMAD.MOV.U32 R6, RZ, RZ, R68 ;  /* 0x000000ffff065224 */ /* 0x001fe400078e0044 */
[----:B----4-:R-:W-:-:S04]  /*14b70*/  IMAD.X R84, R5, 0x1, R84, P1 ;  /* 0x0000000105547824 */ /* 0x010fc800008e0654 */
[----:B------:R-:W-:-:S05]  /*14b80*/  @P5 IMAD.MOV.U32 R7, RZ, RZ, R84 ;  /* 0x000000ffff075224 */ /* 0x000fca00078e0054 */
[----:B------:R0:W3:Y:S04]  /*14b90*/  @P5 LDG.E.U8 R9, desc[UR18][R6.64] ;  /* 0x0000001206095981 */ /* 0x0000e8000c1e1100 */
[----:B------:R-:W-:Y:S04]  /*14ba0*/  STL [R1+0x5f0], R11 ;  /* 0x0005f00b01007387 */ /* 0x000fe80000100800 */
[----:B------:R1:W-:Y:S04]  /*14bb0*/  STL [R1+0x5ec], R15 ;  /* 0x0005ec0f01007387 */ /* 0x0003e80000100800 */
[----:B-1----:R-:W4:Y:S04]  /*14bc0*/  LDL.LU R15, [R1+0x484] ;  /* 0x00048400010f7983 */ /* 0x002f280000300800 */
[----:B------:R-:W2:Y:S01]  /*14bd0*/  LDL.LU R11, [R1+0x488] ;  /* 0x00048800010b7983 */ /* 0x000ea20000300800 */
[----:B------:R-:W-:-:S02]  /*14be0*/  ISETP.GT.AND P2, PT, R8, 0x65, PT ;  /* 0x000000650800780c */ /* 0x000fc40003f44270 */
[----:B------:R-:W-:Y:S01]  /*14bf0*/  IADD3 R10, P1, PT, R3, R10, RZ ;  /* 0x0000000a030a7210 */ /* 0x000fe20007f3e0ff */
[----:B------:R-:W-:Y:S04]  /*14c00*/  STL [R1+0x5f8], R68 ;  /* 0x0005f84401007387 */ /* 0x000fe80000100800 */
[----:B------:R-:W-:Y:S01]  /*14c10*/  STL [R1+0x5f4], R84 ;  /* 0x0005f45401007387 */ /* 0x000fe20000100800 */
[----:B------:R-:W-:Y:S01]  /*14c20*/  IMAD.X R14, R5, 0x1, R14, P1 ;  /* 0x00000001050e7824 */ /* 0x000fe200008e060e */
[----:B------:R-:W-:-:S04]  /*14c30*/  PRMT R92, RZ, 0x7610, R92 ;  /* 0x00007610ff5c7816 */ /* 0x000fc8000000005c */
[----:B0-----:R-:W-:Y:S02]  /*14c40*/  @P2 IMAD.MOV.U32 R6, RZ, RZ, R10 ;  /* 0x000000ffff062224 */ /* 0x001fe400078e000a */
[----:B------:R-:W-:-:S05]  /*14c50*/  @P2 IMAD.MOV.U32 R7, RZ, RZ, R14 ;  /* 0x000000ffff072224 */ /* 0x000fca00078e000e */
[----:B------:R0:W4:Y:S04]  /*14c60*/  @P2 LDG.E.U8 R92, desc[UR18][R6.64] ;  /* 0x00000012065c2981 */ /* 0x000128000c1e1100 */
[----:B---3--:R1:W-:Y:S04]  /*14c70*/  STL [R1+0x4], R9 ;  /* 0x0000040901007387 */ /* 0x0083e80000100800 */
[----:B-1----:R-:W3:Y:S04]  /*14c80*/  LDL.LU R9, [R1+0x1a4] ;  /* 0x0001a40001097983 */ /* 0x002ee80000300800 */
[----:B------:R-:W-:Y:S04]  /*14c90*/  STL [R1+0x600], R10 ;  /* 0x0006000a01007387 */ /* 0x000fe80000100800 */
[----:B------:R1:W-:Y:S04]  /*14ca0*/  STL [R1+0x5fc], R14 ;  /* 0x0005fc0e01007387 */ /* 0x0003e80000100800 */
[----:B-1----:R-:W3:Y:S01]  /*14cb0*/  LDL.LU R14, [R1+0x1a0] ;  /* 0x0001a000010e7983 */ /* 0x002ee20000300800 */
[----:B------:R-:W-:-:S02]  /*14cc0*/  ISETP.GT.AND P2, PT, R8, 0x66, PT ;  /* 0x000000660800780c */ /* 0x000fc40003f44270 */
[----:B--2---:R-:W-:Y:S01]  /*14cd0*/  IADD3 R11, P1, PT, R3, R11, RZ ;  /* 0x0000000b030b7210 */ /* 0x004fe20007f3e0ff */
[----:B------:R-:W2:Y:S01]  /*14ce0*/  LDL.LU R10, [R1+0x608] ;  /* 0x00060800010a7983 */ /* 0x000ea20000300800 */
[----:B------:R-:W-:-:S03]  /*14cf0*/  PRMT R90, RZ, 0x7610, R90 ;  /* 0x00007610ff5a7816 */ /* 0x000fc6000000005a */
[----:B----4-:R-:W-:-:S06]  /*14d00*/  IMAD.X R15, R5, 0x1, R15, P1 ;  /* 0x00000001050f7824 */ /* 0x010fcc00008e060f */
[----:B0-----:R-:W-:Y:S02]  /*14d10*/  @P2 IMAD.MOV.U32 R6, RZ, RZ, R11 ;  /* 0x000000ffff062224 */ /* 0x001fe400078e000b */
[----:B------:R-:W-:-:S05]  /*14d20*/  @P2 IMAD.MOV.U32 R7, RZ, RZ, R15 ;  /* 0x000000ffff072224 */ /* 0x000fca00078e000f */
[----:B------:R0:W4:Y:S01]  /*14d30*/  @P2 LDG.E.U8 R90, desc[UR18][R6.64] ;  /* 0x00000012065a2981 */ /* 0x000122000c1e1100 */
[----:B------:R-:W-:Y:S02]  /*14d40*/  ISETP.GT.AND P2, PT, R8, 0x67, PT ;  /* 0x000000670800780c */ /* 0x000fe40003f44270 */
[----:B------:R-:W-:Y:S01]  /*14d50*/  PRMT R88, RZ, 0x7610, R88 ;  /* 0x00007610ff587816 */ /* 0x000fe20000000058 */
[----:B------:R-:W-:Y:S04]  /*14d60*/  STL [R1+0x834], R92 ;  /* 0x0008345c01007387 */ /* 0x000fe80000100800 */
[----:B------:R1:W-:Y:S04]  /*14d70*/  STL [R1+0x488], R11 ;  /* 0x0004880b01007387 */ /* 0x0003e80000100800 */
[----:B------:R0:W-:Y:S04]  /*14d80*/  STL [R1+0x484], R15 ;  /* 0x0004840f01007387 */ /* 0x0001e80000100800 */
[----:B-1----:R-:W2:Y:S04]  /*14d90*/  LDL.LU R11, [R1+0x604] ;  /* 0x00060400010b7983 */ /* 0x002ea80000300800 */
[----:B------:R-:W2:Y:S04]  /*14da0*/  LDL.LU R68, [R1+0x60c] ;  /* 0x00060c0001447983 */ /* 0x000ea80000300800 */
[----:B0-----:R-:W2:Y:S01]  /*14db0*/  LDL.LU R15, [R1+0x610] ;  /* 0x00061000010f7983 */ /* 0x001ea20000300800 */
[----:B---3--:R-:W-:-:S05]  /*14dc0*/  IADD3 R9, P1, PT, R3, R9, RZ ;  /* 0x0000000903097210 */ /* 0x008fca0007f3e0ff */
[----:B------:R-:W-:Y:S02]  /*14dd0*/  @P2 IMAD.MOV.U32 R6, RZ, RZ, R9 ;  /* 0x000000ffff062224 */ /* 0x000fe400078e0009 */
[----:B------:R-:W-:-:S04]  /*14de0*/  IMAD.X R14, R5, 0x1, R14, P1 ;  /* 0x00000001050e7824 */ /* 0x000fc800008e060e */
[----:B------:R-:W-:-:S05]  /*14df0*/  @P2 IMAD.MOV.U32 R7, RZ, RZ, R14 ;  /* 0x000000ffff072224 */ /* 0x000fca00078e000e */
[----:B------:R0:W3:Y:S01]  /*14e00*/  @P2 LDG.E.U8 R88, desc[UR18][R6.64] ;  /* 0x0000001206582981 */ /* 0x0000e2000c1e1100 */
[----:B------:R-:W-:-:S03]  /*14e10*/  ISETP.GT.AND P2, PT, R8, 0x68, PT ;  /* 0x000000680800780c */ /* 0x000fc60003f44270 */
[----:B----4-:R-:W-:Y:S04]  /*14e20*/  STL [R1+0x820], R90 ;  /* 0x0008205a01007387 */ /* 0x010fe80000100800 */
[----:B------:R-:W-:Y:S04]  /*14e30*/  STL [R1+0x1a4], R9 ;  /* 0x0001a40901007387 */ /* 0x000fe80000100800 */
[----:B------:R1:W-:Y:S01]  /*14e40*/  STL [R1+0x1a0], R14 ;  /* 0x0001a00e01007387 */ /* 0x0003e20000100800 */
[----:B--2---:R-:W-:-:S03]  /*14e50*/  IADD3 R10, P1, PT, R3, R10, RZ ;  /* 0x0000000a030a7210 */ /* 0x004fc60007f3e0ff */
[----:B-1----:R-:W2:Y:S04]  /*14e60*/  LDL.LU R14, [R1+0x614] ;  /* 0x00061400010e7983 */ /* 0x002ea80000300800 */
[----:B------:R-:W4:Y:S01]  /*14e70*/  LDL.LU R9, [R1+0x618] ;  /* 0x0006180001097983 */ /* 0x000f220000300800 */
[----:B------:R-:W-:Y:S01]  /*14e80*/  IMAD.X R11, R5, 0x1, R11, P1 ;  /* 0x00000001050b7824 */ /* 0x000fe200008e060b */
[----:B------:R-:W-:Y:S01]  /*14e90*/  PRMT R28, RZ, 0x7610, R28 ;  /* 0x00007610ff1c7816 */ /* 0x000fe2000000001c */
[----:B0-----:R-:W-:Y:S02]  /*14ea0*/  @P2 IMAD.MOV.U32 R6, RZ, RZ, R10 ;  /* 0x000000ffff062224 */ /* 0x001fe400078e000a */
[----:B------:R-:W-:Y:S01]  /*14eb0*/  @P2 IMAD.MOV.U32 R7, RZ, RZ, R11 ;  /* 0x000000ffff072224 */ /* 0x000fe200078e000b */
[----:B------:R-:W-:-:S04]  /*14ec0*/  IADD3 R15, P1, PT, R3, R15, RZ ;  /* 0x0000000f030f7210 */ /* 0x000fc80007f3e0ff */
[----:B------:R0:W2:Y:S01]  /*14ed0*/  @P2 LDG.E.U8 R28, desc[UR18][R6.64] ;  /* 0x00000012061c2981 */ /* 0x0000a2000c1e1100 */
[----:B------:R-:W-:Y:S01]  /*14ee0*/  ISETP.GT.AND P2, PT, R8, 0x69, PT ;  /* 0x000000690800780c */ /* 0x000fe20003f44270 */
[----:B------:R-:W-:-:S12]  /*14ef0*/  IMAD.X R68, R5, 0x1, R68, P1 ;  /* 0x0000000105447824 */ /* 0x000fd800008e0644 */
[----:B0-----:R-:W-:Y:S02]  /*14f00*/  @P2 IMAD.MOV.U32 R7, RZ, RZ, R68 ;  /* 0x000000ffff072224 */ /* 0x001fe400078e0044 */
[----:B------:R-:W-:Y:S01]  /*14f10*/  @P2 IMAD.MOV.U32 R6, RZ, RZ, R15 ;  /* 0x000000ffff062224 */ /* 0x000fe200078e000f */
[----:B---3--:R-:W-:Y:S04]  /*14f20*/  STL [R1+0x824], R88 ;  /* 0x0008245801007387 */ /* 0x008fe80000100800 */
[----:B------:R-:W-:Y:S04]  /*14f30*/  STL [R1+0x608], R10 ;  /* 0x0006080a01007387 */ /* 0x000fe80000100800 */
[----:B------:R0:W-:Y:S04]  /*14f40*/  STL [R1+0x604], R11 ;  /* 0x0006040b01007387 */ /* 0x0001e80000100800 */
[----:B0-----:R-:W3:Y:S04]  /*14f50*/  LDL.LU R11, [R1+0x61c] ;  /* 0x00061c00010b7983 */ /* 0x001ee80000300800 */
[----:B------:R-:W3:Y:S04]  /*14f60*/  LDL.LU R10, [R1+0x620] ;  /* 0x00062000010a7983 */ /* 0x000ee80000300800 */
[----:B------:R-:W-:Y:S04]  /*14f70*/  STL [R1+0x610], R15 ;  /* 0x0006100f01007387 */ /* 0x000fe80000100800 */
[----:B------:R0:W-:Y:S04]  /*14f80*/  STL [R1+0x60c], R68 ;  /* 0x00060c4401007387 */ /* 0x0001e80000100800 */
[----:B0-----:R-:W3:Y:S04]  /*14f90*/  LDL.LU R68, [R1+0x624] ;  /* 0x0006240001447983 */ /* 0x001ee80000300800 */
[----:B------:R-:W3:Y:S01]  /*14fa0*/  LDL.LU R15, [R1+0x628] ;  /* 0x00062800010f7983 */ /* 0x000ee20000300800 */
[----:B------:R-:W-:-:S06]  /*14fb0*/  PRMT R44, RZ, 0x7610, R44 ;  /* 0x00007610ff2c7816 */ /* 0x000fcc000000002c */
[----:B------:R0:W3:Y:S01]  /*14fc0*/  @P2 LDG.E.U8 R44, desc[UR18][R6.64] ;  /* 0x00000012062c2981 */ /* 0x0000e2000c1e1100 */
[----:B------:R-:W-:Y:S02]  /*14fd0*/  ISETP.GT.AND P2, PT, R8, 0x6a, PT ;  /* 0x0000006a0800780c */ /* 0x000fe40003f44270 */
[----:B----4-:R-:W-:Y:S02]  /*14fe0*/  IADD3 R9, P1, PT, R3, R9, RZ ;  /* 0x0000000903097210 */ /* 0x010fe40007f3e0ff */
[----:B------:R-:W-:-:S03]  /*14ff0*/  PRMT R73, RZ, 0x7610, R73 ;  /* 0x00007610ff497816 */ /* 0x000fc60000000049 */
[----:B--2---:R-:W-:-:S06]  /*15000*/  IMAD.X R14, R5, 0x1, R14, P1 ;  /* 0x00000001050e7824 */ /* 0x004fcc00008e060e */
[----:B0-----:R-:W-:Y:S02]  /*15010*/  @P2 IMAD.MOV.U32 R6, RZ, RZ, R9 ;  /* 0x000000ffff062224 */ /* 0x001fe400078e0009 */
[----:B------:R-:W-:-:S05]  /*15020*/  @P2 IMAD.MOV.U32 R7, RZ, RZ, R14 ;  /* 0x000000ffff072224 */ /* 0x000fca00078e000e */
[----:B------:R0:W2:Y:S01]  /*15030*/  @P2 LDG.E.U8 R73, desc[UR18][R6.64] ;  /* 0x0000001206492981 */ /* 0x0000a2000c1e1100 */
[----:B------:R-:W-:Y:S02]  /*15040*/  ISETP.GT.AND P2, PT, R8, 0x6b, PT ;  /* 0x0000006b0800780c */ /* 0x000fe40003f44270 */
[----:B------:R-:W-:Y:S01]  /*15050*/  PRMT R80, RZ, 0x7610, R80 ;  /* 0x00007610ff507816 */ /* 0x000fe20000000050 */
[----:B------:R-:W-:Y:S04]  /*15060*/  STL [R1+0x618], R9 ;  /* 0x0006180901007387 */ /* 0x000fe80000100800 */
[----:B------:R1:W-:Y:S01]  /*15070*/  STL [R1+0x614], R14 ;  /* 0x0006140e01007387 */ /* 0x0003e20000100800 */
[----:B------:R-:W-:-:S03]  /*15080*/  PRMT R79, RZ, 0x7610, R79 ;  /* 0x00007610ff4f7816 */ /* 0x000fc6000000004f */
[----:B-1----:R-:W4:Y:S04]  /*15090*/  LDL.LU R14, [R1+0x62c] ;  /* 0x00062c00010e7983 */ /* 0x002f280000300800 */
[----:B------:R-:W2:Y:S01]  /*150a0*/  LDL.LU R9, [R1+0x630] ;  /* 0x0006300001097983 */ /* 0x000ea20000300800 */
[----:B---3--:R-:W-:-:S05]  /*150b0*/  IADD3 R10, P1, PT, R3, R10, RZ ;  /* 0x0000000a030a7210 */ /* 0x008fca0007f3e0ff */
[----:B------:R-:W-:Y:S02]  /*150c0*/  IMAD.X R11, R5, 0x1, R11, P1 ;  /* 0x00000001050b7824 */ /* 0x000fe400008e060b */
[----:B0-----:R-:W-:Y:S02]  /*150d0*/  @P2 IMAD.MOV.U32 R6, RZ, RZ, R10 ;  /* 0x000000ffff062224 */ /* 0x001fe400078e000a */
[----:B------:R-:W-:-:S05]  /*150e0*/  @P2 IMAD.MOV.U32 R7, RZ, RZ, R11 ;  /* 0x000000ffff072224 */ /* 0x000fca00078e000b */
[----:B------:R0:W3:Y:S01]  /*150f0*/  @P2 LDG.E.U8 R80, desc[UR18][R6.64] ;  /* 0x0000001206502981 */ /* 0x0000e2000c1e1100 */
[----:B------:R-:W-:Y:S02]  /*15100*/  ISETP.GT.AND P2, PT, R8, 0x6c, PT ;  /* 0x0000006c0800780c */ /* 0x000fe40003f44270 */
[----:B------:R-:W-:-:S05]  /*15110*/  IADD3 R15, P1, PT, R3, R15, RZ ;  /* 0x0000000f030f7210 */ /* 0x000fca0007f3e0ff */
[----:B------:R-:W-:-:S06]  /*15120*/  IMAD.X R68, R5, 0x1, R68, P1 ;  /* 0x0000000105447824 */ /* 0x000fcc00008e0644 */
[----:B0-----:R-:W-:Y:S02]  /*15130*/  @P2 IMAD.MOV.U32 R6, RZ, RZ, R15 ;  /* 0x000000ffff062224 */ /* 0x001fe400078e000f */
[----:B------:R-:W-:-:S05]  /*15140*/  @P2 IMAD.MOV.U32 R7, RZ, RZ, R68 ;  /* 0x000000ffff072224 */ /* 0x000fca00078e0044 */
[----:B------:R0:W3:Y:S04]  /*15150*/  @P2 LDG.E.U8 R79, desc[UR18][R6.64] ;  /* 0x00000012064f2981 */ /* 0x0000e8000c1e1100 */
[----:B------:R-:W-:Y:S04]  /*15160*/  STL [R1+0x620], R10 ;  /* 0x0006200a01007387 */ /* 0x000fe80000100800 */
[----:B------:R1:W-:Y:S04]  /*15170*/  STL [R1+0x61c], R11 ;  /* 0x00061c0b01007387 */ /* 0x0003e80000100800 */
[----:B-1----:R-:W3:Y:S04]  /*15180*/  LDL.LU R11, [R1+0x1a8] ;  /* 0x0001a800010b7983 */ /* 0x002ee80000300800 */
[----:B------:R-:W3:Y:S01]  /*15190*/  LDL.LU R10, [R1+0x1ac] ;  /* 0x0001ac00010a7983 */ /* 0x000ee20000300800 */
[----:B------:R-:W-:-:S03]  /*151a0*/  ISETP.GT.AND P2, PT, R8, 0x6d, PT ;  /* 0x0000006d0800780c */ /* 0x000fc60003f44270 */
[----:B------:R1:W-:Y:S01]  /*151b0*/  STL [R1+0x628], R15 ;  /* 0x0006280f01007387 */ /* 0x0003e20000100800 */
[----:B------:R-:W-:-:S03]  /*151c0*/  PRMT R78, RZ, 0x7610, R78 ;  /* 0x00007610ff4e7816 */ /* 0x000fc6000000004e */
[----:B------:R0:W-:Y:S01]  /*151d0*/  STL [R1+0x624], R68 ;  /* 0x0006244401007387 */ /* 0x0001e20000100800 */
[----:B--2---:R-:W-:-:S03]  /*151e0*/  IADD3 R9, P1, PT, R3, R9, RZ ;  /* 0x0000000903097210 */ /* 0x004fc60007f3e0ff */
[----:B-1----:R-:W2:Y:S02]  /*151f0*/  LDL.LU R15, [R1+0x1b4] ;  /* 0x0001b400010f7983 */ /* 0x002ea40000300800 */
[----:B----4-:R-:W-:Y:S02]  /*15200*/  IMAD.X R14, R5, 0x1, R14, P1 ;  /* 0x00000001050e7824 */ /* 0x010fe400008e060e */
[----:B0-----:R-:W-:Y:S02]  /*15210*/  @P2 IMAD.MOV.U32 R6, RZ, RZ, R9 ;  /* 0x000000ffff062224 */ /* 0x001fe400078e0009 */
[----:B------:R-:W-:-:S05]  /*15220*/  @P2 IMAD.MOV.U32 R7, RZ, RZ, R14 ;  /* 0x000000ffff072224 */ /* 0x000fca00078e000e */
[----:B------:R0:W4:Y:S01]  /*15230*/  @P2 LDG.E.U8 R78, desc[UR18][R6.64] ;  /* 0x00000012064e2981 */ /* 0x000122000c1e1100 */
[----:B------:R-:W-:Y:S02]  /*15240*/  ISETP.GT.AND P2, PT, R8, 0x6e, PT ;  /* 0x0000006e0800780c */ /* 0x000fe40003f44270 */
[----:B------:R-:W-:Y:S01]  /*15250*/  PRMT R77, RZ, 0x7610, R77 ;  /* 0x00007610ff4d7816 */ /* 0x000fe2000000004d */
[----:B---3--:R-:W-:Y:S04]  /*15260*/  STL [R1+0x844], R79 ;  /* 0x0008444f01007387 */ /* 0x008fe80000100800 */
[----:B------:R1:W-:Y:S04]  /*15270*/  STL [R1+0x630], R9 ;  /* 0x0006300901007387 */ /* 0x0003e80000100800 */
[----:B------:R-:W-:Y:S04]  /*15280*/  STL [R1+0x62c], R14 ;  /* 0x00062c0e01007387 */ /* 0x000fe80000100800 */
[----:B------:R-:W3:Y:S01]  /*15290*/  LDL.LU R68, [R1+0x1b0] ;  /* 0x0001b00001447983 */ /* 0x000ee20000300800 */
[----:B------:R-:W-:-:S03]  /*152a0*/  PRMT R76, RZ, 0x7610, R76 ;  /* 0x00007610ff4c7816 */ /* 0x000fc6000000004c */
[----:B-1----:R-:W3:Y:S01]  /*152b0*/  LDL.LU R9, [R1+0x638] ;  /* 0x0006380001097983 */ /* 0x002ee20000300800 */
[----:B------:R-:W-:-:S05]  /*152c0*/  IADD3 R10, P1, PT, R3, R10, RZ ;  /* 0x0000000a030a7210 */ /* 0x000fca0007f3e0ff */
[----:B------:R-:W-:Y:S02]  /*152d0*/  IMAD.X R11, R5, 0x1, R11, P1 ;  /* 0x00000001050b7824 */ /* 0x000fe400008e060b */
[----:B0-----:R-:W-:Y:S02]  /*152e0*/  @P2 IMAD.MOV.U32 R6, RZ, RZ, R10 ;  /* 0x000000ffff062224 */ /* 0x001fe400078e000a */
[----:B------:R-:W-:-:S05]  /*152f0*/  @P2 IMAD.MOV.U32 R7, RZ, RZ, R11 ;  /* 0x000000ffff072224 */ /* 0x000fca00078e000b */
[----:B------:R0:W3:Y:S01]  /*15300*/  @P2 LDG.E.U8 R77, desc[UR18][R6.64] ;  /* 0x00000012064d2981 */ /* 0x0000e2000c1e1100 */
[----:B------:R-:W-:Y:S02]  /*15310*/  ISETP.GT.AND P2, PT, R8, 0x6f, PT ;  /* 0x0000006f0800780c */ /* 0x000fe40003f44270 */
[----:B--2---:R-:W-:Y:S01]  /*15320*/  IADD3 R15, P1, PT, R3, R15, RZ ;  /* 0x0000000f030f7210 */ /* 0x004fe20007f3e0ff */
[----:B----4-:R-:W-:Y:S10]  /*15330*/  STL [R1+0x838], R78 ;  /* 0x0008384e01007387 */ /* 0x010ff40000100800 */
[----:B0-----:R-:W-:Y:S01]  /*15340*/  @P2 IMAD.MOV.U32 R6, RZ, RZ, R15 ;  /* 0x000000ffff062224 */ /* 0x001fe200078e000f */
[----:B------:R0:W-:Y:S04]  /*15350*/  STL [R1+0x1ac], R10 ;  /* 0x0001ac0a01007387 */ /* 0x0001e80000100800 */
[----:B------:R1:W-:Y:S04]  /*15360*/  STL [R1+0x1a8], R11 ;  /* 0x0001a80b01007387 */ /* 0x0003e80000100800 */
[----:B0-----:R-:W2:Y:S04]  /*15370*/  LDL.LU R10, [R1+0x634] ;  /* 0x00063400010a7983 */ /* 0x001ea80000300800 */
[----:B------:R-:W4:Y:S04]  /*15380*/  LDL.LU R14, [R1+0x63c] ;  /* 0x00063c00010e7983 */ /* 0x000f280000300800 */
[----:B-1----:R-:W4:Y:S01]  /*15390*/  LDL.LU R11, [R1+0x640] ;  /* 0x00064000010b7983 */ /* 0x002f220000300800 */
[----:B---3--:R-:W-:-:S04]  /*153a0*/  IMAD.X R68, R5, 0x1, R68, P1 ;  /* 0x0000000105447824 */ /* 0x008fc800008e0644 */
[----:B------:R-:W-:-:S05]  /*153b0*/  @P2 IMAD.MOV.U32 R7, RZ, RZ, R68 ;  /* 0x000000ffff072224 */ /* 0x000fca00078e0044 */
[----:B------:R0:W3:Y:S04]  /*153c0*/  @P2 LDG.E.U8 R76, desc[UR18][R6.64] ;  /* 0x00000012064c2981 */ /* 0x0000e8000c1e1100 */
[----:B------:R-:W-:Y:S04]  /*153d0*/  STL [R1+0x828], R77 ;  /* 0x0008284d01007387 */ /* 0x000fe80000100800 */
[----:B------:R-:W-:Y:S04]  /*153e0*/  STL [R1+0x1b4], R15 ;  /* 0x0001b40f01007387 */ /* 0x000fe80000100800 */
[----:B------:R1:W-:Y:S04]  /*153f0*/  STL [R1+0x1b0], R68 ;  /* 0x0001b04401007387 */ /* 0x0003e80000100800 */
[----:B-1----:R-:W3:Y:S04]  /*15400*/  LDL.LU R68, [R1+0x644] ;  /* 0x0006440001447983 */ /* 0x002ee80000300800 */
[----:B------:R-:W3:Y:S01]  /*15410*/  LDL.LU R15, [R1+0x648] ;  /* 0x00064800010f7983 */ /* 0x000ee20000300800 */
[----:B------:R-:W-:-:S02]  /*15420*/  ISETP.GT.AND P2, PT, R8, 0x70, PT ;  /* 0x000000700800780c */ /* 0x000fc40003f44270 */
[----:B------:R-:W-:Y:S02]  /*15430*/  IADD3 R9, P1, PT, R3, R9, RZ ;  /* 0x0000000903097210 */ /* 0x000fe40007f3e0ff */
[----:B------:R-:W-:-:S03]  /*15440*/  PRMT R31, RZ, 0x7610, R31 ;  /* 0x00007610ff1f7816 */ /* 0x000fc6000000001f */
[----:B--2---:R-:W-:-:S06]  /*15450*/  IMAD.X R10, R5, 0x1, R10, P1 ;  /* 0x00000001050a7824 */ /* 0x004fcc00008e060a */
[----:B0-----:R-:W-:Y:S02]  /*15460*/  @P2 IMAD.MOV.U32 R6, RZ, RZ, R9 ;  /* 0x000000ffff062224 */ /* 0x001fe400078e0009 */
[----:B------:R-:W-:-:S05]  /*15470*/  @P2 IMAD.MOV.U32 R7, RZ, RZ, R10 ;  /* 0x000000ffff072224 */ /* 0x000fca00078e000a */
[----:B------:R0:W2:Y:S01]  /*15480*/  @P2 LDG.E.U8 R31, desc[UR18][R6.64] ;  /* 0x00000012061f2981 */ /* 0x0000a2000c1e1100 */
[----:B------:R-:W-:Y:S02]  /*15490*/  ISETP.GT.AND P2, PT, R8, 0x71, PT ;  /* 0x000000710800780c */ /* 0x000fe40003f44270 */
[----:B----4-:R-:W-:Y:S02]  /*154a0*/  IADD3 R11, P1, PT, R3, R11, RZ ;  /* 0x0000000b030b7210 */ /* 0x010fe40007f3e0ff */
[----:B------:R-:W-:-:S03]  /*154b0*/  PRMT R47, RZ, 0x7610, R47 ;  /* 0x00007610ff2f7816 */ /* 0x000fc6000000002f */
[----:B------:R-:W-:-:S06]  /*154c0*/  IMAD.X R14, R5, 0x1, R14, P1 ;  /* 0x00000001050e7824 */ /* 0x000fcc00008e060e */
[----:B0-----:R-:W-:Y:S02]  /*154d0*/  @P2 IMAD.MOV.U32 R6, RZ, RZ, R11 ;  /* 0x000000ffff062224 */ /* 0x001fe400078e000b */
[----:B------:R-:W-:-:S05]  /*154e0*/  @P2 IMAD.MOV.U32 R7, RZ, RZ, R14 ;  /* 0x000000ffff072224 */ /* 0x000fca00078e000e */
[----:B------:R0:W4:Y:S01]  /*154f0*/  @P2 LDG.E.U8 R47, desc[UR18][R6.64] ;  /* 0x00000012062f2981 */ /* 0x000122000c1e1100 */
[----:B------:R-:W-:Y:S02]  /*15500*/  ISETP.GT.AND P2, PT, R8, RZ, PT ;  /* 0x000000ff0800720c */ /* 0x000fe40003f44270 */
[----:B------:R-:W-:Y:S02]  /*15510*/  IADD3 R0, P1, PT, R3, R0, RZ ;  /* 0x0000000003007210 */ /* 0x000fe40007f3e0ff */
[----:B------:R-:W-:-:S03]  /*15520*/  PRMT R17, RZ, 0x7610, R17 ;  /* 0x00007610ff117816 */ /* 0x000fc60000000011 */
[----:B------:R-:W-:-:S06]  /*15530*/  IMAD.X R2, R5, 0x1, R2, P1 ;  /* 0x0000000105027824 */ /* 0x000fcc00008e0602 */
[----:B0-----:R-:W-:Y:S02]  /*15540*/  @P2 IMAD.MOV.U32 R6, RZ, RZ, R0 ;  /* 0x000000ffff062224 */ /* 0x001fe400078e0000 */
[----:B------:R-:W-:-:S05]  /*15550*/  @P2 IMAD.MOV.U32 R7, RZ, RZ, R2 ;  /* 0x000000ffff072224 */ /* 0x000fca00078e0002 */
[----:B------:R0:W2:Y:S01]  /*15560*/  @P2 LDG.E.U8 R17, desc[UR18][R6.64] ;  /* 0x0000001206112981 */ /* 0x0000a2000c1e1100 */
[----:B------:R-:W-:-:S03]  /*15570*/  ISETP.GT.AND P2, PT, R8, 0x72, PT ;  /* 0x000000720800780c */ /* 0x000fc60003f44270 */
[----:B---3--:R-:W-:Y:S04]  /*15580*/  STL [R1+0x82c], R76 ;  /* 0x00082c4c01007387 */ /* 0x008fe80000100800 */
[----:B------:R-:W-:Y:S04]  /*15590*/  STL [R1+0x638], R9 ;  /* 0x0006380901007387 */ /* 0x000fe80000100800 */
[----:B------:R1:W-:Y:S04]  /*155a0*/  STL [R1+0x634], R10 ;  /* 0x0006340a01007387 */ /* 0x0003e80000100800 */
[----:B-1----:R-:W3:Y:S04]  /*155b0*/  LDL.LU R10, [R1+0x64c] ;  /* 0x00064c00010a7983 */ /* 0x002ee80000300800 */
[----:B------:R-:W2:Y:S04]  /*155c0*/  LDL.LU R9, [R1+0x650] ;  /* 0x0006500001097983 */ /* 0x000ea80000300800 */
[----:B------:R-:W-:Y:S04]  /*155d0*/  STL [R1+0x640], R11 ;  /* 0x0006400b01007387 */ /* 0x000fe80000100800 */
[----:B------:R1:W-:Y:S04]  /*155e0*/  STL [R1+0x63c], R14 ;  /* 0x00063c0e01007387 */ /* 0x0003e80000100800 */
[----:B-1----:R-:W4:Y:S04]  /*155f0*/  LDL.LU R14, [R1+0x654] ;  /* 0x00065400010e7983 */ /* 0x002f280000300800 */
[----:B------:R-:W4:Y:S01]  /*15600*/  LDL.LU R11, [R1+0x658] ;  /* 0x00065800010b7983 */ /* 0x000f220000300800 */
[----:B------:R-:W-:-:S03]  /*15610*/  IADD3 R15, P1, PT, R3, R15, RZ ;  /* 0x0000000f030f7210 */ /* 0x000fc60007f3e0ff */
[----:B------:R-:W-:Y:S02]  /*15620*/  STL [R1+0x83c], R0 ;  /* 0x00083c0001007387 */ /* 0x000fe40000100800 */
[----:B------:R-:W-:Y:S02]  /*15630*/  IMAD.X R68, R5, 0x1, R68, P1 ;  /* 0x0000000105447824 */ /* 0x000fe400008e0644 */
[----:B------:R-:W-:Y:S01]  /*15640*/  STL [R1+0x830], R2 ;  /* 0x0008300201007387 */ /* 0x000fe20000100800 */
[----:B0-----:R-:W-:-:S03]  /*15650*/  @P2 IMAD.MOV.U32 R6, RZ, RZ, R15 ;  /* 0x000000ffff062224 */ /* 0x001fc600078e000f */
[----:B------:R0:W-:Y:S04]  /*15660*/  STL [R1+0x648], R15 ;  /* 0x0006480f01007387 */ /* 0x0001e80000100800 */
[----:B------:R-:W-:Y:S04]  /*15670*/  STL [R1+0x644], R68 ;  /* 0x0006444401007387 */ /* 0x000fe80000100800 */
[----:B0-----:R-:W4:Y:S04]  /*15680*/  LDL.LU R15, [R1+0x65c] ;  /* 0x00065c00010f7983 */ /* 0x001f280000300800 */
[----:B------:R-:W4:Y:S01]  /*15690*/  LDL.LU R0, [R1+0x660] ;  /* 0x0006600001007983 */ /* 0x000f220000300800 */
[----:B------:R-:W-:Y:S01]  /*156a0*/  PRMT R65, RZ, 0x7610, R65 ;  /* 0x00007610ff417816 */ /* 0x000fe20000000041 */
[----:B------:R-:W-:-:S05]  /*156b0*/  @P2 IMAD.MOV.U32 R7, RZ, RZ, R68 ;  /* 0x000000ffff072224 */ /* 0x000fca00078e0044 */
[----:B------:R0:W4:Y:S01]  /*156c0*/  @P2 LDG.E.U8 R65, desc[UR18][R6.64] ;  /* 0x0000001206412981 */ /* 0x000122000c1e1100 */
[----:B------:R-:W-:Y:S02]  /*156d0*/  ISETP.GT.AND P2, PT, R8, 0x73, PT ;  /* 0x000000730800780c */ /* 0x000fe40003f44270 */
[----:B------:R-:W-:Y:S02]  /*156e0*/  PRMT R75, RZ, 0x7610, R75 ;  /* 0x00007610ff4b7816 */ /* 0x000fe4000000004b */
[----:B------:R-:W-:Y:S02]  /*156f0*/  PRMT R72, RZ, 0x7610, R72 ;  /* 0x00007610ff487816 */ /* 0x000fe40000000048 */
[----:B------:R-:W-:Y:S02]  /*15700*/  PRMT R71, RZ, 0x7610, R71 ;  /* 0x00007610ff477816 */ /* 0x000fe40000000047 */
[----:B--2---:R-:W-:-:S05]  /*15710*/  IADD3 R9, P1, PT, R3, R9, RZ ;  /* 0x0000000903097210 */ /* 0x004fca0007f3e0ff */
[----:B---3--:R-:W-:Y:S02]  /*15720*/  IMAD.X R10, R5, 0x1, R10, P1 ;  /* 0x00000001050a7824 */ /* 0x008fe400008e060a */
[----:B0-----:R-:W-:Y:S02]  /*15730*/  @P2 IMAD.MOV.U32 R6, RZ, RZ, R9 ;  /* 0x000000ffff062224 */ /* 0x001fe400078e0009 */
[----:B------:R-:W-:-:S05]  /*15740*/  @P2 IMAD.MOV.U32 R7, RZ, RZ, R10 ;  /* 0x000000ffff072224 */ /* 0x000fca00078e000a */
[----:B------:R0:W2:Y:S01]  /*15750*/  @P2 LDG.E.U8 R75, desc[UR18][R6.64] ;  /* 0x00000012064b2981 */ /* 0x0000a2000c1e1100 */
[----:B------:R-:W-:Y:S02]  /*15760*/  ISETP.GT.AND P2, PT, R8, 0x74, PT ;  /* 0x000000740800780c */ /* 0x000fe40003f44270 */
[----:B----4-:R-:W-:-:S05]  /*15770*/  IADD3 R11, P1, PT, R3, R11, RZ ;  /* 0x0000000b030b7210 */ /* 0x010fca0007f3e0ff */
[----:B------:R-:W-:-:S06]  /*15780*/  IMAD.X R14, R5, 0x1, R14, P1 ;  /* 0x00000001050e7824 */ /* 0x000fcc00008e060e */
[----:B0-----:R-:W-:Y:S02]  /*15790*/  @P2 IMAD.MOV.U32 R6, RZ, RZ, R11 ;  /* 0x000000ffff062224 */ /* 0x001fe400078e000b */
[----:B------:R-:W-:-:S05]  /*157a0*/  @P2 IMAD.MOV.U32 R7, RZ, RZ, R14 ;  /* 0x000000ffff072224 */ /* 0x000fca00078e000e */
[----:B------:R0:W3:Y:S01]  /*157b0*/  @P2 LDG.E.U8 R72, desc[UR18][R6.64] ;  /* 0x0000001206482981 */ /* 0x0000e2000c1e1100 */
[----:B------:R-:W-:-:S03]  /*157c0*/  ISETP.GT.AND P2, PT, R8, 0x75, PT ;  /* 0x000000750800780c */ /* 0x000fc60003f44270 */
[----:B------:R-:W-:Y:S04]  /*157d0*/  STL [R1+0x650], R9 ;  /* 0x0006500901007387 */ /* 0x000fe80000100800 */
[----:B------:R1:W-:Y:S01]  /*157e0*/  STL [R1+0x64c], R10 ;  /* 0x00064c0a01007387 */ /* 0x0003e20000100800 */
[----:B------:R-:W-:-:S05]  /*157f0*/  IADD3 R0, P1, PT, R3, R0, RZ ;  /* 0x0000000003007210 */ /* 0x000fca0007f3e0ff */
[----:B------:R-:W-:Y:S01]  /*15800*/  IMAD.X R15, R5, 0x1, R15, P1 ;  /* 0x00000001050f7824 */ /* 0x000fe200008e060f */
[----:B-1----:R-:W4:Y:S01]  /*15810*/  LDL.LU R10, [R1+0x1b8] ;  /* 0x0001b800010a7983 */ /* 0x002f220000300800 */
[----:B0-----:R-:W-:-:S03]  /*15820*/  @P2 IMAD.MOV.U32 R6, RZ, RZ, R0 ;  /* 0x000000ffff062224 */ /* 0x001fc600078e0000 */
[----:B------:R-:W2:Y:S01]  /*15830*/  LDL.LU R9, [R1+0x1bc] ;  /* 0x0001bc0001097983 */ /* 0x000ea20000300800 */
[----:B------:R-:W-:-:S05]  /*15840*/  @P2 IMAD.MOV.U32 R7, RZ, RZ, R15 ;  /* 0x000000ffff072224 */ /* 0x000fca00078e000f */
[----:B------:R-:W4:Y:S04]  /*15850*/  @P2 LDG.E.U8 R71, desc[UR18][R6.64] ;  /* 0x0000001206472981 */ /* 0x000f28000c1e1100 */
[----:B------:R-:W-:Y:S04]  /*15860*/  STL [R1+0x658], R11 ;  /* 0x0006580b01007387 */ /* 0x000fe80000100800 */
[----:B------:R0:W-:Y:S04]  /*15870*/  STL [R1+0x654], R14 ;  /* 0x0006540e01007387 */ /* 0x0001e80000100800 */
[----:B0-----:R-:W4:Y:S04]  /*15880*/  LDL.LU R14, [R1+0x1c0] ;  /* 0x0001c000010e7983 */ /* 0x001f280000300800 */
[----:B------:R-:W4:Y:S04]  /*15890*/  LDL.LU R2, [R1+0x1c4] ;  /* 0x0001c40001027983 */ /* 0x000f280000300800 */
[----:B------:R-:W4:Y:S01]  /*158a0*/  LDL.LU R11, [R1+0x664] ;  /* 0x00066400010b7983 */ /* 0x000f220000300800 */
[----:B------:R-:W-:-:S03]  /*158b0*/  ISETP.GT.AND P2, PT, R8, 0x76, PT ;  /* 0x000000760800780c */ /* 0x000fc60003f44270 */
[----:B---3--:R-:W-:Y:S04]  /*158c0*/  STL [R1+0x848], R72 ;  /* 0x0008484801007387 */ /* 0x008fe80000100800 */
[----:B------:R0:W-:Y:S04]  /*158d0*/  STL [R1+0x660], R0 ;  /* 0x0006600001007387 */ /* 0x0001e80000100800 */
[----:B------:R-:W-:Y:S04]  /*158e0*/  STL [R1+0x65c], R15 ;  /* 0x00065c0f01007387 */ /* 0x000fe80000100800 */
[----:B0-----:R-:W3:Y:S01]  /*158f0*/  LDL.LU R0, [R1+0x668] ;  /* 0x0006680001007983 */ /* 0x001ee20000300800 */
[----:B--2---:R-:W-:-:S05]  /*15900*/  IADD3 R9, P1, PT, R3, R9, RZ ;  /* 0x0000000903097210 */ /* 0x004fca0007f3e0ff */
[----:B----4-:R-:W-:Y:S01]  /*15910*/  IMAD.X R10, R5, 0x1, R10, P1 ;  /* 0x00000001050a7824 */ /* 0x010fe200008e060a */
[----:B------:R-:W-:Y:S01]  /*15920*/  STL [R1+0x840], R71 ;  /* 0x0008404701007387 */ /* 0x000fe20000100800 */
[----:B------:R-:W-:Y:S02]  /*15930*/  @P2 IMAD.MOV.U32 R6, RZ, RZ, R9 ;  /* 0x000000ffff062224 */ /* 0x000fe400078e0009 */
[----:B------:R-:W-:Y:S01]  /*15940*/  @P2 IMAD.MOV.U32 R7, RZ, RZ, R10 ;  /* 0x000000ffff072224 */ /* 0x000fe200078e000a */
[----:B------:R-:W-:Y:S04]  /*15950*/  STL [R1+0x1bc], R9 ;  /* 0x0001bc0901007387 */ /* 0x000fe80000100800 */
[----:B------:R0:W-:Y:S04]  /*15960*/  STL [R1+0x1b8], R10 ;  /* 0x0001b80a01007387 */ /* 0x0001e80000100800 */
[----:B0-----:R-:W2:Y:S04]  /*15970*/  LDL.LU R10, [R1+0x66c] ;  /* 0x00066c00010a7983 */ /* 0x001ea80000300800 */
[----:B------:R-:W4:Y:S01]  /*15980*/  LDL.LU R9, [R1+0x670] ;  /* 0x0006700001097983 */ /* 0x000f220000300800 */
[----:B------:R-:W-:-:S02]  /*15990*/  PRMT R69, RZ, 0x7610, R69 ;  /* 0x00007610ff457816 */ /* 0x000fc40000000045 */
[----:B------:R-:W-:-:S04]  /*159a0*/  IADD3 R2, P1, PT, R3, R2, RZ ;  /* 0x0000000203027210 */ /* 0x000fc80007f3e0ff */
[----:B------:R0:W2:Y:S01]  /*159b0*/  @P2 LDG.E.U8 R69, desc[UR18][R6.64] ;  /* 0x0000001206452981 */ /* 0x0000a2000c1e1100 */
[----:B------:R-:W-:Y:S01]  /*159c0*/  ISETP.GT.AND P2, PT, R8, 0x77, PT ;  /* 0x000000770800780c */ /* 0x000fe20003f44270 */
[----:B------:R-:W-:Y:S02]  /*159d0*/  IMAD.X R14, R5, 0x1, R14, P1 ;  /* 0x00000001050e7824 */ /* 0x000fe400008e060e */
[----:B------:R-:W-:Y:S04]  /*159e0*/  STL [R1+0x1c4], R2 ;  /* 0x0001c40201007387 */ /* 0x000fe80000100800 */
[----:B------:R1:W-:Y:S06]  /*159f0*/  STL [R1+0x1c0], R14 ;  /* 0x0001c00e01007387 */ /* 0x0003ec0000100800 */
[----:B0-----:R-:W-:-:S02]  /*15a00*/  @P2 IMAD.MOV.U32 R7, RZ, RZ, R14 ;  /* 0x000000ffff072224 */ /* 0x001fc400078e000e */
[----:B------:R-:W-:Y:S01]  /*15a10*/  @P2 IMAD.MOV.U32 R6, RZ, RZ, R2 ;  /* 0x000000ffff062224 */ /* 0x000fe200078e0002 */
[----:B-1----:R-:W2:Y:S04]  /*15a20*/  LDL.LU R14, [R1+0x674] ;  /* 0x00067400010e7983 */ /* 0x002ea80000300800 */
[----:B------:R-:W2:Y:S01]  /*15a30*/  LDL.LU R2, [R1+0x678] ;  /* 0x0006780001027983 */ /* 0x000ea20000300800 */
[----:B------:R-:W-:-:S06]  /*15a40*/  PRMT R67, RZ, 0x7610, R67 ;  /* 0x00007610ff437816 */ /* 0x000fcc0000000043 */
[----:B------:R0:W2:Y:S01]  /*15a50*/  @P2 LDG.E.U8 R67, desc[UR18][R6.64] ;  /* 0x0000001206432981 */ /* 0x0000a2000c1e1100 */
[----:B------:R-:W-:Y:S02]  /*15a60*/  ISETP.GT.AND P2, PT, R8, 0x78, PT ;  /* 0x000000780800780c */ /* 0x000fe40003f44270 */
[----:B------:R-:W-:Y:S02]  /*15a70*/  PRMT R30, RZ, 0x7610, R30 ;  /* 0x00007610ff1e7816 */ /* 0x000fe4000000001e */
[----:B---3--:R-:W-:-:S05]  /*15a80*/  IADD3 R0, P1, PT, R3, R0, RZ ;  /* 0x0000000003007210 */ /* 0x008fca0007f3e0ff */
[----:B------:R-:W-:Y:S01]  /*15a90*/  IMAD.X R11, R5, 0x1, R11, P1 ;  /* 0x00000001050b7824 */ /* 0x000fe200008e060b */
[----:B------:R-:W-:Y:S04]  /*15aa0*/  STL [R1+0x668], R0 ;  /* 0x0006680001007387 */ /* 0x000fe80000100800 */
[----:B------:R1:W-:Y:S04]  /*15ab0*/  STL [R1+0x664], R11 ;  /* 0x0006640b01007387 */ /* 0x0003e80000100800 */
[----:B------:R-:W3:Y:S04]  /*15ac0*/  LDL.LU R68, [R1+0x67c] ;  /* 0x00067c0001447983 */ /* 0x000ee80000300800 */
[----:B------:R-:W3:Y:S01]  /*15ad0*/  LDL.LU R15, [R1+0x680] ;  /* 0x00068000010f7983 */ /* 0x000ee20000300800 */
[----:B0-----:R-:W-:-:S02]  /*15ae0*/  @P2 IMAD.MOV.U32 R6, RZ, RZ, R0 ;  /* 0x000000ffff062224 */ /* 0x001fc400078e0000 */
[----:B------:R-:W-:Y:S02]  /*15af0*/  @P2 IMAD.MOV.U32 R7, RZ, RZ, R11 ;  /* 0x000000ffff072224 */ /* 0x000fe400078e000b */
[----:B-1----:R-:W3:Y:S04]  /*15b00*/  LDL.LU R11, [R1+0x684] ;  /* 0x00068400010b7983 */ /* 0x002ee80000300800 */
[----:B------:R-:W3:Y:S04]  /*15b10*/  LDL.LU R0, [R1+0x688] ;  /* 0x0006880001007983 */ /* 0x000ee80000300800 */
[----:B------:R0:W3:Y:S01]  /*15b20*/  @P2 LDG.E.U8 R30, desc[UR18][R6.64] ;  /* 0x00000012061e2981 */ /* 0x0000e2000c1e1100 */
[----:B------:R-:W-:-:S02]  /*15b30*/  ISETP.GT.AND P2, PT, R8, 0x79, PT ;  /* 0x000000790800780c */ /* 0x000fc40003f44270 */
[----:B----4-:R-:W-:-:S05]  /*15b40*/  IADD3 R9, P1, PT, R3, R9, RZ ;  /* 0x0000000903097210 */ /* 0x010fca0007f3e0ff */
[----:B--2---:R-:W-:Y:S01]  /*15b50*/  IMAD.X R10, R5, 0x1, R10, P1 ;  /* 0x00000001050a7824 */ /* 0x004fe200008e060a */
[----:B------:R-:W-:Y:S05]  /*15b60*/  STL [R1+0x670], R9 ;  /* 0x0006700901007387 */ /* 0x000fea0000100800 */
[----:B0-----:R-:W-:Y:S01]  /*15b70*/  @P2 IMAD.MOV.U32 R7, RZ, RZ, R10 ;  /* 0x000000ffff072224 */ /* 0x001fe200078e000a */
[----:B------:R0:W-:Y:S01]  /*15b80*/  STL [R1+0x66c], R10 ;  /* 0x00066c0a01007387 */ /* 0x0001e20000100800 */
[----:B------:R-:W-:-:S03]  /*15b90*/  @P2 IMAD.MOV.U32 R6, RZ, RZ, R9 ;  /* 0x000000ffff062224 */ /* 0x000fc600078e0009 */
[----:B0-----:R-:W2:Y:S04]  /*15ba0*/  LDL.LU R10, [R1+0x68c] ;  /* 0x00068c00010a7983 */ /* 0x001ea80000300800 */
[----:B------:R-:W4:Y:S01]  /*15bb0*/  LDL.LU R9, [R1+0x690] ;  /* 0x0006900001097983 */ /* 0x000f220000300800 */
[----:B------:R-:W-:-:S06]  /*15bc0*/  PRMT R46, RZ, 0x7610, R46 ;  /* 0x00007610ff2e7816 */ /* 0x000fcc000000002e */
[----:B------:R0:W2:Y:S01]  /*15bd0*/  @P2 LDG.E.U8 R46, desc[UR18][R6.64] ;  /* 0x00000012062e2981 */ /* 0x0000a2000c1e1100 */
[----:B------:R-:W-:Y:S02]  /*15be0*/  ISETP.GT.AND P2, PT, R8, 0x7a, PT ;  /* 0x0000007a0800780c */ /* 0x000fe40003f44270 */
[----:B------:R-:W-:Y:S02]  /*15bf0*/  IADD3 R2, P1, PT, R3, R2, RZ ;  /* 0x0000000203027210 */ /* 0x000fe40007f3e0ff */
[----:B------:R-:W-:-:S03]  /*15c00*/  PRMT R54, RZ, 0x7610, R54 ;  /* 0x00007610ff367816 */ /* 0x000fc60000000036 */
[----:B------:R-:W-:-:S06]  /*15c10*/  IMAD.X R14, R5, 0x1, R14, P1 ;  /* 0x00000001050e7824 */ /* 0x000fcc00008e060e */
[----:B0-----:R-:W-:Y:S02]  /*15c20*/  @P2 IMAD.MOV.U32 R6, RZ, RZ, R2 ;  /* 0x000000ffff062224 */ /* 0x001fe400078e0002 */
[----:B------:R-:W-:-:S05]  /*15c30*/  @P2 IMAD.MOV.U32 R7, RZ, RZ, R14 ;  /* 0x000000ffff072224 */ /* 0x000fca00078e000e */
[----:B------:R0:W2:Y:S01]  /*15c40*/  @P2 LDG.E.U8 R54, desc[UR18][R6.64] ;  /* 0x0000001206362981 */ /* 0x0000a2000c1e1100 */
[----:B------:R-:W-:-:S03]  /*15c50*/  ISETP.GT.AND P2, PT, R8, 0x7b, PT ;  /* 0x0000007b0800780c */ /* 0x000fc60003f44270 */
[----:B------:R-:W-:Y:S04]  /*15c60*/  STL [R1+0x678], R2 ;  /* 0x0006780201007387 */ /* 0x000fe80000100800 */
[----:B------:R1:W-:Y:S01]  /*15c70*/  STL [R1+0x674], R14 ;  /* 0x0006740e01007387 */ /* 0x0003e20000100800 */
[----:B------:R-:W-:-:S03]  /*15c80*/  PRMT R66, RZ, 0x7610, R66 ;  /* 0x00007610ff427816 */ /* 0x000fc60000000042 */
[----:B-1----:R-:W2:Y:S04]  /*15c90*/  LDL.LU R14, [R1+0x1c8] ;  /* 0x0001c800010e7983 */ /* 0x002ea80000300800 */
[----:B------:R-:W2:Y:S01]  /*15ca0*/  LDL.LU R2, [R1+0x1cc] ;  /* 0x0001cc0001027983 */ /* 0x000ea20000300800 */
[----:B------:R-:W-:Y:S02]  /*15cb0*/  PRMT R64, RZ, 0x7610, R64 ;  /* 0x00007610ff407816 */ /* 0x000fe40000000040 */
        /* <DEDUP_REMOVED lines=9> */
[----:B------:R-:W-:Y:S01]  /*15d50*/  @P2 IMAD.MOV.U32 R7, RZ, RZ, R11 ;  /* 0x000000ffff072224 */ /* 0x000fe200078e000b */
[----:B------:R-:W-:Y:S04]  /*15d60*/  STL [R1+0x680], R15 ;  /* 0x0006800f01007387 */ /* 0x000fe80000100800 */
[----:B------:R0:W3:Y:S01]  /*15d70*/  @P2 LDG.E.U8 R64, desc[UR18][R6.64] ;  /* 0x0000001206402981 */ /* 0x0000e2000c1e1100 */
[----:B------:R-:W-:-:S03]  /*15d80*/  ISETP.GT.AND P2, PT, R8, 0x7d, PT ;  /* 0x0000007d0800780c */ /* 0x000fc60003f44270 */
[----:B------:R-:W-:Y:S01]  /*15d90*/  STL [R1+0x67c], R68 ;  /* 0x00067c4401007387 */ /* 0x000fe20000100800 */
[----:B----4-:R-:W-:-:S03]  /*15da0*/  IADD3 R9, P1, PT, R3, R9, RZ ;  /* 0x0000000903097210 */ /* 0x010fc60007f3e0ff */
[----:B------:R-:W-:Y:S04]  /*15db0*/  STL [R1+0x688], R0 ;  /* 0x0006880001007387 */ /* 0x000fe80000100800 */
[----:B------:R1:W-:Y:S01]  /*15dc0*/  STL [R1+0x684], R11 ;  /* 0x0006840b01007387 */ /* 0x0003e20000100800 */
[----:B--2---:R-:W-:-:S03]  /*15dd0*/  IMAD.X R10, R5, 0x1, R10, P1 ;  /* 0x00000001050a7824 */ /* 0x004fc600008e060a */
[----:B-1----:R-:W2:Y:S04]  /*15de0*/  LDL.LU R11, [R1+0x1d0] ;  /* 0x0001d000010b7983 */ /* 0x002ea80000300800 */
[----:B------:R-:W4:Y:S01]  /*15df0*/  LDL.LU R0, [R1+0x1d4] ;  /* 0x0001d40001007983 */ /* 0x000f220000300800 */
[----:B0-----:R-:W-:-:S03]  /*15e00*/  @P2 IMAD.MOV.U32 R7, RZ, RZ, R10 ;  /* 0x000000ffff072224 */ /* 0x001fc600078e000a */
[----:B------:R-:W-:Y:S01]  /*15e10*/  STL [R1+0x690], R9 ;  /* 0x0006900901007387 */ /* 0x000fe20000100800 */
[----:B------:R-:W-:-:S03]  /*15e20*/  @P2 IMAD.MOV.U32 R6, RZ, RZ, R9 ;  /* 0x000000ffff062224 */ /* 0x000fc600078e0009 */
[----:B------:R0:W-:Y:S04]  /*15e30*/  STL [R1+0x68c], R10 ;  /* 0x00068c0a01007387 */ /* 0x0001e80000100800 */
[----:B0-----:R-:W3:Y:S04]  /*15e40*/  LDL.LU R10, [R1+0x1f8] ;  /* 0x0001f800010a7983 */ /* 0x001ee80000300800 */
[----:B------:R-:W3:Y:S01]  /*15e50*/  LDL.LU R9, [R1+0x20c] ;  /* 0x00020c0001097983 */ /* 0x000ee20000300800 */
[----:B------:R-:W-:-:S06]  /*15e60*/  PRMT R63, RZ, 0x7610, R63 ;  /* 0x00007610ff3f7816 */ /* 0x000fcc000000003f */
[----:B------:R0:W3:Y:S01]  /*15e70*/  @P2 LDG.E.U8 R63, desc[UR18][R6.64] ;  /* 0x00000012063f2981 */ /* 0x0000e2000c1e1100 */
[----:B------:R-:W-:Y:S02]  /*15e80*/  ISETP.GT.AND P2, PT, R8, 0x7e, PT ;  /* 0x0000007e0800780c */ /* 0x000fe40003f44270 */
[----:B------:R-:W-:-:S05]  /*15e90*/  IADD3 R2, P1, PT, R3, R2, RZ ;  /* 0x0000000203027210 */ /* 0x000fca0007f3e0ff */
[----:B------:R1:W-:Y:S06]  /*15ea0*/  STL [R1+0x1cc], R2 ;  /* 0x0001cc0201007387 */ /* 0x0003ec0000100800 */
[----:B0-----:R-:W-:Y:S02]  /*15eb0*/  @P2 IMAD.MOV.U32 R6, RZ, RZ, R2 ;  /* 0x000000ffff062224 */ /* 0x001fe400078e0002 */
[----:B-1----:R-:W0:Y:S01]  /*15ec0*/  S2R R2, SR_TID.X ;  /* 0x0000000000027919 */ /* 0x002e220000002100 */
[----:B------:R-:W-:Y:S01]  /*15ed0*/  IMAD.X R14, R5, 0x1, R14, P1 ;  /* 0x00000001050e7824 */ /* 0x000fe200008e060e */
[----:B------:R-:W-:-:S03]  /*15ee0*/  PRMT R61, RZ, 0x7610, R61 ;  /* 0x00007610ff3d7816 */ /* 0x000fc6000000003d */
[----:B------:R-:W-:Y:S01]  /*15ef0*/  @P2 IMAD.MOV.U32 R7, RZ, RZ, R14 ;  /* 0x000000ffff072224 */ /* 0x000fe200078e000e */
[----:B------:R-:W-:-:S04]  /*15f00*/  ISETP.GT.AND P4, PT, R8, 0x7f, PT ;  /* 0x0000007f0800780c */ /* 0x000fc80003f84270 */
[----:B------:R1:W3:Y:S04]  /*15f10*/  @P2 LDG.E.U8 R61, desc[UR18][R6.64] ;  /* 0x00000012063d2981 */ /* 0x0002e8000c1e1100 */
[----:B------:R1:W-:Y:S01]  /*15f20*/  STL [R1+0x1c8], R14 ;  /* 0x0001c80e01007387 */ /* 0x0003e20000100800 */
[----:B------:R-:W-:-:S03]  /*15f30*/  SHF.R.S32.HI R88, RZ, 0x1f, R4 ;  /* 0x0000001fff587819 */ /* 0x000fc60000011404 */
[----:B------:R-:W3:Y:S01]  /*15f40*/  LDL.LU R15, [R1+0x1d8] ;  /* 0x0001d800010f7983 */ /* 0x000ee20000300800 */
[----:B------:R-:W-:-:S03]  /*15f50*/  IMAD.MOV.U32 R84, RZ, RZ, R12 ;  /* 0x000000ffff547224 */ /* 0x000fc600078e000c */
[----:B-1----:R-:W3:Y:S01]  /*15f60*/  LDL.LU R14, [R1+0x1dc] ;  /* 0x0001dc00010e7983 */ /* 0x002ee20000300800 */
[----:B0-----:R-:W-:-:S04]  /*15f70*/  LOP3.LUT R2, R2, 0x7f, RZ, 0xc0, !PT ;  /* 0x0000007f02027812 */ /* 0x001fc800078ec0ff */
[----:B------:R-:W-:Y:S02]  /*15f80*/  ISETP.GE.AND P1, PT, R2, R8, PT ;  /* 0x000000080200720c */ /* 0x000fe40003f26270 */
[----:B----4-:R-:W-:-:S05]  /*15f90*/  IADD3 R0, P2, PT, R3, R0, RZ ;  /* 0x0000000003007210 */ /* 0x010fca0007f5e0ff */
[----:B--2---:R-:W-:Y:S01]  /*15fa0*/  IMAD.X R11, R5, 0x1, R11, P2 ;  /* 0x00000001050b7824 */ /* 0x004fe200010e060b */
[----:B------:R0:W-:Y:S01]  /*15fb0*/  STL [R1+0x1d4], R0 ;  /* 0x0001d40001007387 */ /* 0x0001e20000100800 */
[----:B------:R-:W-:-:S03]  /*15fc0*/  @P4 IMAD.MOV.U32 R6, RZ, RZ, R0 ;  /* 0x000000ffff064224 */ /* 0x000fc600078e0000 */
[----:B------:R1:W-:Y:S04]  /*15fd0*/  STL [R1+0x1d0], R11 ;  /* 0x0001d00b01007387 */ /* 0x0003e80000100800 */
[----:B------:R-:W2:Y:S04]  /*15fe0*/  LDL.LU R12, [R1+0x234] ;  /* 0x00023400010c7983 */ /* 0x000ea80000300800 */
[----:B0-----:R-:W4:Y:S01]  /*15ff0*/  LDL.LU R0, [R1+0x238] ;  /* 0x0002380001007983 */ /* 0x001f220000300800 */
[----:B---3--:R-:W-:-:S05]  /*16000*/  IADD3 R9, P2, PT, R4, R9, RZ ;  /* 0x0000000904097210 */ /* 0x008fca0007f5e0ff */
[----:B------:R-:W-:Y:S01]  /*16010*/  IMAD.X R10, R88, 0x1, R10, P2 ;  /* 0x00000001580a7824 */ /* 0x000fe200010e060a */
[----:B------:R0:W-:Y:S01]  /*16020*/  STL [R1+0x20c], R9 ;  /* 0x00020c0901007387 */ /* 0x0001e20000100800 */
[----:B------:R-:W-:Y:S02]  /*16030*/  @P4 IMAD.MOV.U32 R7, RZ, RZ, R11 ;  /* 0x000000ffff074224 */ /* 0x000fe400078e000b */
[----:B------:R-:W-:Y:S01]  /*16040*/  @!P1 IMAD.MOV.U32 R8, RZ, RZ, R9 ;  /* 0x000000ffff089224 */ /* 0x000fe200078e0009 */
[----:B------:R3:W-:Y:S04]  /*16050*/  STL [R1+0x1f8], R10 ;  /* 0x0001f80a01007387 */ /* 0x0007e80000100800 */
[----:B-1----:R-:W2:Y:S01]  /*16060*/  LDL.LU R11, [R1+0x274] ;  /* 0x00027400010b7983 */ /* 0x002ea20000300800 */
[----:B0-----:R-:W-:-:S03]  /*16070*/  @!P1 IMAD.MOV.U32 R9, RZ, RZ, R10 ;  /* 0x000000ffff099224 */ /* 0x001fc600078e000a */
[----:B---3--:R-:W3:Y:S01]  /*16080*/  LDL.LU R10, [R1+0x278] ;  /* 0x00027800010a7983 */ /* 0x008ee20000300800 */
[----:B------:R-:W-:-:S06]  /*16090*/  PRMT R60, RZ, 0x7610, R60 ;  /* 0x00007610ff3c7816 */ /* 0x000fcc000000003c */
[----:B------:R0:W3:Y:S01]  /*160a0*/  @P4 LDG.E.U8 R60, desc[UR18][R6.64] ;  /* 0x00000012063c4981 */ /* 0x0000e2000c1e1100 */
[----:B------:R-:W-:Y:S01]  /*160b0*/  BAR.SYNC.DEFER_BLOCKING 0x0 ;  /* 0x0000000000007b1d */ /* 0x000fe20000010000 */
[----:B0-----:R-:W-:Y:S02]  /*160c0*/  PRMT R6, RZ, 0x7610, R6 ;  /* 0x00007610ff067816 */ /* 0x001fe40000000006 */
[----:B------:R-:W-:Y:S02]  /*160d0*/  PRMT R48, RZ, 0x7610, R48 ;  /* 0x00007610ff307816 */ /* 0x000fe40000000030 */
[----:B------:R-:W-:-:S05]  /*160e0*/  IADD3 R14, P2, PT, R4, R14, RZ ;  /* 0x0000000e040e7210 */ /* 0x000fca0007f5e0ff */
[----:B------:R-:W-:Y:S01]  /*160f0*/  IMAD.X R15, R88, 0x1, R15, P2 ;  /* 0x00000001580f7824 */ /* 0x000fe200010e060f */
[----:B------:R0:W3:Y:S04]  /*16100*/  @!P1 LDG.E.U8 R6, desc[UR18][R8.64] ;  /* 0x0000001208069981 */ /* 0x0000e8000c1e1100 */
[----:B------:R-:W-:Y:S04]  /*16110*/  STL [R1+0x1dc], R14 ;  /* 0x0001dc0e01007387 */ /* 0x000fe80000100800 */
[----:B------:R1:W-:Y:S01]  /*16120*/  STL [R1+0x1d8], R15 ;  /* 0x0001d80f01007387 */ /* 0x0003e20000100800 */
[----:B0-----:R-:W-:-:S02]  /*16130*/  @!P1 IMAD.MOV.U32 R8, RZ, RZ, R14 ;  /* 0x000000ffff089224 */ /* 0x001fc400078e000e */
[----:B------:R-:W-:-:S05]  /*16140*/  @!P1 IMAD.MOV.U32 R9, RZ, RZ, R15 ;  /* 0x000000ffff099224 */ /* 0x000fca00078e000f */
[----:B------:R0:W3:Y:S04]  /*16150*/  @!P1 LDG.E.U8 R48, desc[UR18][R8.64] ;  /* 0x0000001208309981 */ /* 0x0000e8000c1e1100 */
[----:B-1----:R-:W3:Y:S04]  /*16160*/  LDL.LU R15, [R1+0x2b4] ;  /* 0x0002b400010f7983 */ /* 0x002ee80000300800 */
[----:B------:R-:W3:Y:S01]  /*16170*/  LDL.LU R14, [R1+0x2b8] ;  /* 0x0002b800010e7983 */ /* 0x000ee20000300800 */
[----:B----4-:R-:W-:-:S05]  /*16180*/  IADD3 R0, P2, PT, R4, R0, RZ ;  /* 0x0000000004007210 */ /* 0x010fca0007f5e0ff */
[----:B--2---:R-:W-:Y:S01]  /*16190*/  IMAD.X R12, R88, 0x1, R12, P2 ;  /* 0x00000001580c7824 */ /* 0x004fe200010e060c */
[----:B------:R-:W-:Y:S01]  /*161a0*/  STL [R1+0x238], R0 ;  /* 0x0002380001007387 */ /* 0x000fe20000100800 */
[----:B0-----:R-:W-:Y:S02]  /*161b0*/  @!P1 IMAD.MOV.U32 R8, RZ, RZ, R0 ;  /* 0x000000ffff089224 */ /* 0x001fe400078e0000 */
[----:B------:R-:W-:Y:S01]  /*161c0*/  @!P1 IMAD.MOV.U32 R9, RZ, RZ, R12 ;  /* 0x000000ffff099224 */ /* 0x000fe200078e000c */
[----:B------:R0:W-:Y:S04]  /*161d0*/  STL [R1+0x234], R12 ;  /* 0x0002340c01007387 */ /* 0x0001e80000100800 */
[----:B0-----:R-:W2:Y:S01]  /*161e0*/  LDL.LU R12, [R1+0x2f4] ;  /* 0x0002f400010c7983 */ /* 0x001ea20000300800 */
[----:B---3--:R-:W-:-:S03]  /*161f0*/  IADD3 R10, P2, PT, R4, R10, RZ ;  /* 0x0000000a040a7210 */ /* 0x008fc60007f5e0ff */
[----:B------:R-:W3:Y:S02]  /*16200*/  LDL.LU R0, [R1+0x2f8] ;  /* 0x0002f80001007983 */ /* 0x000ee40000300800 */
[----:B------:R-:W-:Y:S02]  /*16210*/  IMAD.X R11, R88, 0x1, R11, P2 ;  /* 0x00000001580b7824 */ /* 0x000fe400010e060b */
[----:B------:R0:W-:Y:S04]  /*16220*/  STL [R1+0x278], R10 ;  /* 0x0002780a01007387 */ /* 0x0001e80000100800 */
[----:B------:R1:W-:Y:S04]  /*16230*/  STL [R1+0x274], R11 ;  /* 0x0002740b01007387 */ /* 0x0003e80000100800 */
[----:B------:R-:W4:Y:S04]  /*16240*/  LDL.LU R71, [R1+0x334] ;  /* 0x0003340001477983 */ /* 0x000f280000300800 */
[----:B------:R-:W4:Y:S01]  /*16250*/  LDL.LU R68, [R1+0x338] ;  /* 0x0003380001447983 */ /* 0x000f220000300800 */
[----:B------:R-:W-:-:S06]  /*16260*/  PRMT R7, RZ, 0x7610, R7 ;  /* 0x00007610ff077816 */ /* 0x000fcc0000000007 */
[----:B------:R0:W4:Y:S02]  /*16270*/  @!P1 LDG.E.U8 R7, desc[UR18][R8.64] ;  /* 0x0000001208079981 */ /* 0x000124000c1e1100 */
[----:B0-----:R-:W-:Y:S02]  /*16280*/  PRMT R8, RZ, 0x7610, R8 ;  /* 0x00007610ff087816 */ /* 0x001fe40000000008 */
[----:B------:R-:W-:-:S04]  /*16290*/  PRMT R9, RZ, 0x7610, R9 ;  /* 0x00007610ff097816 */ /* 0x000fc80000000009 */
[----:B------:R0:W4:Y:S01]  /*162a0*/  @!P1 LDG.E.U8 R8, desc[UR18][R10.64] ;  /* 0x000000120a089981 */ /* 0x000122000c1e1100 */
[----:B------:R-:W-:Y:S01]  /*162b0*/  IMAD.MOV.U32 R86, RZ, RZ, R13 ;  /* 0x000000ffff567224 */ /* 0x000fe200078e000d */
[----:B------:R-:W-:-:S05]  /*162c0*/  IADD3 R14, P2, PT, R4, R14, RZ ;  /* 0x0000000e040e7210 */ /* 0x000fca0007f5e0ff */
[----:B------:R-:W-:Y:S01]  /*162d0*/  IMAD.X R15, R88, 0x1, R15, P2 ;  /* 0x00000001580f7824 */ /* 0x000fe200010e060f */
[----:B------:R-:W-:Y:S01]  /*162e0*/  STL [R1+0x2b8], R14 ;  /* 0x0002b80e01007387 */ /* 0x000fe20000100800 */
[----:B0-----:R-:W-:Y:S02]  /*162f0*/  @!P1 IMAD.MOV.U32 R10, RZ, RZ, R14 ;  /* 0x000000ffff0a9224 */ /* 0x001fe400078e000e */
[----:B-1----:R-:W-:Y:S01]  /*16300*/  @!P1 IMAD.MOV.U32 R11, RZ, RZ, R15 ;  /* 0x000000ffff0b9224 */ /* 0x002fe200078e000f */
[----:B------:R0:W-:Y:S04]  /*16310*/  STL [R1+0x2b4], R15 ;  /* 0x0002b40f01007387 */ /* 0x0001e80000100800 */
[----:B------:R1:W4:Y:S04]  /*16320*/  @!P1 LDG.E.U8 R9, desc[UR18][R10.64] ;  /* 0x000000120a099981 */ /* 0x000328000c1e1100 */
[----:B0-----:R-:W4:Y:S04]  /*16330*/  LDL.LU R15, [R1+0x374] ;  /* 0x00037400010f7983 */ /* 0x001f280000300800 */
[----:B------:R-:W4:Y:S01]  /*16340*/  LDL.LU R14, [R1+0x378] ;  /* 0x00037800010e7983 */ /* 0x000f220000300800 */
[----:B-1----:R-:W-:-:S02]  /*16350*/  PRMT R10, RZ, 0x7610, R10 ;  /* 0x00007610ff0a7816 */ /* 0x002fc4000000000a */
[----:B---3--:R-:W-:-:S05]  /*16360*/  IADD3 R0, P2, PT, R4, R0, RZ ;  /* 0x0000000004007210 */ /* 0x008fca0007f5e0ff */
[----:B--2---:R-:W-:Y:S01]  /*16370*/  IMAD.X R12, R88, 0x1, R12, P2 ;  /* 0x00000001580c7824 */ /* 0x004fe200010e060c */
[----:B------:R-:W-:Y:S03]  /*16380*/  STL [R1+0x2f8], R0 ;  /* 0x0002f80001007387 */ /* 0x000fe60000100800 */
[----:B------:R-:W-:Y:S01]  /*16390*/  @!P1 IMAD.MOV.U32 R13, RZ, RZ, R12 ;  /* 0x000000ffff0d9224 */ /* 0x000fe200078e000c */
[----:B------:R0:W-:Y:S04]  /*163a0*/  STL [R1+0x2f4], R12 ;  /* 0x0002f40c01007387 */ /* 0x0001e80000100800 */
[----:B------:R-:W2:Y:S01]  /*163b0*/  LDL.LU R72, [R1+0x3b4] ;  /* 0x0003b40001487983 */ /* 0x000ea20000300800 */
[----:B----4-:R-:W-:Y:S01]  /*163c0*/  IADD3 R68, P2, PT, R4, R68, RZ ;  /* 0x0000004404447210 */ /* 0x010fe20007f5e0ff */
[----:B0-----:R-:W-:-:S02]  /*163d0*/  @!P1 IMAD.MOV.U32 R12, RZ, RZ, R0 ;  /* 0x000000ffff0c9224 */ /* 0x001fc400078e0000 */
[----:B------:R-:W3:Y:S02]  /*163e0*/  LDL.LU R0, [R1+0x3b8] ;  /* 0x0003b80001007983 */ /* 0x000ee40000300800 */
[----:B------:R-:W-:Y:S02]  /*163f0*/  IMAD.X R71, R88, 0x1, R71, P2 ;  /* 0x0000000158477824 */ /* 0x000fe400010e0647 */
[----:B------:R-:W-:Y:S04]  /*16400*/  STL [R1+0x338], R68 ;  /* 0x0003384401007387 */ /* 0x000fe80000100800 */
[----:B------:R0:W4:Y:S04]  /*16410*/  @!P1 LDG.E.U8 R10, desc[UR18][R12.64] ;  /* 0x000000120c0a9981 */ /* 0x000128000c1e1100 */
[----:B------:R1:W-:Y:S04]  /*16420*/  STL [R1+0x334], R71 ;  /* 0x0003344701007387 */ /* 0x0003e80000100800 */
[----:B------:R-:W4:Y:S01]  /*16430*/  LDL.LU R76, [R1+0x1e0] ;  /* 0x0001e000014c7983 */ /* 0x000f220000300800 */
[----:B0-----:R-:W-:-:S03]  /*16440*/  @!P1 IMAD.MOV.U32 R13, RZ, RZ, R71 ;  /* 0x000000ffff0d9224 */ /* 0x001fc600078e0047 */
[----:B-1----:R-:W4:Y:S01]  /*16450*/  LDL.LU R71, [R1+0x1e4] ;  /* 0x0001e40001477983 */ /* 0x002f220000300800 */
[----:B------:R-:W-:Y:S01]  /*16460*/  PRMT R11, RZ, 0x7610, R11 ;  /* 0x00007610ff0b7816 */ /* 0x000fe2000000000b */
[----:B------:R-:W-:-:S05]  /*16470*/  @!P1 IMAD.MOV.U32 R12, RZ, RZ, R68 ;  /* 0x000000ffff0c9224 */ /* 0x000fca00078e0044 */
[----:B------:R0:W4:Y:S02]  /*16480*/  @!P1 LDG.E.U8 R11, desc[UR18][R12.64] ;  /* 0x000000120c0b9981 */ /* 0x000124000c1e1100 */
[----:B0-----:R-:W-:Y:S02]  /*16490*/  PRMT R12, RZ, 0x7610, R12 ;  /* 0x00007610ff0c7816 */ /* 0x001fe4000000000c */
[----:B------:R-:W-:-:S05]  /*164a0*/  IADD3 R14, P2, PT, R4, R14, RZ ;  /* 0x0000000e040e7210 */ /* 0x000fca0007f5e0ff */
[----:B------:R-:W-:Y:S01]  /*164b0*/  IMAD.X R15, R88, 0x1, R15, P2 ;  /* 0x00000001580f7824 */ /* 0x000fe200010e060f */
[----:B------:R0:W-:Y:S04]  /*164c0*/  STL [R1+0x378], R14 ;  /* 0x0003780e01007387 */ /* 0x0001e80000100800 */
[----:B------:R1:W-:Y:S04]  /*164d0*/  STL [R1+0x374], R15 ;  /* 0x0003740f01007387 */ /* 0x0003e80000100800 */
[----:B------:R-:W4:Y:S04]  /*164e0*/  LDL.LU R77, [R1+0x23c] ;  /* 0x00023c00014d7983 */ /* 0x000f280000300800 */
[----:B------:R-:W4:Y:S04]  /*164f0*/  LDL.LU R68, [R1+0x240] ;  /* 0x0002400001447983 */ /* 0x000f280000300800 */
[----:B------:R0:W4:Y:S04]  /*16500*/  @!P1 LDG.E.U8 R12, desc[UR18][R14.64] ;  /* 0x000000120e0c9981 */ /* 0x000128000c1e1100 */
[----:B------:R-:W-:Y:S04]  /*16510*/  STS.U8 [R2+UR9+0x4000], R17 ;  /* 0x0040001102007988 */ /* 0x000fe80008000009 */
[----:B------:R-:W-:Y:S01]  /*16520*/  STS.U8 [R2+UR9+0x4400], R16 ;  /* 0x0044001002007988 */ /* 0x000fe20008000009 */
[----:B---3--:R-:W-:-:S05]  /*16530*/  IADD3 R0, P2, PT, R4, R0, RZ ;  /* 0x0000000004007210 */ /* 0x008fca0007f5e0ff */
[----:B--2---:R-:W-:Y:S01]  /*16540*/  IMAD.X R72, R88, 0x1, R72, P2 ;  /* 0x0000000158487824 */ /* 0x004fe200010e0648 */
[----:B------:R-:W-:Y:S01]  /*16550*/  STL [R1+0x3b8], R0 ;  /* 0x0003b80001007387 */ /* 0x000fe20000100800 */
[----:B0-----:R-:W-:Y:S02]  /*16560*/  @!P1 IMAD.MOV.U32 R14, RZ, RZ, R0 ;  /* 0x000000ffff0e9224 */ /* 0x001fe400078e0000 */
[----:B-1----:R-:W-:Y:S01]  /*16570*/  @!P1 IMAD.MOV.U32 R15, RZ, RZ, R72 ;  /* 0x000000ffff0f9224 */ /* 0x002fe200078e0048 */
[----:B------:R0:W-:Y:S04]  /*16580*/  STL [R1+0x3b4], R72 ;  /* 0x0003b44801007387 */ /* 0x0001e80000100800 */
[----:B0-----:R-:W2:Y:S01]  /*16590*/  LDL.LU R72, [R1+0x27c] ;  /* 0x00027c0001487983 */ /* 0x001ea20000300800 */
[----:B----4-:R-:W-:-:S03]  /*165a0*/  IADD3 R71, P2, PT, R4, R71, RZ ;  /* 0x0000004704477210 */ /* 0x010fc60007f5e0ff */
[----:B------:R-:W3:Y:S02]  /*165b0*/  LDL.LU R0, [R1+0x280] ;  /* 0x0002800001007983 */ /* 0x000ee40000300800 */
[----:B------:R-:W-:Y:S02]  /*165c0*/  IMAD.X R76, R88, 0x1, R76, P2 ;  /* 0x00000001584c7824 */ /* 0x000fe400010e064c */
[----:B------:R-:W-:Y:S01]  /*165d0*/  STL [R1+0x1e4], R71 ;  /* 0x0001e44701007387 */ /* 0x000fe20000100800 */
[----:B------:R-:W-:Y:S02]  /*165e0*/  @!P1 IMAD.MOV.U32 R16, RZ, RZ, R71 ;  /* 0x000000ffff109224 */ /* 0x000fe400078e0047 */
[----:B------:R-:W-:Y:S01]  /*165f0*/  @!P1 IMAD.MOV.U32 R17, RZ, RZ, R76 ;  /* 0x000000ffff119224 */ /* 0x000fe200078e004c */
[----:B------:R0:W-:Y:S04]  /*16600*/  STL [R1+0x1e0], R76 ;  /* 0x0001e04c01007387 */ /* 0x0001e80000100800 */
[----:B0-----:R-:W4:Y:S04]  /*16610*/  LDL.LU R76, [R1+0x2bc] ;  /* 0x0002bc00014c7983 */ /* 0x001f280000300800 */
[----:B------:R-:W4:Y:S01]  /*16620*/  LDL.LU R71, [R1+0x2c0] ;  /* 0x0002c00001477983 */ /* 0x000f220000300800 */
[----:B------:R-:W-:-:S06]  /*16630*/  PRMT R13, RZ, 0x7610, R13 ;  /* 0x00007610ff0d7816 */ /* 0x000fcc000000000d */
[----:B------:R0:W4:Y:S02]  /*16640*/  @!P1 LDG.E.U8 R13, desc[UR18][R14.64] ;  /* 0x000000120e0d9981 */ /* 0x000124000c1e1100 */
[----:B0-----:R-:W-:Y:S02]  /*16650*/  PRMT R14, RZ, 0x7610, R14 ;  /* 0x00007610ff0e7816 */ /* 0x001fe4000000000e */
[----:B------:R-:W-:-:S04]  /*16660*/  PRMT R15, RZ, 0x7610, R15 ;  /* 0x00007610ff0f7816 */ /* 0x000fc8000000000f */
[----:B------:R0:W4:Y:S01]  /*16670*/  @!P1 LDG.E.U8 R14, desc[UR18][R16.64] ;  /* 0x00000012100e9981 */ /* 0x000122000c1e1100 */
[----:B------:R-:W-:-:S05]  /*16680*/  IADD3 R68, P2, PT, R4, R68, RZ ;  /* 0x0000004404447210 */ /* 0x000fca0007f5e0ff */
[----:B------:R-:W-:Y:S01]  /*16690*/  IMAD.X R77, R88, 0x1, R77, P2 ;  /* 0x00000001584d7824 */ /* 0x000fe200010e064d */
[----:B------:R-:W-:Y:S01]  /*166a0*/  STL [R1+0x240], R68 ;  /* 0x0002404401007387 */ /* 0x000fe20000100800 */
[----:B0-----:R-:W-:Y:S02]  /*166b0*/  @!P1 IMAD.MOV.U32 R16, RZ, RZ, R68 ;  /* 0x000000ffff109224 */ /* 0x001fe400078e0044 */
[----:B------:R-:W-:Y:S01]  /*166c0*/  @!P1 IMAD.MOV.U32 R17, RZ, RZ, R77 ;  /* 0x000000ffff119224 */ /* 0x000fe200078e004d */
[----:B------:R0:W-:Y:S04]  /*166d0*/  STL [R1+0x23c], R77 ;  /* 0x00023c4d01007387 */ /* 0x0001e80000100800 */
[----:B------:R-:W-:Y:S04]  /*166e0*/  STS.U8 [R2+UR9+0x4800], R19 ;  /* 0x0048001302007988 */ /* 0x000fe80008000009 */
[----:B------:R1:W4:Y:S04]  /*166f0*/  @!P1 LDG.E.U8 R15, desc[UR18][R16.64] ;  /* 0x00000012100f9981 */ /* 0x000328000c1e1100 */
[----:B0-----:R-:W4:Y:S04]  /*16700*/  LDL.LU R77, [R1+0x2fc] ;  /* 0x0002fc00014d7983 */ /* 0x001f280000300800 */
[----:B------:R-:W4:Y:S01]  /*16710*/  LDL.LU R68, [R1+0x300] ;  /* 0x0003000001447983 */ /* 0x000f220000300800 */
[----:B-1----:R-:W-:-:S03]  /*16720*/  PRMT R16, RZ, 0x7610, R16 ;  /* 0x00007610ff107816 */ /* 0x002fc60000000010 */
[----:B------:R0:W-:Y:S01]  /*16730*/  STS.U8 [R2+UR9+0x4c00], R18 ;  /* 0x004c001202007988 */ /* 0x0001e20008000009 */
[----:B---3--:R-:W-:-:S05]  /*16740*/  IADD3 R0, P2, PT, R4, R0, RZ ;  /* 0x0000000004007210 */ /* 0x008fca0007f5e0ff */
[----:B--2---:R-:W-:Y:S01]  /*16750*/  IMAD.X R72, R88, 0x1, R72, P2 ;  /* 0x0000000158487824 */ /* 0x004fe200010e0648 */
[----:B------:R-:W-:Y:S01]  /*16760*/  STL [R1+0x280], R0 ;  /* 0x0002800001007387 */ /* 0x000fe20000100800 */
[----:B0-----:R-:W-:Y:S02]  /*16770*/  @!P1 IMAD.MOV.U32 R18, RZ, RZ, R0 ;  /* 0x000000ffff129224 */ /* 0x001fe400078e0000 */
[----:B------:R-:W-:Y:S01]  /*16780*/  @!P1 IMAD.MOV.U32 R19, RZ, RZ, R72 ;  /* 0x000000ffff139224 */ /* 0x000fe200078e0048 */
[----:B------:R0:W-:Y:S04]  /*16790*/  STL [R1+0x27c], R72 ;  /* 0x00027c4801007387 */ /* 0x0001e80000100800 */
[----:B------:R1:W2:Y:S04]  /*167a0*/  @!P1 LDG.E.U8 R16, desc[UR18][R18.64] ;  /* 0x0000001212109981 */ /* 0x0002a8000c1e1100 */
[----:B0-----:R-:W3:Y:S01]  /*167b0*/  LDL.LU R72, [R1+0x33c] ;  /* 0x00033c0001487983 */ /* 0x001ee20000300800 */
[----:B----4-:R-:W-:-:S03]  /*167c0*/  IADD3 R71, P2, PT, R4, R71, RZ ;  /* 0x0000004704477210 */ /* 0x010fc60007f5e0ff */
[----:B------:R-:W4:Y:S02]  /*167d0*/  LDL.LU R0, [R1+0x340] ;  /* 0x0003400001007983 */ /* 0x000f240000300800 */
[----:B------:R-:W-:Y:S02]  /*167e0*/  IMAD.X R76, R88, 0x1, R76, P2 ;  /* 0x00000001584c7824 */ /* 0x000fe400010e064c */
[----:B------:R-:W-:Y:S01]  /*167f0*/  STL [R1+0x2c0], R71 ;  /* 0x0002c04701007387 */ /* 0x000fe20000100800 */
[----:B-1----:R-:W-:Y:S02]  /*16800*/  @!P1 IMAD.MOV.U32 R18, RZ, RZ, R71 ;  /* 0x000000ffff129224 */ /* 0x002fe400078e0047 */
[----:B------:R-:W-:Y:S01]  /*16810*/  @!P1 IMAD.MOV.U32 R19, RZ, RZ, R76 ;  /* 0x000000ffff139224 */ /* 0x000fe200078e004c */
[----:B------:R0:W-:Y:S04]  /*16820*/  STL [R1+0x2bc], R76 ;  /* 0x0002bc4c01007387 */ /* 0x0001e80000100800 */
[----:B0-----:R-:W2:Y:S04]  /*16830*/  LDL.LU R76, [R1+0x37c] ;  /* 0x00037c00014c7983 */ /* 0x001ea80000300800 */
[----:B------:R-:W2:Y:S01]  /*16840*/  LDL.LU R71, [R1+0x380] ;  /* 0x0003800001477983 */ /* 0x000ea20000300800 */
[----:B------:R-:W-:-:S03]  /*16850*/  PRMT R17, RZ, 0x7610, R17 ;  /* 0x00007610ff117816 */ /* 0x000fc60000000011 */
[----:B------:R-:W-:Y:S04]  /*16860*/  STS.U8 [R2+UR9+0x5000], R21 ;  /* 0x0050001502007988 */ /* 0x000fe80008000009 */
[----:B------:R0:W2:Y:S04]  /*16870*/  @!P1 LDG.E.U8 R17, desc[UR18][R18.64] ;  /* 0x0000001212119981 */ /* 0x0000a8000c1e1100 */
[----:B------:R1:W-:Y:S01]  /*16880*/  STS.U8 [R2+UR9+0x5400], R20 ;  /* 0x0054001402007988 */ /* 0x0003e20008000009 */
[----:B0-----:R-:W-:Y:S02]  /*16890*/  PRMT R18, RZ, 0x7610, R18 ;  /* 0x00007610ff127816 */ /* 0x001fe40000000012 */
[----:B------:R-:W-:-:S05]  /*168a0*/  IADD3 R68, P2, PT, R4, R68, RZ ;  /* 0x0000004404447210 */ /* 0x000fca0007f5e0ff */
[----:B------:R-:W-:Y:S01]  /*168b0*/  IMAD.X R77, R88, 0x1, R77, P2 ;  /* 0x00000001584d7824 */ /* 0x000fe200010e064d */
[----:B------:R0:W-:Y:S01]  /*168c0*/  STL [R1+0x300], R68 ;  /* 0x0003004401007387 */ /* 0x0001e20000100800 */
[----:B-1----:R-:W-:Y:S02]  /*168d0*/  @!P1 IMAD.MOV.U32 R20, RZ, RZ, R68 ;  /* 0x000000ffff149224 */ /* 0x002fe400078e0044 */
[----:B------:R-:W-:Y:S01]  /*168e0*/  @!P1 IMAD.MOV.U32 R21, RZ, RZ, R77 ;  /* 0x000000ffff159224 */ /* 0x000fe200078e004d */
[----:B------:R-:W-:Y:S04]  /*168f0*/  STL [R1+0x2fc], R77 ;  /* 0x0002fc4d01007387 */ /* 0x000fe80000100800 */
[----:B------:R1:W2:Y:S04]  /*16900*/  @!P1 LDG.E.U8 R18, desc[UR18][R20.64] ;  /* 0x0000001214129981 */ /* 0x0002a8000c1e1100 */
[----:B0-----:R-:W2:Y:S04]  /*16910*/  LDL.LU R68, [R1+0x3c0] ;  /* 0x0003c00001447983 */ /* 0x001ea80000300800 */
[----:B------:R-:W-:Y:S04]  /*16920*/  STS.U8 [R2+UR9+0x5800], R23 ;  /* 0x0058001702007988 */ /* 0x000fe80008000009 */
[----:B------:R-:W-:Y:S01]  /*16930*/  STS.U8 [R2+UR9+0x5c00], R22 ;  /* 0x005c001602007988 */ /* 0x000fe20008000009 */
[----:B----4-:R-:W-:-:S05]  /*16940*/  IADD3 R0, P2, PT, R4, R0, RZ ;  /* 0x0000000004007210 */ /* 0x010fca0007f5e0ff */
[----:B---3--:R-:W-:Y:S01]  /*16950*/  IMAD.X R72, R88, 0x1, R72, P2 ;  /* 0x0000000158487824 */ /* 0x008fe200010e0648 */
[----:B------:R-:W-:Y:S03]  /*16960*/  STL [R1+0x340], R0 ;  /* 0x0003400001007387 */ /* 0x000fe60000100800 */
[----:B-1----:R-:W-:Y:S01]  /*16970*/  @!P1 IMAD.MOV.U32 R21, RZ, RZ, R72 ;  /* 0x000000ffff159224 */ /* 0x002fe200078e0048 */
[----:B------:R0:W-:Y:S01]  /*16980*/  STL [R1+0x33c], R72 ;  /* 0x00033c4801007387 */ /* 0x0001e20000100800 */
[----:B------:R-:W-:-:S03]  /*16990*/  @!P1 IMAD.MOV.U32 R20, RZ, RZ, R0 ;  /* 0x000000ffff149224 */ /* 0x000fc600078e0000 */
[----:B0-----:R-:W3:Y:S01]  /*169a0*/  LDL.LU R72, [R1+0x3bc] ;  /* 0x0003bc0001487983 */ /* 0x001ee20000300800 */
[----:B--2---:R-:W-:-:S03]  /*169b0*/  IADD3 R71, P2, PT, R4, R71, RZ ;  /* 0x0000004704477210 */ /* 0x004fc60007f5e0ff */
[----:B------:R-:W2:Y:S02]  /*169c0*/  LDL.LU R77, [R1+0x1e8] ;  /* 0x0001e800014d7983 */ /* 0x000ea40000300800 */
[----:B------:R-:W-:Y:S02]  /*169d0*/  IMAD.X R76, R88, 0x1, R76, P2 ;  /* 0x00000001584c7824 */ /* 0x000fe400010e064c */
[----:B------:R-:W4:Y:S01]  /*169e0*/  LDL.LU R0, [R1+0x1ec] ;  /* 0x0001ec0001007983 */ /* 0x000f220000300800 */
[----:B------:R-:W-:Y:S02]  /*169f0*/  @!P1 IMAD.MOV.U32 R22, RZ, RZ, R71 ;  /* 0x000000ffff169224 */ /* 0x000fe400078e0047 */
[----:B------:R-:W-:Y:S01]  /*16a00*/  @!P1 IMAD.MOV.U32 R23, RZ, RZ, R76 ;  /* 0x000000ffff179224 */ /* 0x000fe200078e004c */
[----:B------:R-:W-:Y:S04]  /*16a10*/  STL [R1+0x380], R71 ;  /* 0x0003804701007387 */ /* 0x000fe80000100800 */
[----:B------:R0:W-:Y:S04]  /*16a20*/  STL [R1+0x37c], R76 ;  /* 0x00037c4c01007387 */ /* 0x0001e80000100800 */
[----:B0-----:R-:W2:Y:S04]  /*16a30*/  LDL.LU R76, [R1+0x244] ;  /* 0x00024400014c7983 */ /* 0x001ea80000300800 */
[----:B------:R-:W2:Y:S01]  /*16a40*/  LDL.LU R71, [R1+0x248] ;  /* 0x0002480001477983 */ /* 0x000ea20000300800 */
[----:B------:R-:W-:-:S06]  /*16a50*/  PRMT R19, RZ, 0x7610, R19 ;  /* 0x00007610ff137816 */ /* 0x000fcc0000000013 */
[----:B------:R0:W2:Y:S02]  /*16a60*/  @!P1 LDG.E.U8 R19, desc[UR18][R20.64] ;  /* 0x0000001214139981 */ /* 0x0000a4000c1e1100 */
[----:B0-----:R-:W-:Y:S02]  /*16a70*/  PRMT R20, RZ, 0x7610, R20 ;  /* 0x00007610ff147816 */ /* 0x001fe40000000014 */
[----:B------:R-:W-:-:S04]  /*16a80*/  IADD3 R68, P2, PT, R4, R68, RZ ;  /* 0x0000004404447210 */ /* 0x000fc80007f5e0ff */
[----:B------:R0:W2:Y:S01]  /*16a90*/  @!P1 LDG.E.U8 R20, desc[UR18][R22.64] ;  /* 0x0000001216149981 */ /* 0x0000a2000c1e1100 */
[----:B------:R-:W-:-:S03]  /*16aa0*/  PRMT R21, RZ, 0x7610, R21 ;  /* 0x00007610ff157816 */ /* 0x000fc60000000015 */
[----:B------:R-:W-:Y:S01]  /*16ab0*/  STL [R1+0x3c0], R68 ;  /* 0x0003c04401007387 */ /* 0x000fe20000100800 */
[----:B0-----:R-:W-:-:S03]  /*16ac0*/  @!P1 IMAD.MOV.U32 R22, RZ, RZ, R68 ;  /* 0x000000ffff169224 */ /* 0x001fc600078e0044 */
[----:B------:R-:W-:Y:S04]  /*16ad0*/  STS.U8 [R2+UR9+0x6000], R25 ;  /* 0x0060001902007988 */ /* 0x000fe80008000009 */
[----:B------:R-:W-:Y:S01]  /*16ae0*/  STS.U8 [R2+UR9+0x6400], R24 ;  /* 0x0064001802007988 */ /* 0x000fe20008000009 */
[----:B---3--:R-:W-:-:S04]  /*16af0*/  IMAD.X R72, R88, 0x1, R72, P2 ;  /* 0x0000000158487824 */ /* 0x008fc800010e0648 */
[----:B------:R-:W-:Y:S01]  /*16b00*/  @!P1 IMAD.MOV.U32 R23, RZ, RZ, R72 ;  /* 0x000000ffff179224 */ /* 0x000fe200078e0048 */
[----:B------:R0:W-:Y:S01]  /*16b10*/  STL [R1+0x3bc], R72 ;  /* 0x0003bc4801007387 */ /* 0x0001e20000100800 */
[----:B----4-:R-:W-:-:S03]  /*16b20*/  IADD3 R0, P2, PT, R4, R0, RZ ;  /* 0x0000000004007210 */ /* 0x010fc60007f5e0ff */
[----:B------:R1:W3:Y:S02]  /*16b30*/  @!P1 LDG.E.U8 R21, desc[UR18][R22.64] ;  /* 0x0000001216159981 */ /* 0x0002e4000c1e1100 */
[----:B--2---:R-:W-:Y:S02]  /*16b40*/  IMAD.X R77, R88, 0x1, R77, P2 ;  /* 0x00000001584d7824 */ /* 0x004fe400010e064d */
[----:B0-----:R-:W2:Y:S04]  /*16b50*/  LDL.LU R72, [R1+0x284] ;  /* 0x0002840001487983 */ /* 0x001ea80000300800 */
[----:B------:R-:W4:Y:S01]  /*16b60*/  LDL.LU R68, [R1+0x288] ;  /* 0x0002880001447983 */ /* 0x000f220000300800 */
[----:B-1----:R-:W-:Y:S01]  /*16b70*/  PRMT R22, RZ, 0x7610, R22 ;  /* 0x00007610ff167816 */ /* 0x002fe20000000016 */
[----:B------:R-:W-:-:S02]  /*16b80*/  @!P1 IMAD.MOV.U32 R24, RZ, RZ, R0 ;  /* 0x000000ffff189224 */ /* 0x000fc400078e0000 */
[----:B------:R0:W-:Y:S01]  /*16b90*/  STL [R1+0x1ec], R0 ;  /* 0x0001ec0001007387 */ /* 0x0001e20000100800 */
[----:B------:R-:W-:Y:S01]  /*16ba0*/  @!P1 IMAD.MOV.U32 R25, RZ, RZ, R77 ;  /* 0x000000ffff199224 */ /* 0x000fe200078e004d */
[----:B------:R-:W-:Y:S02]  /*16bb0*/  IADD3 R71, P2, PT, R4, R71, RZ ;  /* 0x0000004704477210 */ /* 0x000fe40007f5e0ff */
[----:B------:R-:W-:Y:S03]  /*16bc0*/  STL [R1+0x1e8], R77 ;  /* 0x0001e84d01007387 */ /* 0x000fe60000100800 */
[----:B------:R-:W-:Y:S01]  /*16bd0*/  IMAD.X R76, R88, 0x1, R76, P2 ;  /* 0x00000001584c7824 */ /* 0x000fe200010e064c */
[----:B0-----:R-:W3:Y:S04]  /*16be0*/  LDL.LU R0, [R1+0x2c8] ;  /* 0x0002c80001007983 */ /* 0x001ee80000300800 */
[----:B------:R0:W3:Y:S04]  /*16bf0*/  @!P1 LDG.E.U8 R22, desc[UR18][R24.64] ;  /* 0x0000001218169981 */ /* 0x0000e8000c1e1100 */
[----:B------:R-:W-:Y:S04]  /*16c00*/  STL [R1+0x248], R71 ;  /* 0x0002484701007387 */ /* 0x000fe80000100800 */
[----:B------:R1:W-:Y:S01]  /*16c10*/  STL [R1+0x244], R76 ;  /* 0x0002444c01007387 */ /* 0x0003e20000100800 */
[----:B0-----:R-:W-:-:S03]  /*16c20*/  @!P1 IMAD.MOV.U32 R25, RZ, RZ, R76 ;  /* 0x000000ffff199224 */ /* 0x001fc600078e004c */
[----:B-1----:R-:W3:Y:S01]  /*16c30*/  LDL.LU R76, [R1+0x2c4] ;  /* 0x0002c400014c7983 */ /* 0x002ee20000300800 */
[----:B------:R-:W-:Y:S01]  /*16c40*/  PRMT R23, RZ, 0x7610, R23 ;  /* 0x00007610ff177816 */ /* 0x000fe20000000017 */
[----:B------:R-:W-:Y:S02]  /*16c50*/  @!P1 IMAD.MOV.U32 R24, RZ, RZ, R71 ;  /* 0x000000ffff189224 */ /* 0x000fe400078e0047 */
[----:B------:R-:W3:Y:S04]  /*16c60*/  LDL.LU R71, [R1+0x308] ;  /* 0x0003080001477983 */ /* 0x000ee80000300800 */
[----:B------:R-:W-:Y:S04]  /*16c70*/  STS.U8 [R2+UR9+0x6800], R27 ;  /* 0x0068001b02007988 */ /* 0x000fe80008000009 */
[----:B------:R0:W3:Y:S04]  /*16c80*/  @!P1 LDG.E.U8 R23, desc[UR18][R24.64] ;  /* 0x0000001218179981 */ /* 0x0000e8000c1e1100 */
[----:B------:R1:W-:Y:S01]  /*16c90*/  STS.U8 [R2+UR9+0x6c00], R26 ;  /* 0x006c001a02007988 */ /* 0x0003e20008000009 */
[----:B0-----:R-:W-:-:S02]  /*16ca0*/  PRMT R24, RZ, 0x7610, R24 ;  /* 0x00007610ff187816 */ /* 0x001fc40000000018 */
[----:B----4-:R-:W-:-:S05]  /*16cb0*/  IADD3 R68, P2, PT, R4, R68, RZ ;  /* 0x0000004404447210 */ /* 0x010fca0007f5e0ff */
[----:B--2---:R-:W-:Y:S01]  /*16cc0*/  IMAD.X R72, R88, 0x1, R72, P2 ;  /* 0x0000000158487824 */ /* 0x004fe200010e0648 */
[----:B------:R-:W-:Y:S01]  /*16cd0*/  STL [R1+0x288], R68 ;  /* 0x0002884401007387 */ /* 0x000fe20000100800 */
[----:B-1----:R-:W-:Y:S02]  /*16ce0*/  @!P1 IMAD.MOV.U32 R26, RZ, RZ, R68 ;  /* 0x000000ffff1a9224 */ /* 0x002fe400078e0044 */
[----:B------:R-:W-:Y:S01]  /*16cf0*/  @!P1 IMAD.MOV.U32 R27, RZ, RZ, R72 ;  /* 0x000000ffff1b9224 */ /* 0x000fe200078e0048 */
[----:B------:R0:W-:Y:S04]  /*16d00*/  STL [R1+0x284], R72 ;  /* 0x0002844801007387 */ /* 0x0001e80000100800 */
[----:B------:R-:W2:Y:S01]  /*16d10*/  LDL.LU R77, [R1+0x304] ;  /* 0x00030400014d7983 */ /* 0x000ea20000300800 */
[----:B---3--:R-:W-:-:S03]  /*16d20*/  IADD3 R0, P2, PT, R4, R0, RZ ;  /* 0x0000000004007210 */ /* 0x008fc60007f5e0ff */
[----:B------:R1:W3:Y:S04]  /*16d30*/  @!P1 LDG.E.U8 R24, desc[UR18][R26.64] ;  /* 0x000000121a189981 */ /* 0x0002e8000c1e1100 */
[----:B0-----:R-:W4:Y:S04]  /*16d40*/  LDL.LU R72, [R1+0x344] ;  /* 0x0003440001487983 */ /* 0x001f280000300800 */
[----:B------:R-:W3:Y:S01]  /*16d50*/  LDL.LU R68, [R1+0x348] ;  /* 0x0003480001447983 */ /* 0x000ee20000300800 */
[----:B-1----:R-:W-:-:S03]  /*16d60*/  @!P1 IMAD.MOV.U32 R26, RZ, RZ, R0 ;  /* 0x000000ffff1a9224 */ /* 0x002fc600078e0000 */
[----:B------:R-:W-:Y:S01]  /*16d70*/  STL [R1+0x2c8], R0 ;  /* 0x0002c80001007387 */ /* 0x000fe20000100800 */
[----:B------:R-:W-:-:S04]  /*16d80*/  IMAD.X R76, R88, 0x1, R76, P2 ;  /* 0x00000001584c7824 */ /* 0x000fc800010e064c */
[----:B------:R-:W-:Y:S01]  /*16d90*/  @!P1 IMAD.MOV.U32 R27, RZ, RZ, R76 ;  /* 0x000000ffff1b9224 */ /* 0x000fe200078e004c */
[----:B------:R0:W-:Y:S04]  /*16da0*/  STL [R1+0x2c4], R76 ;  /* 0x0002c44c01007387 */ /* 0x0001e80000100800 */
[----:B0-----:R-:W4:Y:S04]  /*16db0*/  LDL.LU R76, [R1+0x384] ;  /* 0x00038400014c7983 */ /* 0x001f280000300800 */
[----:B------:R-:W4:Y:S01]  /*16dc0*/  LDL.LU R0, [R1+0x388] ;  /* 0x0003880001007983 */ /* 0x000f220000300800 */
[----:B------:R-:W-:-:S02]  /*16dd0*/  IADD3 R71, P2, PT, R4, R71, RZ ;  /* 0x0000004704477210 */ /* 0x000fc40007f5e0ff */
[----:B------:R-:W-:Y:S01]  /*16de0*/  PRMT R25, RZ, 0x7610, R25 ;  /* 0x00007610ff197816 */ /* 0x000fe20000000019 */
[----:B------:R-:W-:Y:S04]  /*16df0*/  STS.U8 [R2+UR9+0x7000], R29 ;  /* 0x0070001d02007988 */ /* 0x000fe80008000009 */
[----:B------:R0:W-:Y:S04]  /*16e00*/  STS.U8 [R2+UR9+0x7400], R28 ;  /* 0x0074001c02007988 */ /* 0x0001e80008000009 */
[----:B------:R1:W-:Y:S04]  /*16e10*/  STL [R1+0x308], R71 ;  /* 0x0003084701007387 */ /* 0x0003e80000100800 */
[----:B------:R1:W4:Y:S01]  /*16e20*/  @!P1 LDG.E.U8 R25, desc[UR18][R26.64] ;  /* 0x000000121a199981 */ /* 0x000322000c1e1100 */
[----:B0-----:R-:W-:Y:S01]  /*16e30*/  @!P1 IMAD.MOV.U32 R28, RZ, RZ, R71 ;  /* 0x000000ffff1c9224 */ /* 0x001fe200078e0047 */
[----:B-1----:R-:W-:-:S02]  /*16e40*/  PRMT R26, RZ, 0x7610, R26 ;  /* 0x00007610ff1a7816 */ /* 0x002fc4000000001a */
[----:B------:R-:W-:Y:S04]  /*16e50*/  STS.U8 [R2+UR9+0x7800], R31 ;  /* 0x0078001f02007988 */ /* 0x000fe80008000009 */
[----:B------:R-:W-:Y:S01]  /*16e60*/  STS.U8 [R2+UR9+0x7c00], R30 ;  /* 0x007c001e02007988 */ /* 0x000fe20008000009 */
[----:B--2---:R-:W-:-:S05]  /*16e70*/  IMAD.X R77, R88, 0x1, R77, P2 ;  /* 0x00000001584d7824 */ /* 0x004fca00010e064d */
[----:B------:R0:W-:Y:S01]  /*16e80*/  STL [R1+0x304], R77 ;  /* 0x0003044d01007387 */ /* 0x0001e20000100800 */
[----:B---3--:R-:W-:-:S03]  /*16e90*/  IADD3 R68, P2, PT, R4, R68, RZ ;  /* 0x0000004404447210 */ /* 0x008fc60007f5e0ff */
[----:B------:R-:W2:Y:S01]  /*16ea0*/  LDL.LU R71, [R1+0x3c4] ;  /* 0x0003c40001477983 */ /* 0x000ea20000300800 */
[----:B------:R-:W-:Y:S02]  /*16eb0*/  @!P1 IMAD.MOV.U32 R29, RZ, RZ, R77 ;  /* 0x000000ffff1d9224 */ /* 0x000fe400078e004d */
[----:B----4-:R-:W-:Y:S01]  /*16ec0*/  IMAD.X R72, R88, 0x1, R72, P2 ;  /* 0x0000000158487824 */ /* 0x010fe200010e0648 */
[----:B------:R-:W-:Y:S04]  /*16ed0*/  STL [R1+0x348], R68 ;  /* 0x0003484401007387 */ /* 0x000fe80000100800 */
[----:B------:R1:W-:Y:S04]  /*16ee0*/  STL [R1+0x344], R72 ;  /* 0x0003444801007387 */ /* 0x0003e80000100800 */
[----:B0-----:R-:W3:Y:S04]  /*16ef0*/  LDL.LU R77, [R1+0x1f4] ;  /* 0x0001f400014d7983 */ /* 0x001ee80000300800 */
[----:B------:R0:W4:Y:S01]  /*16f00*/  @!P1 LDG.E.U8 R26, desc[UR18][R28.64] ;  /* 0x000000121c1a9981 */ /* 0x000122000c1e1100 */
[----:B------:R-:W-:Y:S01]  /*16f10*/  IADD3 R0, P2, PT, R4, R0, RZ ;  /* 0x0000000004007210 */ /* 0x000fe20007f5e0ff */
[----:B0-----:R-:W-:-:S02]  /*16f20*/  @!P1 IMAD.MOV.U32 R29, RZ, RZ, R72 ;  /* 0x000000ffff1d9224 */ /* 0x001fc400078e0048 */
[----:B-1----:R-:W4:Y:S02]  /*16f30*/  LDL.LU R72, [R1+0x210] ;  /* 0x0002100001487983 */ /* 0x002f240000300800 */
[----:B------:R-:W-:Y:S02]  /*16f40*/  IMAD.X R76, R88, 0x1, R76, P2 ;  /* 0x00000001584c7824 */ /* 0x000fe400010e064c */
[----:B------:R-:W-:Y:S01]  /*16f50*/  STL [R1+0x388], R0 ;  /* 0x0003880001007387 */ /* 0x000fe20000100800 */
[----:B------:R-:W-:Y:S02]  /*16f60*/  @!P1 IMAD.MOV.U32 R30, RZ, RZ, R0 ;  /* 0x000000ffff1e9224 */ /* 0x000fe400078e0000 */
[----:B------:R-:W-:Y:S01]  /*16f70*/  @!P1 IMAD.MOV.U32 R31, RZ, RZ, R76 ;  /* 0x000000ffff1f9224 */ /* 0x000fe200078e004c */
[----:B------:R0:W-:Y:S04]  /*16f80*/  STL [R1+0x384], R76 ;  /* 0x0003844c01007387 */ /* 0x0001e80000100800 */
[----:B------:R-:W4:Y:S04]  /*16f90*/  LDL.LU R78, [R1+0x1f0] ;  /* 0x0001f000014e7983 */ /* 0x000f280000300800 */
[----:B0-----:R-:W4:Y:S04]  /*16fa0*/  LDL.LU R76, [R1+0x24c] ;  /* 0x00024c00014c7983 */ /* 0x001f280000300800 */
[----:B------:R-:W4:Y:S01]  /*16fb0*/  LDL.LU R0, [R1+0x250] ;  /* 0x0002500001007983 */ /* 0x000f220000300800 */
[----:B------:R-:W-:-:S02]  /*16fc0*/  @!P1 IMAD.MOV.U32 R28, RZ, RZ, R68 ;  /* 0x000000ffff1c9224 */ /* 0x000fc400078e0044 */
[----:B------:R-:W0:Y:S01]  /*16fd0*/  S2R R68, SR_TID.X ;  /* 0x0000000000447919 */ /* 0x000e220000002100 */
[----:B------:R-:W-:-:S06]  /*16fe0*/  PRMT R27, RZ, 0x7610, R27 ;  /* 0x00007610ff1b7816 */ /* 0x000fcc000000001b */
[----:B------:R1:W4:Y:S02]  /*16ff0*/  @!P1 LDG.E.U8 R27, desc[UR18][R28.64] ;  /* 0x000000121c1b9981 */ /* 0x000324000c1e1100 */
[----:B-1----:R-:W-:Y:S02]  /*17000*/  PRMT R28, RZ, 0x7610, R28 ;  /* 0x00007610ff1c7816 */ /* 0x002fe4000000001c */
[----:B------:R-:W-:-:S04]  /*17010*/  PRMT R29, RZ, 0x7610, R29 ;  /* 0x00007610ff1d7816 */ /* 0x000fc8000000001d */
[----:B------:R1:W4:Y:S01]  /*17020*/  @!P1 LDG.E.U8 R28, desc[UR18][R30.64] ;  /* 0x000000121e1c9981 */ /* 0x000322000c1e1100 */
[----:B0-----:R-:W-:-:S04]  /*17030*/  LOP3.LUT R68, R68, 0x7f, RZ, 0xc0, !PT ;  /* 0x0000007f44447812 */ /* 0x001fc800078ec0ff */
[----:B------:R-:W-:-:S05]  /*17040*/  LOP3.LUT R68, R68, 0x10, RZ, 0x3c, !PT ;  /* 0x0000001044447812 */ /* 0x000fca00078e3cff */
[----:B------:R-:W-:Y:S04]  /*17050*/  STS.U8 [R68+UR9+0x4080], R33 ;  /* 0x0040802144007988 */ /* 0x000fe80008000009 */
[----:B------:R-:W-:Y:S01]  /*17060*/  STS.U8 [R68+UR9+0x4480], R32 ;  /* 0x0044802044007988 */ /* 0x000fe20008000009 */
[----:B--2---:R-:W-:-:S05]  /*17070*/  IADD3 R71, P2, PT, R4, R71, RZ ;  /* 0x0000004704477210 */ /* 0x004fca0007f5e0ff */
[----:B------:R-:W-:Y:S01]  /*17080*/  STL [R1+0x3c4], R71 ;  /* 0x0003c44701007387 */ /* 0x000fe20000100800 */
[----:B-1----:R-:W-:Y:S02]  /*17090*/  @!P1 IMAD.MOV.U32 R30, RZ, RZ, R71 ;  /* 0x000000ffff1e9224 */ /* 0x002fe400078e0047 */
[----:B---3--:R-:W-:-:S04]  /*170a0*/  IMAD.X R77, R88, 0x1, R77, P2 ;  /* 0x00000001584d7824 */ /* 0x008fc800010e064d */
[----:B------:R-:W-:Y:S01]  /*170b0*/  @!P1 IMAD.MOV.U32 R31, RZ, RZ, R77 ;  /* 0x000000ffff1f9224 */ /* 0x000fe200078e004d */
[----:B------:R0:W-:Y:S04]  /*170c0*/  STL [R1+0x1f4], R77 ;  /* 0x0001f44d01007387 */ /* 0x0001e80000100800 */
[----:B------:R1:W2:Y:S04]  /*170d0*/  @!P1 LDG.E.U8 R29, desc[UR18][R30.64] ;  /* 0x000000121e1d9981 */ /* 0x0002a8000c1e1100 */
[----:B0-----:R-:W3:Y:S04]  /*170e0*/  LDL.LU R77, [R1+0x28c] ;  /* 0x00028c00014d7983 */ /* 0x001ee80000300800 */
[----:B------:R-:W2:Y:S01]  /*170f0*/  LDL.LU R71, [R1+0x290] ;  /* 0x0002900001477983 */ /* 0x000ea20000300800 */
[----:B----4-:R-:W-:-:S02]  /*17100*/  IADD3 R72, P2, PT, R4, R72, RZ ;  /* 0x0000004804487210 */ /* 0x010fc40007f5e0ff */
[----:B-1----:R-:W-:-:S03]  /*17110*/  PRMT R30, RZ, 0x7610, R30 ;  /* 0x00007610ff1e7816 */ /* 0x002fc6000000001e */
[----:B------:R0:W-:Y:S01]  /*17120*/  STL [R1+0x210], R72 ;  /* 0x0002104801007387 */ /* 0x0001e20000100800 */
[----:B------:R-:W-:Y:S02]  /*17130*/  @!P1 IMAD.MOV.U32 R32, RZ, RZ, R72 ;  /* 0x000000ffff209224 */ /* 0x000fe400078e0048 */
[----:B------:R-:W-:-:S04]  /*17140*/  IMAD.X R78, R88, 0x1, R78, P2 ;  /* 0x00000001584e7824 */ /* 0x000fc800010e064e */
[----:B------:R-:W-:Y:S01]  /*17150*/  @!P1 IMAD.MOV.U32 R33, RZ, RZ, R78 ;  /* 0x000000ffff219224 */ /* 0x000fe200078e004e */
[----:B------:R-:W-:Y:S04]  /*17160*/  STL [R1+0x1f0], R78 ;  /* 0x0001f04e01007387 */ /* 0x000fe80000100800 */
[----:B0-----:R-:W4:Y:S01]  /*17170*/  LDL.LU R72, [R1+0x2d0] ;  /* 0x0002d00001487983 */ /* 0x001f220000300800 */
[----:B------:R-:W-:-:S03]  /*17180*/  IADD3 R0, P2, PT, R4, R0, RZ ;  /* 0x0000000004007210 */ /* 0x000fc60007f5e0ff */
[----:B------:R0:W4:Y:S02]  /*17190*/  @!P1 LDG.E.U8 R30, desc[UR18][R32.64] ;  /* 0x00000012201e9981 */ /* 0x000124000c1e1100 */
[----:B------:R-:W-:Y:S02]  /*171a0*/  IMAD.X R76, R88, 0x1, R76, P2 ;  /* 0x00000001584c7824 */ /* 0x000fe400010e064c */
[----:B------:R-:W-:Y:S04]  /*171b0*/  STL [R1+0x250], R0 ;  /* 0x0002500001007387 */ /* 0x000fe80000100800 */
[----:B------:R1:W-:Y:S01]  /*171c0*/  STL [R1+0x24c], R76 ;  /* 0x00024c4c01007387 */ /* 0x0003e20000100800 */
[----:B0-----:R-:W-:-:S03]  /*171d0*/  @!P1 IMAD.MOV.U32 R33, RZ, RZ, R76 ;  /* 0x000000ffff219224 */ /* 0x001fc600078e004c */
[----:B-1----:R-:W4:Y:S01]  /*171e0*/  LDL.LU R76, [R1+0x2cc] ;  /* 0x0002cc00014c7983 */ /* 0x002f220000300800 */
[----:B------:R-:W-:Y:S01]  /*171f0*/  PRMT R31, RZ, 0x7610, R31 ;  /* 0x00007610ff1f7816 */ /* 0x000fe2000000001f */
[----:B------:R-:W-:Y:S02]  /*17200*/  @!P1 IMAD.MOV.U32 R32, RZ, RZ, R0 ;  /* 0x000000ffff209224 */ /* 0x000fe400078e0000 */
[----:B------:R-:W4:Y:S04]  /*17210*/  LDL.LU R0, [R1+0x310] ;  /* 0x0003100001007983 */ /* 0x000f280000300800 */
[----:B------:R-:W-:Y:S04]  /*17220*/  STS.U8 [R68+UR9+0x4880], R35 ;  /* 0x0048802344007988 */ /* 0x000fe80008000009 */
[----:B------:R0:W4:Y:S04]  /*17230*/  @!P1 LDG.E.U8 R31, desc[UR18][R32.64] ;  /* 0x00000012201f9981 */ /* 0x000128000c1e1100 */
[----:B------:R1:W-:Y:S01]  /*17240*/  STS.U8 [R68+UR9+0x4c80], R34 ;  /* 0x004c802244007988 */ /* 0x0003e20008000009 */
[----:B0-----:R-:W-:-:S02]  /*17250*/  PRMT R32, RZ, 0x7610, R32 ;  /* 0x00007610ff207816 */ /* 0x001fc40000000020 */
[----:B--2---:R-:W-:-:S05]  /*17260*/  IADD3 R71, P2, PT, R4, R71, RZ ;  /* 0x0000004704477210 */ /* 0x004fca0007f5e0ff */
[----:B---3--:R-:W-:Y:S01]  /*17270*/  IMAD.X R77, R88, 0x1, R77, P2 ;  /* 0x00000001584d7824 */ /* 0x008fe200010e064d */
[----:B------:R-:W-:Y:S01]  /*17280*/  STL [R1+0x290], R71 ;  /* 0x0002904701007387 */ /* 0x000fe20000100800 */
[----:B-1----:R-:W-:Y:S02]  /*17290*/  @!P1 IMAD.MOV.U32 R34, RZ, RZ, R71 ;  /* 0x000000ffff229224 */ /* 0x002fe400078e0047 */
[----:B------:R-:W-:Y:S01]  /*172a0*/  @!P1 IMAD.MOV.U32 R35, RZ, RZ, R77 ;  /* 0x000000ffff239224 */ /* 0x000fe200078e004d */
[----:B------:R0:W-:Y:S04]  /*172b0*/  STL [R1+0x28c], R77 ;  /* 0x00028c4d01007387 */ /* 0x0001e80000100800 */
[----:B------:R1:W2:Y:S04]  /*172c0*/  @!P1 LDG.E.U8 R32, desc[UR18][R34.64] ;  /* 0x0000001222209981 */ /* 0x0002a8000c1e1100 */
[----:B0-----:R-:W3:Y:S01]  /*172d0*/  LDL.LU R77, [R1+0x30c] ;  /* 0x00030c00014d7983 */ /* 0x001ee20000300800 */
[----:B----4-:R-:W-:-:S03]  /*172e0*/  IADD3 R72, P2, PT, R4, R72, RZ ;  /* 0x0000004804487210 */ /* 0x010fc60007f5e0ff */
[----:B------:R-:W4:Y:S04]  /*172f0*/  LDL.LU R78, [R1+0x34c] ;  /* 0x00034c00014e7983 */ /* 0x000f280000300800 */
[----:B------:R-:W2:Y:S01]  /*17300*/  LDL.LU R71, [R1+0x350] ;  /* 0x0003500001477983 */ /* 0x000ea20000300800 */
        /* <DEDUP_REMOVED lines=10> */
[----:B------:R-:W-:Y:S04]  /*173b0*/  STL [R1+0x310], R0 ;  /* 0x0003100001007387 */ /* 0x000fe80000100800 */
[----:B------:R0:W-:Y:S04]  /*173c0*/  STS.U8 [R68+UR9+0x5480], R36 ;  /* 0x0054802444007988 */ /* 0x0001e80008000009 */
[----:B------:R1:W4:Y:S01]  /*173d0*/  @!P1 LDG.E.U8 R33, desc[UR18][R34.64] ;  /* 0x0000001222219981 */ /* 0x000322000c1e1100 */
[----:B0-----:R-:W-:Y:S01]  /*173e0*/  @!P1 IMAD.MOV.U32 R36, RZ, RZ, R0 ;  /* 0x000000ffff249224 */ /* 0x001fe200078e0000 */
[----:B-1----:R-:W-:-:S02]  /*173f0*/  PRMT R34, RZ, 0x7610, R34 ;  /* 0x00007610ff227816 */ /* 0x002fc40000000022 */
[----:B------:R-:W-:Y:S01]  /*17400*/  STS.U8 [R68+UR9+0x5880], R39 ;  /* 0x0058802744007988 */ /* 0x000fe20008000009 */
[----:B---3--:R-:W-:-:S04]  /*17410*/  IMAD.X R77, R88, 0x1, R77, P2 ;  /* 0x00000001584d7824 */ /* 0x008fc800010e064d */
[----:B------:R-:W-:Y:S01]  /*17420*/  @!P1 IMAD.MOV.U32 R37, RZ, RZ, R77 ;  /* 0x000000ffff259224 */ /* 0x000fe200078e004d */
[----:B------:R0:W-:Y:S01]  /*17430*/  STL [R1+0x30c], R77 ;  /* 0x00030c4d01007387 */ /* 0x0001e20000100800 */
[----:B--2---:R-:W-:-:S03]  /*17440*/  IADD3 R71, P2, PT, R4, R71, RZ ;  /* 0x0000004704477210 */ /* 0x004fc60007f5e0ff */
[----:B------:R1:W2:Y:S02]  /*17450*/  @!P1 LDG.E.U8 R34, desc[UR18][R36.64] ;  /* 0x0000001224229981 */ /* 0x0002a4000c1e1100 */
[----:B----4-:R-:W-:Y:S02]  /*17460*/  IMAD.X R78, R88, 0x1, R78, P2 ;  /* 0x00000001584e7824 */ /* 0x010fe400010e064e */
[----:B0-----:R-:W3:Y:S04]  /*17470*/  LDL.LU R77, [R1+0x1fc] ;  /* 0x0001fc00014d7983 */ /* 0x001ee80000300800 */
[----:B------:R-:W4:Y:S01]  /*17480*/  LDL.LU R0, [R1+0x3c8] ;  /* 0x0003c80001007983 */ /* 0x000f220000300800 */
[----:B-1----:R-:W-:-:S03]  /*17490*/  @!P1 IMAD.MOV.U32 R36, RZ, RZ, R71 ;  /* 0x000000ffff249224 */ /* 0x002fc600078e0047 */
[----:B------:R0:W-:Y:S04]  /*174a0*/  STL [R1+0x350], R71 ;  /* 0x0003504701007387 */ /* 0x0001e80000100800 */
[----:B------:R-:W-:Y:S04]  /*174b0*/  STL [R1+0x34c], R78 ;  /* 0x00034c4e01007387 */ /* 0x000fe80000100800 */
[----:B0-----:R-:W2:Y:S01]  /*174c0*/  LDL.LU R71, [R1+0x218] ;  /* 0x0002180001477983 */ /* 0x001ea20000300800 */
[----:B------:R-:W-:-:S05]  /*174d0*/  IADD3 R72, P2, PT, R4, R72, RZ ;  /* 0x0000004804487210 */ /* 0x000fca0007f5e0ff */
[----:B------:R-:W-:Y:S01]  /*174e0*/  IMAD.X R76, R88, 0x1, R76, P2 ;  /* 0x00000001584c7824 */ /* 0x000fe200010e064c */
[----:B------:R-:W-:Y:S03]  /*174f0*/  STL [R1+0x390], R72 ;  /* 0x0003904801007387 */ /* 0x000fe60000100800 */
[----:B------:R-:W-:Y:S01]  /*17500*/  @!P1 IMAD.MOV.U32 R39, RZ, RZ, R76 ;  /* 0x000000ffff279224 */ /* 0x000fe200078e004c */
[----:B------:R0:W-:Y:S04]  /*17510*/  STL [R1+0x38c], R76 ;  /* 0x00038c4c01007387 */ /* 0x0001e80000100800 */
[----:B0-----:R-:W2:Y:S01]  /*17520*/  LDL.LU R76, [R1+0x214] ;  /* 0x00021400014c7983 */ /* 0x001ea20000300800 */
[----:B------:R-:W-:Y:S01]  /*17530*/  PRMT R35, RZ, 0x7610, R35 ;  /* 0x00007610ff237816 */ /* 0x000fe20000000023 */
[----:B------:R-:W-:-:S02]  /*17540*/  @!P1 IMAD.MOV.U32 R37, RZ, RZ, R78 ;  /* 0x000000ffff259224 */ /* 0x000fc400078e004e */
[----:B------:R0:W-:Y:S04]  /*17550*/  STS.U8 [R68+UR9+0x5c80], R38 ;  /* 0x005c802644007988 */ /* 0x0001e80008000009 */
[----:B------:R1:W2:Y:S01]  /*17560*/  @!P1 LDG.E.U8 R35, desc[UR18][R36.64] ;  /* 0x0000001224239981 */ /* 0x0002a2000c1e1100 */
[----:B0-----:R-:W-:-:S03]  /*17570*/  @!P1 IMAD.MOV.U32 R38, RZ, RZ, R72 ;  /* 0x000000ffff269224 */ /* 0x001fc600078e0048 */
[----:B------:R-:W2:Y:S01]  /*17580*/  LDL.LU R72, [R1+0x258] ;  /* 0x0002580001487983 */ /* 0x000ea20000300800 */
[----:B-1----:R-:W-:-:S06]  /*17590*/  PRMT R36, RZ, 0x7610, R36 ;  /* 0x00007610ff247816 */ /* 0x002fcc0000000024 */
[----:B------:R0:W2:Y:S04]  /*175a0*/  @!P1 LDG.E.U8 R36, desc[UR18][R38.64] ;  /* 0x0000001226249981 */ /* 0x0000a8000c1e1100 */
[----:B------:R-:W-:Y:S04]  /*175b0*/  STS.U8 [R68+UR9+0x6080], R41 ;  /* 0x0060802944007988 */ /* 0x000fe80008000009 */
[----:B------:R-:W-:Y:S01]  /*175c0*/  STS.U8 [R68+UR9+0x6480], R40 ;  /* 0x0064802844007988 */ /* 0x000fe20008000009 */
[----:B----4-:R-:W-:-:S05]  /*175d0*/  IADD3 R0, P2, PT, R4, R0, RZ ;  /* 0x0000000004007210 */ /* 0x010fca0007f5e0ff */
[----:B---3--:R-:W-:Y:S01]  /*175e0*/  IMAD.X R77, R88, 0x1, R77, P2 ;  /* 0x00000001584d7824 */ /* 0x008fe200010e064d */
[----:B------:R-:W-:Y:S03]  /*175f0*/  STL [R1+0x3c8], R0 ;  /* 0x0003c80001007387 */ /* 0x000fe60000100800 */
[----:B0-----:R-:W-:Y:S01]  /*17600*/  @!P1 IMAD.MOV.U32 R39, RZ, RZ, R77 ;  /* 0x000000ffff279224 */ /* 0x001fe200078e004d */
[----:B------:R0:W-:Y:S01]  /*17610*/  STL [R1+0x1fc], R77 ;  /* 0x0001fc4d01007387 */ /* 0x0001e20000100800 */
[----:B--2---:R-:W-:Y:S01]  /*17620*/  IADD3 R71, P2, PT, R4, R71, RZ ;  /* 0x0000004704477210 */ /* 0x004fe20007f5e0ff */
[----:B------:R-:W-:Y:S02]  /*17630*/  @!P1 IMAD.MOV.U32 R38, RZ, RZ, R0 ;  /* 0x000000ffff269224 */ /* 0x000fe400078e0000 */
[----:B0-----:R-:W2:Y:S04]  /*17640*/  LDL.LU R77, [R1+0x254] ;  /* 0x00025400014d7983 */ /* 0x001ea80000300800 */
[----:B------:R-:W3:Y:S04]  /*17650*/  LDL.LU R78, [R1+0x294] ;  /* 0x00029400014e7983 */ /* 0x000ee80000300800 */
[----:B------:R-:W4:Y:S01]  /*17660*/  LDL.LU R0, [R1+0x298] ;  /* 0x0002980001007983 */ /* 0x000f220000300800 */
[----:B------:R-:W-:-:S03]  /*17670*/  @!P1 IMAD.MOV.U32 R40, RZ, RZ, R71 ;  /* 0x000000ffff289224 */ /* 0x000fc600078e0047 */
[----:B------:R-:W-:Y:S01]  /*17680*/  STL [R1+0x218], R71 ;  /* 0x0002184701007387 */ /* 0x000fe20000100800 */
[----:B------:R-:W-:-:S04]  /*17690*/  IMAD.X R76, R88, 0x1, R76, P2 ;  /* 0x00000001584c7824 */ /* 0x000fc800010e064c */
[----:B------:R-:W-:Y:S01]  /*176a0*/  @!P1 IMAD.MOV.U32 R41, RZ, RZ, R76 ;  /* 0x000000ffff299224 */ /* 0x000fe200078e004c */
[----:B------:R0:W-:Y:S04]  /*176b0*/  STL [R1+0x214], R76 ;  /* 0x0002144c01007387 */ /* 0x0001e80000100800 */
[----:B0-----:R-:W3:Y:S04]  /*176c0*/  LDL.LU R76, [R1+0x2d4] ;  /* 0x0002d400014c7983 */ /* 0x001ee80000300800 */
[----:B------:R-:W3:Y:S01]  /*176d0*/  LDL.LU R71, [R1+0x2d8] ;  /* 0x0002d80001477983 */ /* 0x000ee20000300800 */
[----:B------:R-:W-:-:S02]  /*176e0*/  PRMT R37, RZ, 0x7610, R37 ;  /* 0x00007610ff257816 */ /* 0x000fc40000000025 */
[----:B------:R-:W-:-:S04]  /*176f0*/  IADD3 R72, P2, PT, R4, R72, RZ ;  /* 0x0000004804487210 */ /* 0x000fc80007f5e0ff */
[----:B------:R0:W3:Y:S04]  /*17700*/  @!P1 LDG.E.U8 R37, desc[UR18][R38.64] ;  /* 0x0000001226259981 */ /* 0x0000e8000c1e1100 */
[----:B------:R-:W-:Y:S01]  /*17710*/  STL [R1+0x258], R72 ;  /* 0x0002584801007387 */ /* 0x000fe20000100800 */
[----:B0-----:R-:W-:Y:S02]  /*17720*/  PRMT R38, RZ, 0x7610, R38 ;  /* 0x00007610ff267816 */ /* 0x001fe40000000026 */
[----:B------:R-:W-:-:S04]  /*17730*/  PRMT R39, RZ, 0x7610, R39 ;  /* 0x00007610ff277816 */ /* 0x000fc80000000027 */
[----:B------:R0:W3:Y:S04]  /*17740*/  @!P1 LDG.E.U8 R38, desc[UR18][R40.64] ;  /* 0x0000001228269981 */ /* 0x0000e8000c1e1100 */
[----:B------:R-:W-:Y:S01]  /*17750*/  STS.U8 [R68+UR9+0x6880], R43 ;  /* 0x0068802b44007988 */ /* 0x000fe20008000009 */
[----:B0-----:R-:W-:-:S03]  /*17760*/  @!P1 IMAD.MOV.U32 R40, RZ, RZ, R72 ;  /* 0x000000ffff289224 */ /* 0x001fc600078e0048 */
[----:B------:R-:W-:Y:S01]  /*17770*/  STS.U8 [R68+UR9+0x6c80], R42 ;  /* 0x006c802a44007988 */ /* 0x000fe20008000009 */
[----:B--2---:R-:W-:-:S04]  /*17780*/  IMAD.X R77, R88, 0x1, R77, P2 ;  /* 0x00000001584d7824 */ /* 0x004fc800010e064d */
[----:B------:R-:W-:Y:S01]  /*17790*/  @!P1 IMAD.MOV.U32 R41, RZ, RZ, R77 ;  /* 0x000000ffff299224 */ /* 0x000fe200078e004d */
[----:B------:R0:W-:Y:S01]  /*177a0*/  STL [R1+0x254], R77 ;  /* 0x0002544d01007387 */ /* 0x0001e20000100800 */
[----:B----4-:R-:W-:-:S03]  /*177b0*/  IADD3 R0, P2, PT, R4, R0, RZ ;  /* 0x0000000004007210 */ /* 0x010fc60007f5e0ff */
[----:B------:R1:W2:Y:S02]  /*177c0*/  @!P1 LDG.E.U8 R39, desc[UR18][R40.64] ;  /* 0x0000001228279981 */ /* 0x0002a4000c1e1100 */
[----:B---3--:R-:W-:Y:S02]  /*177d0*/  IMAD.X R78, R88, 0x1, R78, P2 ;  /* 0x00000001584e7824 */ /* 0x008fe400010e064e */
[----:B0-----:R-:W3:Y:S04]  /*177e0*/  LDL.LU R77, [R1+0x314] ;  /* 0x00031400014d7983 */ /* 0x001ee80000300800 */
[----:B------:R-:W4:Y:S01]  /*177f0*/  LDL.LU R72, [R1+0x318] ;  /* 0x0003180001487983 */ /* 0x000f220000300800 */
[----:B-1----:R-:W-:Y:S01]  /*17800*/  PRMT R40, RZ, 0x7610, R40 ;  /* 0x00007610ff287816 */ /* 0x002fe20000000028 */
[----:B------:R-:W-:-:S02]  /*17810*/  @!P1 IMAD.MOV.U32 R42, RZ, RZ, R0 ;  /* 0x000000ffff2a9224 */ /* 0x000fc400078e0000 */
[----:B------:R0:W-:Y:S01]  /*17820*/  STL [R1+0x298], R0 ;  /* 0x0002980001007387 */ /* 0x0001e20000100800 */
[----:B------:R-:W-:-:S03]  /*17830*/  @!P1 IMAD.MOV.U32 R43, RZ, RZ, R78 ;  /* 0x000000ffff2b9224 */ /* 0x000fc600078e004e */
[----:B------:R-:W-:Y:S04]  /*17840*/  STL [R1+0x294], R78 ;  /* 0x0002944e01007387 */ /* 0x000fe80000100800 */
[----:B------:R1:W2:Y:S04]  /*17850*/  @!P1 LDG.E.U8 R40, desc[UR18][R42.64] ;  /* 0x000000122a289981 */ /* 0x0002a8000c1e1100 */
[----:B0-----:R-:W2:Y:S01]  /*17860*/  LDL.LU R0, [R1+0x358] ;  /* 0x0003580001007983 */ /* 0x001ea20000300800 */
[----:B------:R-:W-:-:S05]  /*17870*/  IADD3 R71, P2, PT, R4, R71, RZ ;  /* 0x0000004704477210 */ /* 0x000fca0007f5e0ff */
[----:B------:R-:W-:Y:S01]  /*17880*/  IMAD.X R76, R88, 0x1, R76, P2 ;  /* 0x00000001584c7824 */ /* 0x000fe200010e064c */
[----:B------:R-:W-:Y:S03]  /*17890*/  STL [R1+0x2d8], R71 ;  /* 0x0002d84701007387 */ /* 0x000fe60000100800 */
[----:B-1----:R-:W-:Y:S01]  /*178a0*/  @!P1 IMAD.MOV.U32 R43, RZ, RZ, R76 ;  /* 0x000000ffff2b9224 */ /* 0x002fe200078e004c */
[----:B------:R0:W-:Y:S04]  /*178b0*/  STL [R1+0x2d4], R76 ;  /* 0x0002d44c01007387 */ /* 0x0001e80000100800 */
[----:B0-----:R-:W2:Y:S01]  /*178c0*/  LDL.LU R76, [R1+0x354] ;  /* 0x00035400014c7983 */ /* 0x001ea20000300800 */
[----:B------:R-:W-:Y:S01]  /*178d0*/  PRMT R41, RZ, 0x7610, R41 ;  /* 0x00007610ff297816 */ /* 0x000fe20000000029 */
[----:B------:R-:W-:-:S02]  /*178e0*/  @!P1 IMAD.MOV.U32 R42, RZ, RZ, R71 ;  /* 0x000000ffff2a9224 */ /* 0x000fc400078e0047 */
[----:B------:R-:W2:Y:S04]  /*178f0*/  LDL.LU R71, [R1+0x398] ;  /* 0x0003980001477983 */ /* 0x000ea80000300800 */
[----:B------:R-:W-:Y:S04]  /*17900*/  STS.U8 [R68+UR9+0x7080], R45 ;  /* 0x0070802d44007988 */ /* 0x000fe80008000009 */
[----:B------:R0:W2:Y:S04]  /*17910*/  @!P1 LDG.E.U8 R41, desc[UR18][R42.64] ;  /* 0x000000122a299981 */ /* 0x0000a8000c1e1100 */
[----:B------:R1:W-:Y:S01]  /*17920*/  STS.U8 [R68+UR9+0x7480], R44 ;  /* 0x0074802c44007988 */ /* 0x0003e20008000009 */
[----:B0-----:R-:W-:-:S02]  /*17930*/  PRMT R42, RZ, 0x7610, R42 ;  /* 0x00007610ff2a7816 */ /* 0x001fc4000000002a */
[----:B----4-:R-:W-:-:S05]  /*17940*/  IADD3 R72, P2, PT, R4, R72, RZ ;  /* 0x0000004804487210 */ /* 0x010fca0007f5e0ff */
[----:B---3--:R-:W-:Y:S01]  /*17950*/  IMAD.X R77, R88, 0x1, R77, P2 ;  /* 0x00000001584d7824 */ /* 0x008fe200010e064d */
[----:B------:R-:W-:Y:S01]  /*17960*/  STL [R1+0x318], R72 ;  /* 0x0003184801007387 */ /* 0x000fe20000100800 */
[----:B-1----:R-:W-:Y:S02]  /*17970*/  @!P1 IMAD.MOV.U32 R44, RZ, RZ, R72 ;  /* 0x000000ffff2c9224 */ /* 0x002fe400078e0048 */
[----:B------:R-:W-:Y:S01]  /*17980*/  @!P1 IMAD.MOV.U32 R45, RZ, RZ, R77 ;  /* 0x000000ffff2d9224 */ /* 0x000fe200078e004d */
[----:B------:R0:W-:Y:S04]  /*17990*/  STL [R1+0x314], R77 ;  /* 0x0003144d01007387 */ /* 0x0001e80000100800 */
[----:B------:R-:W3:Y:S01]  /*179a0*/  LDL.LU R78, [R1+0x394] ;  /* 0x00039400014e7983 */ /* 0x000ee20000300800 */
[----:B--2---:R-:W-:-:S03]  /*179b0*/  IADD3 R0, P2, PT, R4, R0, RZ ;  /* 0x0000000004007210 */ /* 0x004fc60007f5e0ff */
[----:B------:R1:W2:Y:S04]  /*179c0*/  @!P1 LDG.E.U8 R42, desc[UR18][R44.64] ;  /* 0x000000122c2a9981 */ /* 0x0002a8000c1e1100 */
[----:B0-----:R-:W4:Y:S04]  /*179d0*/  LDL.LU R77, [R1+0x200] ;  /* 0x00020000014d7983 */ /* 0x001f280000300800 */
[----:B------:R-:W2:Y:S01]  /*179e0*/  LDL.LU R72, [R1+0x3cc] ;  /* 0x0003cc0001487983 */ /* 0x000ea20000300800 */
[----:B-1----:R-:W-:-:S03]  /*179f0*/  @!P1 IMAD.MOV.U32 R44, RZ, RZ, R0 ;  /* 0x000000ffff2c9224 */ /* 0x002fc600078e0000 */
[----:B------:R0:W-:Y:S01]  /*17a00*/  STL [R1+0x358], R0 ;  /* 0x0003580001007387 */ /* 0x0001e20000100800 */
[----:B------:R-:W-:-:S05]  /*17a10*/  IMAD.X R76, R88, 0x1, R76, P2 ;  /* 0x00000001584c7824 */ /* 0x000fca00010e064c */
[----:B------:R1:W-:Y:S04]  /*17a20*/  STL [R1+0x354], R76 ;  /* 0x0003544c01007387 */ /* 0x0003e80000100800 */
[----:B0-----:R-:W4:Y:S01]  /*17a30*/  LDL.LU R0, [R1+0x220] ;  /* 0x0002200001007983 */ /* 0x001f220000300800 */
[----:B------:R-:W-:-:S03]  /*17a40*/  @!P1 IMAD.MOV.U32 R45, RZ, RZ, R76 ;  /* 0x000000ffff2d9224 */ /* 0x000fc600078e004c */
[----:B-1----:R-:W4:Y:S01]  /*17a50*/  LDL.LU R76, [R1+0x21c] ;  /* 0x00021c00014c7983 */ /* 0x002f220000300800 */
[----:B------:R-:W-:Y:S02]  /*17a60*/  IADD3 R71, P2, PT, R4, R71, RZ ;  /* 0x0000004704477210 */ /* 0x000fe40007f5e0ff */
[----:B------:R-:W-:Y:S01]  /*17a70*/  PRMT R43, RZ, 0x7610, R43 ;  /* 0x00007610ff2b7816 */ /* 0x000fe2000000002b */
[----:B------:R-:W-:Y:S04]  /*17a80*/  STS.U8 [R68+UR9+0x7880], R47 ;  /* 0x0078802f44007988 */ /* 0x000fe80008000009 */
[----:B------:R0:W-:Y:S04]  /*17a90*/  STS.U8 [R68+UR9+0x7c80], R46 ;  /* 0x007c802e44007988 */ /* 0x0001e80008000009 */
[----:B------:R1:W4:Y:S04]  /*17aa0*/  @!P1 LDG.E.U8 R43, desc[UR18][R44.64] ;  /* 0x000000122c2b9981 */ /* 0x000328000c1e1100 */
[----:B------:R3:W-:Y:S01]  /*17ab0*/  STL [R1+0x398], R71 ;  /* 0x0003984701007387 */ /* 0x0007e20000100800 */
[----:B0-----:R-:W-:Y:S01]  /*17ac0*/  @!P1 IMAD.MOV.U32 R46, RZ, RZ, R71 ;  /* 0x000000ffff2e9224 */ /* 0x001fe200078e0047 */
[----:B-1----:R-:W-:-:S02]  /*17ad0*/  PRMT R44, RZ, 0x7610, R44 ;  /* 0x00007610ff2c7816 */ /* 0x002fc4000000002c */
[----:B------:R-:W-:Y:S01]  /*17ae0*/  PRMT R45, RZ, 0x7610, R45 ;  /* 0x00007610ff2d7816 */ /* 0x000fe2000000002d */
[----:B---3--:R-:W-:-:S04]  /*17af0*/  IMAD.X R78, R88, 0x1, R78, P2 ;  /* 0x00000001584e7824 */ /* 0x008fc800010e064e */
[----:B------:R-:W-:Y:S01]  /*17b00*/  @!P1 IMAD.MOV.U32 R47, RZ, RZ, R78 ;  /* 0x000000ffff2f9224 */ /* 0x000fe200078e004e */
[----:B------:R-:W-:Y:S04]  /*17b10*/  STL [R1+0x394], R78 ;  /* 0x0003944e01007387 */ /* 0x000fe80000100800 */
[----:B------:R-:W3:Y:S01]  /*17b20*/  LDL.LU R71, [R1+0x260] ;  /* 0x0002600001477983 */ /* 0x000ee20000300800 */
[----:B--2---:R-:W-:-:S03]  /*17b30*/  IADD3 R72, P2, PT, R4, R72, RZ ;  /* 0x0000004804487210 */ /* 0x004fc60007f5e0ff */
[----:B------:R0:W2:Y:S02]  /*17b40*/  @!P1 LDG.E.U8 R44, desc[UR18][R46.64] ;  /* 0x000000122e2c9981 */ /* 0x0000a4000c1e1100 */
[----:B----4-:R-:W-:Y:S02]  /*17b50*/  IMAD.X R77, R88, 0x1, R77, P2 ;  /* 0x00000001584d7824 */ /* 0x010fe400010e064d */
[----:B------:R-:W-:Y:S04]  /*17b60*/  STL [R1+0x3cc], R72 ;  /* 0x0003cc4801007387 */ /* 0x000fe80000100800 */
[----:B------:R1:W-:Y:S01]  /*17b70*/  STL [R1+0x200], R77 ;  /* 0x0002004d01007387 */ /* 0x0003e20000100800 */
[----:B0-----:R-:W-:Y:S02]  /*17b80*/  @!P1 IMAD.MOV.U32 R46, RZ, RZ, R72 ;  /* 0x000000ffff2e9224 */ /* 0x001fe400078e0048 */
[----:B------:R-:W-:-:S05]  /*17b90*/  @!P1 IMAD.MOV.U32 R47, RZ, RZ, R77 ;  /* 0x000000ffff2f9224 */ /* 0x000fca00078e004d */
[----:B------:R0:W4:Y:S04]  /*17ba0*/  @!P1 LDG.E.U8 R45, desc[UR18][R46.64] ;  /* 0x000000122e2d9981 */ /* 0x000128000c1e1100 */
[----:B-1----:R-:W2:Y:S04]  /*17bb0*/  LDL.LU R77, [R1+0x25c] ;  /* 0x00025c00014d7983 */ /* 0x002ea80000300800 */
[----:B------:R-:W4:Y:S01]  /*17bc0*/  LDL.LU R72, [R1+0x2a0] ;  /* 0x0002a00001487983 */ /* 0x000f220000300800 */
[----:B------:R-:W-:-:S05]  /*17bd0*/  IADD3 R0, P2, PT, R4, R0, RZ ;  /* 0x0000000004007210 */ /* 0x000fca0007f5e0ff */
[----:B------:R-:W-:Y:S01]  /*17be0*/  IMAD.X R76, R88, 0x1, R76, P2 ;  /* 0x00000001584c7824 */ /* 0x000fe200010e064c */
[----:B------:R-:W-:Y:S03]  /*17bf0*/  STL [R1+0x220], R0 ;  /* 0x0002200001007387 */ /* 0x000fe60000100800 */
[----:B0-----:R-:W-:Y:S01]  /*17c00*/  @!P1 IMAD.MOV.U32 R47, RZ, RZ, R76 ;  /* 0x000000ffff2f9224 */ /* 0x001fe200078e004c */
[----:B------:R0:W-:Y:S04]  /*17c10*/  STL [R1+0x21c], R76 ;  /* 0x00021c4c01007387 */ /* 0x0001e80000100800 */
[----:B0-----:R-:W4:Y:S01]  /*17c20*/  LDL.LU R76, [R1+0x29c] ;  /* 0x00029c00014c7983 */ /* 0x001f220000300800 */
[----:B------:R-:W0:Y:S01]  /*17c30*/  S2R R68, SR_TID.X ;  /* 0x0000000000447919 */ /* 0x000e220000002100 */
[----:B------:R-:W-:-:S02]  /*17c40*/  @!P1 IMAD.MOV.U32 R46, RZ, RZ, R0 ;  /* 0x000000ffff2e9224 */ /* 0x000fc400078e0000 */
[----:B------:R-:W4:Y:S04]  /*17c50*/  LDL.LU R78, [R1+0x2dc] ;  /* 0x0002dc00014e7983 */ /* 0x000f280000300800 */
[----:B------:R-:W4:Y:S01]  /*17c60*/  LDL.LU R0, [R1+0x2e0] ;  /* 0x0002e00001007983 */ /* 0x000f220000300800 */
[----:B0-----:R-:W-:-:S04]  /*17c70*/  LOP3.LUT R68, R68, 0x7f, RZ, 0xc0, !PT ;  /* 0x0000007f44447812 */ /* 0x001fc800078ec0ff */
[----:B------:R-:W-:-:S05]  /*17c80*/  LOP3.LUT R68, R68, 0x20, RZ, 0x3c, !PT ;  /* 0x0000002044447812 */ /* 0x000fca00078e3cff */
[----:B------:R-:W-:Y:S04]  /*17c90*/  STS.U8 [R68+UR9+0x4100], R59 ;  /* 0x0041003b44007988 */ /* 0x000fe80008000009 */
[----:B------:R0:W-:Y:S04]  /*17ca0*/  STS.U8 [R68+UR9+0x4500], R49 ;  /* 0x0045003144007988 */ /* 0x0001e80008000009 */
[----:B------:R1:W-:Y:S01]  /*17cb0*/  STS.U8 [R68+UR9+0x4900], R50 ;  /* 0x0049003244007988 */ /* 0x0003e20008000009 */
[----:B0-----:R-:W-:Y:S02]  /*17cc0*/  PRMT R49, RZ, 0x7610, R49 ;  /* 0x00007610ff317816 */ /* 0x001fe40000000031 */
[----:B-1----:R-:W-:-:S04]  /*17cd0*/  PRMT R50, RZ, 0x7610, R50 ;  /* 0x00007610ff327816 */ /* 0x002fc80000000032 */
[----:B------:R0:W4:Y:S01]  /*17ce0*/  @!P1 LDG.E.U8 R49, desc[UR18][R46.64] ;  /* 0x000000122e319981 */ /* 0x000122000c1e1100 */
[----:B---3--:R-:W-:-:S05]  /*17cf0*/  IADD3 R71, P2, PT, R4, R71, RZ ;  /* 0x0000004704477210 */ /* 0x008fca0007f5e0ff */
[----:B------:R-:W-:Y:S01]  /*17d00*/  STL [R1+0x260], R71 ;  /* 0x0002604701007387 */ /* 0x000fe20000100800 */
[----:B0-----:R-:W-:Y:S02]  /*17d10*/  @!P1 IMAD.MOV.U32 R46, RZ, RZ, R71 ;  /* 0x000000ffff2e9224 */ /* 0x001fe400078e0047 */
[----:B--2---:R-:W-:Y:S01]  /*17d20*/  IMAD.X R77, R88, 0x1, R77, P2 ;  /* 0x00000001584d7824 */ /* 0x004fe200010e064d */
[----:B----4-:R-:W-:-:S04]  /*17d30*/  IADD3 R72, P2, PT, R4, R72, RZ ;  /* 0x0000004804487210 */ /* 0x010fc80007f5e0ff */
[----:B------:R0:W-:Y:S01]  /*17d40*/  STL [R1+0x25c], R77 ;  /* 0x00025c4d01007387 */ /* 0x0001e20000100800 */
[----:B------:R-:W-:-:S05]  /*17d50*/  @!P1 IMAD.MOV.U32 R47, RZ, RZ, R77 ;  /* 0x000000ffff2f9224 */ /* 0x000fca00078e004d */
[----:B------:R1:W2:Y:S04]  /*17d60*/  @!P1 LDG.E.U8 R50, desc[UR18][R46.64] ;  /* 0x000000122e329981 */ /* 0x0002a8000c1e1100 */
[----:B0-----:R-:W3:Y:S04]  /*17d70*/  LDL.LU R77, [R1+0x31c] ;  /* 0x00031c00014d7983 */ /* 0x001ee80000300800 */
[----:B------:R-:W4:Y:S01]  /*17d80*/  LDL.LU R71, [R1+0x320] ;  /* 0x0003200001477983 */ /* 0x000f220000300800 */
[----:B-1----:R-:W-:-:S03]  /*17d90*/  @!P1 IMAD.MOV.U32 R46, RZ, RZ, R72 ;  /* 0x000000ffff2e9224 */ /* 0x002fc600078e0048 */
[----:B------:R-:W-:Y:S01]  /*17da0*/  STL [R1+0x2a0], R72 ;  /* 0x0002a04801007387 */ /* 0x000fe20000100800 */
[----:B------:R-:W-:-:S04]  /*17db0*/  IMAD.X R76, R88, 0x1, R76, P2 ;  /* 0x00000001584c7824 */ /* 0x000fc800010e064c */
[----:B------:R-:W-:Y:S01]  /*17dc0*/  @!P1 IMAD.MOV.U32 R47, RZ, RZ, R76 ;  /* 0x000000ffff2f9224 */ /* 0x000fe200078e004c */
[----:B------:R0:W-:Y:S04]  /*17dd0*/  STL [R1+0x29c], R76 ;  /* 0x00029c4c01007387 */ /* 0x0001e80000100800 */
[----:B0-----:R-:W2:Y:S04]  /*17de0*/  LDL.LU R76, [R1+0x35c] ;  /* 0x00035c00014c7983 */ /* 0x001ea80000300800 */
[----:B------:R-:W2:Y:S01]  /*17df0*/  LDL.LU R72, [R1+0x360] ;  /* 0x0003600001487983 */ /* 0x000ea20000300800 */
[----:B------:R-:W-:-:S03]  /*17e00*/  IADD3 R0, P2, PT, R4, R0, RZ ;  /* 0x0000000004007210 */ /* 0x000fc60007f5e0ff */
[----:B------:R0:W-:Y:S02]  /*17e10*/  STS.U8 [R68+UR9+0x4d00], R51 ;  /* 0x004d003344007988 */ /* 0x0001e40008000009 */
[----:B------:R-:W-:Y:S02]  /*17e20*/  IMAD.X R78, R88, 0x1, R78, P2 ;  /* 0x00000001584e7824 */ /* 0x000fe400010e064e */
[----:B------:R1:W-:Y:S01]  /*17e30*/  STS.U8 [R68+UR9+0x5100], R52 ;  /* 0x0051003444007988 */ /* 0x0003e20008000009 */
[----:B0-----:R-:W-:-:S03]  /*17e40*/  PRMT R51, RZ, 0x7610, R51 ;  /* 0x00007610ff337816 */ /* 0x001fc60000000033 */
[----:B------:R0:W-:Y:S01]  /*17e50*/  STL [R1+0x2e0], R0 ;  /* 0x0002e00001007387 */ /* 0x0001e20000100800 */
[----:B-1----:R-:W-:-:S03]  /*17e60*/  PRMT R52, RZ, 0x7610, R52 ;  /* 0x00007610ff347816 */ /* 0x002fc60000000034 */
[----:B------:R1:W2:Y:S04]  /*17e70*/  @!P1 LDG.E.U8 R51, desc[UR18][R46.64] ;  /* 0x000000122e339981 */ /* 0x0002a8000c1e1100 */
[----:B------:R-:W-:Y:S01]  /*17e80*/  STL [R1+0x2dc], R78 ;  /* 0x0002dc4e01007387 */ /* 0x000fe20000100800 */
[----:B-1----:R-:W-:Y:S02]  /*17e90*/  @!P1 IMAD.MOV.U32 R46, RZ, RZ, R0 ;  /* 0x000000ffff2e9224 */ /* 0x002fe400078e0000 */
[----:B------:R-:W-:Y:S01]  /*17ea0*/  @!P1 IMAD.MOV.U32 R47, RZ, RZ, R78 ;  /* 0x000000ffff2f9224 */ /* 0x000fe200078e004e */
[----:B0-----:R-:W2:Y:S04]  /*17eb0*/  LDL.LU R0, [R1+0x3a0] ;  /* 0x0003a00001007983 */ /* 0x001ea80000300800 */
[----:B------:R0:W-:Y:S04]  /*17ec0*/  STS.U8 [R68+UR9+0x5500], R53 ;  /* 0x0055003544007988 */ /* 0x0001e80008000009 */
[----:B------:R1:W2:Y:S01]  /*17ed0*/  @!P1 LDG.E.U8 R52, desc[UR18][R46.64] ;  /* 0x000000122e349981 */ /* 0x0002a2000c1e1100 */
[----:B0-----:R-:W-:-:S02]  /*17ee0*/  PRMT R53, RZ, 0x7610, R53 ;  /* 0x00007610ff357816 */ /* 0x001fc40000000035 */
[----:B----4-:R-:W-:-:S05]  /*17ef0*/  IADD3 R71, P2, PT, R4, R71, RZ ;  /* 0x0000004704477210 */ /* 0x010fca0007f5e0ff */
[----:B---3--:R-:W-:Y:S01]  /*17f00*/  IMAD.X R77, R88, 0x1, R77, P2 ;  /* 0x00000001584d7824 */ /* 0x008fe200010e064d */
[----:B------:R-:W-:Y:S01]  /*17f10*/  STL [R1+0x320], R71 ;  /* 0x0003204701007387 */ /* 0x000fe20000100800 */
[----:B-1----:R-:W-:Y:S02]  /*17f20*/  @!P1 IMAD.MOV.U32 R46, RZ, RZ, R71 ;  /* 0x000000ffff2e9224 */ /* 0x002fe400078e0047 */
[----:B------:R-:W-:Y:S01]  /*17f30*/  @!P1 IMAD.MOV.U32 R47, RZ, RZ, R77 ;  /* 0x000000ffff2f9224 */ /* 0x000fe200078e004d */
[----:B------:R0:W-:Y:S04]  /*17f40*/  STL [R1+0x31c], R77 ;  /* 0x00031c4d01007387 */ /* 0x0001e80000100800 */
[----:B------:R1:W3:Y:S04]  /*17f50*/  @!P1 LDG.E.U8 R53, desc[UR18][R46.64] ;  /* 0x000000122e359981 */ /* 0x0002e8000c1e1100 */
[----:B0-----:R-:W4:Y:S04]  /*17f60*/  LDL.LU R77, [R1+0x39c] ;  /* 0x00039c00014d7983 */ /* 0x001f280000300800 */
[----:B------:R-:W3:Y:S01]  /*17f70*/  LDL.LU R71, [R1+0x3d0] ;  /* 0x0003d00001477983 */ /* 0x000ee20000300800 */
[----:B--2---:R-:W-:-:S05]  /*17f80*/  IADD3 R72, P2, PT, R4, R72, RZ ;  /* 0x0000004804487210 */ /* 0x004fca0007f5e0ff */
[----:B------:R-:W-:Y:S01]  /*17f90*/  IMAD.X R76, R88, 0x1, R76, P2 ;  /* 0x00000001584c7824 */ /* 0x000fe200010e064c */
[----:B------:R-:W-:Y:S03]  /*17fa0*/  STL [R1+0x360], R72 ;  /* 0x0003604801007387 */ /* 0x000fe60000100800 */
[----:B-1----:R-:W-:Y:S01]  /*17fb0*/  @!P1 IMAD.MOV.U32 R47, RZ, RZ, R76 ;  /* 0x000000ffff2f9224 */ /* 0x002fe200078e004c */
[----:B------:R0:W-:Y:S04]  /*17fc0*/  STL [R1+0x35c], R76 ;  /* 0x00035c4c01007387 */ /* 0x0001e80000100800 */
[----:B0-----:R-:W2:Y:S01]  /*17fd0*/  LDL.LU R76, [R1+0x204] ;  /* 0x00020400014c7983 */ /* 0x001ea20000300800 */
[----:B------:R-:W-:-:S03]  /*17fe0*/  @!P1 IMAD.MOV.U32 R46, RZ, RZ, R72 ;  /* 0x000000ffff2e9224 */ /* 0x000fc600078e0048 */
[----:B------:R0:W-:Y:S04]  /*17ff0*/  STS.U8 [R68+UR9+0x5900], R58 ;  /* 0x0059003a44007988 */ /* 0x0001e80008000009 */
[----:B------:R-:W2:Y:S04]  /*18000*/  LDL.LU R78, [R1+0x224] ;  /* 0x00022400014e7983 */ /* 0x000ea80000300800 */
[----:B------:R-:W2:Y:S01]  /*18010*/  LDL.LU R72, [R1+0x228] ;  /* 0x0002280001487983 */ /* 0x000ea20000300800 */
[----:B------:R-:W-:Y:S02]  /*18020*/  IADD3 R0, P2, PT, R4, R0, RZ ;  /* 0x0000000004007210 */ /* 0x000fe40007f5e0ff */
[----:B0-----:R-:W-:Y:S01]  /*18030*/  PRMT R58, RZ, 0x7610, R58 ;  /* 0x00007610ff3a7816 */ /* 0x001fe2000000003a */
[----:B------:R0:W-:Y:S04]  /*18040*/  STS.U8 [R68+UR9+0x5d00], R57 ;  /* 0x005d003944007988 */ /* 0x0001e80008000009 */
[----:B------:R-:W-:Y:S04]  /*18050*/  STL [R1+0x3a0], R0 ;  /* 0x0003a00001007387 */ /* 0x000fe80000100800 */
[----:B------:R1:W2:Y:S01]  /*18060*/  @!P1 LDG.E.U8 R58, desc[UR18][R46.64] ;  /* 0x000000122e3a9981 */ /* 0x0002a2000c1e1100 */
[----:B0-----:R-:W-:Y:S01]  /*18070*/  PRMT R57, RZ, 0x7610, R57 ;  /* 0x00007610ff397816 */ /* 0x001fe20000000039 */
[----:B-1----:R-:W-:-:S02]  /*18080*/  @!P1 IMAD.MOV.U32 R46, RZ, RZ, R0 ;  /* 0x000000ffff2e9224 */ /* 0x002fc400078e0000 */
[----:B----4-:R-:W-:Y:S01]  /*18090*/  IMAD.X R77, R88, 0x1, R77, P2 ;  /* 0x00000001584d7824 */ /* 0x010fe200010e064d */
[----:B---3--:R-:W-:-:S04]  /*180a0*/  IADD3 R71, P2, PT, R4, R71, RZ ;  /* 0x0000004704477210 */ /* 0x008fc80007f5e0ff */
[----:B------:R0:W-:Y:S01]  /*180b0*/  STL [R1+0x39c], R77 ;  /* 0x00039c4d01007387 */ /* 0x0001e20000100800 */
[----:B------:R-:W-:-:S05]  /*180c0*/  @!P1 IMAD.MOV.U32 R47, RZ, RZ, R77 ;  /* 0x000000ffff2f9224 */ /* 0x000fca00078e004d */
[----:B------:R1:W3:Y:S04]  /*180d0*/  @!P1 LDG.E.U8 R57, desc[UR18][R46.64] ;  /* 0x000000122e399981 */ /* 0x0002e8000c1e1100 */
[----:B0-----:R-:W4:Y:S04]  /*180e0*/  LDL.LU R77, [R1+0x264] ;  /* 0x00026400014d7983 */ /* 0x001f280000300800 */
[----:B------:R-:W3:Y:S01]  /*180f0*/  LDL.LU R0, [R1+0x268] ;  /* 0x0002680001007983 */ /* 0x000ee20000300800 */
[----:B-1----:R-:W-:-:S03]  /*18100*/  @!P1 IMAD.MOV.U32 R46, RZ, RZ, R71 ;  /* 0x000000ffff2e9224 */ /* 0x002fc600078e0047 */
[----:B------:R-:W-:Y:S01]  /*18110*/  STL [R1+0x3d0], R71 ;  /* 0x0003d04701007387 */ /* 0x000fe20000100800 */
[----:B--2---:R-:W-:-:S04]  /*18120*/  IMAD.X R76, R88, 0x1, R76, P2 ;  /* 0x00000001584c7824 */ /* 0x004fc800010e064c */
        /* <DEDUP_REMOVED lines=13> */
[----:B------:R-:W-:Y:S01]  /*18200*/  PRMT R59, RZ, 0x7610, R59 ;  /* 0x00007610ff3b7816 */ /* 0x000fe2000000003b */
[----:B-1----:R-:W-:Y:S02]  /*18210*/  @!P1 IMAD.MOV.U32 R46, RZ, RZ, R72 ;  /* 0x000000ffff2e9224 */ /* 0x002fe400078e0048 */
[----:B------:R-:W-:Y:S01]  /*18220*/  @!P1 IMAD.MOV.U32 R47, RZ, RZ, R78 ;  /* 0x000000ffff2f9224 */ /* 0x000fe200078e004e */
[----:B0-----:R-:W2:Y:S04]  /*18230*/  LDL.LU R72, [R1+0x2e8] ;  /* 0x0002e80001487983 */ /* 0x001ea80000300800 */
[----:B------:R0:W2:Y:S01]  /*18240*/  @!P1 LDG.E.U8 R55, desc[UR18][R46.64] ;  /* 0x000000122e379981 */ /* 0x0000a2000c1e1100 */
[----:B---3--:R-:W-:-:S05]  /*18250*/  IADD3 R0, P2, PT, R4, R0, RZ ;  /* 0x0000000004007210 */ /* 0x008fca0007f5e0ff */
[----:B----4-:R-:W-:Y:S01]  /*18260*/  IMAD.X R77, R88, 0x1, R77, P2 ;  /* 0x00000001584d7824 */ /* 0x010fe200010e064d */
[----:B------:R-:W-:Y:S01]  /*18270*/  STL [R1+0x268], R0 ;  /* 0x0002680001007387 */ /* 0x000fe20000100800 */
[----:B0-----:R-:W-:Y:S02]  /*18280*/  @!P1 IMAD.MOV.U32 R46, RZ, RZ, R0 ;  /* 0x000000ffff2e9224 */ /* 0x001fe400078e0000 */
[----:B------:R-:W-:Y:S01]  /*18290*/  @!P1 IMAD.MOV.U32 R47, RZ, RZ, R77 ;  /* 0x000000ffff2f9224 */ /* 0x000fe200078e004d */
[----:B------:R0:W-:Y:S04]  /*182a0*/  STL [R1+0x264], R77 ;  /* 0x0002644d01007387 */ /* 0x0001e80000100800 */
[----:B------:R1:W3:Y:S04]  /*182b0*/  @!P1 LDG.E.U8 R59, desc[UR18][R46.64] ;  /* 0x000000122e3b9981 */ /* 0x0002e8000c1e1100 */
[----:B0-----:R-:W4:Y:S04]  /*182c0*/  LDL.LU R77, [R1+0x2e4] ;  /* 0x0002e400014d7983 */ /* 0x001f280000300800 */
[----:B------:R-:W3:Y:S01]  /*182d0*/  LDL.LU R0, [R1+0x328] ;  /* 0x0003280001007983 */ /* 0x000ee20000300800 */
[----:B--2---:R-:W-:-:S05]  /*182e0*/  IADD3 R71, P2, PT, R4, R71, RZ ;  /* 0x0000004704477210 */ /* 0x004fca0007f5e0ff */
[----:B------:R-:W-:Y:S01]  /*182f0*/  IMAD.X R76, R88, 0x1, R76, P2 ;  /* 0x00000001584c7824 */ /* 0x000fe200010e064c */
[----:B------:R-:W-:Y:S01]  /*18300*/  STL [R1+0x2a8], R71 ;  /* 0x0002a84701007387 */ /* 0x000fe20000100800 */
[----:B-1----:R-:W-:Y:S02]  /*18310*/  @!P1 IMAD.MOV.U32 R46, RZ, RZ, R71 ;  /* 0x000000ffff2e9224 */ /* 0x002fe400078e0047 */
[----:B------:R-:W-:Y:S01]  /*18320*/  @!P1 IMAD.MOV.U32 R47, RZ, RZ, R76 ;  /* 0x000000ffff2f9224 */ /* 0x000fe200078e004c */
[----:B------:R0:W-:Y:S04]  /*18330*/  STL [R1+0x2a4], R76 ;  /* 0x0002a44c01007387 */ /* 0x0001e80000100800 */
[----:B------:R-:W2:Y:S04]  /*18340*/  LDL.LU R78, [R1+0x324] ;  /* 0x00032400014e7983 */ /* 0x000ea80000300800 */
[----:B0-----:R-:W2:Y:S04]  /*18350*/  LDL.LU R76, [R1+0x364] ;  /* 0x00036400014c7983 */ /* 0x001ea80000300800 */
[----:B------:R-:W2:Y:S04]  /*18360*/  LDL.LU R71, [R1+0x368] ;  /* 0x0003680001477983 */ /* 0x000ea80000300800 */
[----:B------:R0:W-:Y:S01]  /*18370*/  STS.U8 [R68+UR9+0x6900], R62 ;  /* 0x0069003e44007988 */ /* 0x0001e20008000009 */
[----:B------:R-:W-:-:S02]  /*18380*/  IADD3 R72, P2, PT, R4, R72, RZ ;  /* 0x0000004804487210 */ /* 0x000fc40007f5e0ff */
[----:B0-----:R-:W-:Y:S01]  /*18390*/  PRMT R62, RZ, 0x7610, R62 ;  /* 0x00007610ff3e7816 */ /* 0x001fe2000000003e */
[----:B------:R0:W-:Y:S04]  /*183a0*/  STS.U8 [R68+UR9+0x6d00], R70 ;  /* 0x006d004644007988 */ /* 0x0001e80008000009 */
[----:B------:R-:W-:Y:S04]  /*183b0*/  STL [R1+0x2e8], R72 ;  /* 0x0002e84801007387 */ /* 0x000fe80000100800 */
[----:B------:R1:W2:Y:S01]  /*183c0*/  @!P1 LDG.E.U8 R62, desc[UR18][R46.64] ;  /* 0x000000122e3e9981 */ /* 0x0002a2000c1e1100 */
[----:B0-----:R-:W-:-:S03]  /*183d0*/  PRMT R70, RZ, 0x7610, R70 ;  /* 0x00007610ff467816 */ /* 0x001fc60000000046 */
[----:B------:R-:W-:Y:S01]  /*183e0*/  STS.U8 [R68+UR9+0x7100], R74 ;  /* 0x0071004a44007988 */ /* 0x000fe20008000009 */
[----:B-1----:R-:W-:-:S03]  /*183f0*/  @!P1 IMAD.MOV.U32 R46, RZ, RZ, R72 ;  /* 0x000000ffff2e9224 */ /* 0x002fc600078e0048 */
[----:B------:R0:W-:Y:S02]  /*18400*/  STS.U8 [R68+UR9+0x7500], R73 ;  /* 0x0075004944007988 */ /* 0x0001e40008000009 */
[----:B0-----:R-:W-:Y:S01]  /*18410*/  PRMT R73, RZ, 0x7610, R73 ;  /* 0x00007610ff497816 */ /* 0x001fe20000000049 */
[----:B----4-:R-:W-:Y:S01]  /*18420*/  IMAD.X R77, R88, 0x1, R77, P2 ;  /* 0x00000001584d7824 */ /* 0x010fe200010e064d */
[----:B---3--:R-:W-:-:S04]  /*18430*/  IADD3 R0, P2, PT, R4, R0, RZ ;  /* 0x0000000004007210 */ /* 0x008fc80007f5e0ff */
[----:B------:R0:W-:Y:S01]  /*18440*/  STL [R1+0x2e4], R77 ;  /* 0x0002e44d01007387 */ /* 0x0001e20000100800 */
[----:B------:R-:W-:-:S05]  /*18450*/  @!P1 IMAD.MOV.U32 R47, RZ, RZ, R77 ;  /* 0x000000ffff2f9224 */ /* 0x000fca00078e004d */
[----:B------:R1:W3:Y:S04]  /*18460*/  @!P1 LDG.E.U8 R70, desc[UR18][R46.64] ;  /* 0x000000122e469981 */ /* 0x0002e8000c1e1100 */
[----:B0-----:R-:W4:Y:S04]  /*18470*/  LDL.LU R77, [R1+0x3a4] ;  /* 0x0003a400014d7983 */ /* 0x001f280000300800 */
[----:B------:R-:W3:Y:S01]  /*18480*/  LDL.LU R72, [R1+0x3a8] ;  /* 0x0003a80001487983 */ /* 0x000ee20000300800 */
[----:B--2---:R-:W-:-:S03]  /*18490*/  IMAD.X R78, R88, 0x1, R78, P2 ;  /* 0x00000001584e7824 */ /* 0x004fc600010e064e */
[----:B------:R0:W-:Y:S01]  /*184a0*/  STL [R1+0x328], R0 ;  /* 0x0003280001007387 */ /* 0x0001e20000100800 */
[----:B-1----:R-:W-:Y:S02]  /*184b0*/  @!P1 IMAD.MOV.U32 R46, RZ, RZ, R0 ;  /* 0x000000ffff2e9224 */ /* 0x002fe400078e0000 */
[----:B------:R-:W-:Y:S01]  /*184c0*/  @!P1 IMAD.MOV.U32 R47, RZ, RZ, R78 ;  /* 0x000000ffff2f9224 */ /* 0x000fe200078e004e */
[----:B------:R-:W-:Y:S01]  /*184d0*/  IADD3 R71, P2, PT, R4, R71, RZ ;  /* 0x0000004704477210 */ /* 0x000fe20007f5e0ff */
[----:B------:R-:W-:Y:S04]  /*184e0*/  STL [R1+0x324], R78 ;  /* 0x0003244e01007387 */ /* 0x000fe80000100800 */
[----:B------:R-:W-:Y:S01]  /*184f0*/  IMAD.X R76, R88, 0x1, R76, P2 ;  /* 0x00000001584c7824 */ /* 0x000fe200010e064c */
[----:B0-----:R-:W2:Y:S04]  /*18500*/  LDL.LU R0, [R1+0x3d4] ;  /* 0x0003d40001007983 */ /* 0x001ea80000300800 */
[----:B------:R0:W2:Y:S04]  /*18510*/  @!P1 LDG.E.U8 R73, desc[UR18][R46.64] ;  /* 0x000000122e499981 */ /* 0x0000a8000c1e1100 */
[----:B------:R1:W-:Y:S04]  /*18520*/  STL [R1+0x368], R71 ;  /* 0x0003684701007387 */ /* 0x0003e80000100800 */
[----:B------:R1:W-:Y:S01]  /*18530*/  STL [R1+0x364], R76 ;  /* 0x0003644c01007387 */ /* 0x0003e20000100800 */
[----:B0-----:R-:W-:-:S03]  /*18540*/  @!P1 IMAD.MOV.U32 R46, RZ, RZ, R71 ;  /* 0x000000ffff2e9224 */ /* 0x001fc600078e0047 */
[----:B-1----:R-:W2:Y:S01]  /*18550*/  LDL.LU R71, [R1+0x208] ;  /* 0x0002080001477983 */ /* 0x002ea20000300800 */
[----:B------:R-:W-:-:S03]  /*18560*/  @!P1 IMAD.MOV.U32 R47, RZ, RZ, R76 ;  /* 0x000000ffff2f9224 */ /* 0x000fc600078e004c */
[----:B------:R0:W-:Y:S04]  /*18570*/  STS.U8 [R68+UR9+0x7900], R65 ;  /* 0x0079004144007988 */ /* 0x0001e80008000009 */
[----:B------:R-:W2:Y:S01]  /*18580*/  LDL.LU R76, [R1+0x230] ;  /* 0x00023000014c7983 */ /* 0x000ea20000300800 */
[----:B0-----:R-:W-:-:S03]  /*18590*/  PRMT R65, RZ, 0x7610, R65 ;  /* 0x00007610ff417816 */ /* 0x001fc60000000041 */
[----:B------:R0:W-:Y:S04]  /*185a0*/  STS.U8 [R68+UR9+0x7d00], R54 ;  /* 0x007d003644007988 */ /* 0x0001e80008000009 */
[----:B------:R1:W2:Y:S01]  /*185b0*/  @!P1 LDG.E.U8 R65, desc[UR18][R46.64] ;  /* 0x000000122e419981 */ /* 0x0002a2000c1e1100 */
[----:B0-----:R-:W-:Y:S02]  /*185c0*/  PRMT R54, RZ, 0x7610, R54 ;  /* 0x00007610ff367816 */ /* 0x001fe40000000036 */
[----:B---3--:R-:W-:-:S05]  /*185d0*/  IADD3 R72, P2, PT, R4, R72, RZ ;  /* 0x0000004804487210 */ /* 0x008fca0007f5e0ff */
[----:B----4-:R-:W-:Y:S01]  /*185e0*/  IMAD.X R77, R88, 0x1, R77, P2 ;  /* 0x00000001584d7824 */ /* 0x010fe200010e064d */
[----:B------:R0:W-:Y:S01]  /*185f0*/  STL [R1+0x3a8], R72 ;  /* 0x0003a84801007387 */ /* 0x0001e20000100800 */
[----:B-1----:R-:W-:Y:S02]  /*18600*/  @!P1 IMAD.MOV.U32 R46, RZ, RZ, R72 ;  /* 0x000000ffff2e9224 */ /* 0x002fe400078e0048 */
[----:B------:R-:W-:Y:S01]  /*18610*/  @!P1 IMAD.MOV.U32 R47, RZ, RZ, R77 ;  /* 0x000000ffff2f9224 */ /* 0x000fe200078e004d */
[----:B------:R1:W-:Y:S04]  /*18620*/  STL [R1+0x3a4], R77 ;  /* 0x0003a44d01007387 */ /* 0x0003e80000100800 */
[----:B------:R-:W3:Y:S01]  /*18630*/  LDL.LU R78, [R1+0x22c] ;  /* 0x00022c00014e7983 */ /* 0x000ee20000300800 */
[----:B--2---:R-:W-:-:S03]  /*18640*/  IADD3 R0, P2, PT, R4, R0, RZ ;  /* 0x0000000004007210 */ /* 0x004fc60007f5e0ff */
[----:B0-----:R-:W2:Y:S04]  /*18650*/  LDL.LU R72, [R1+0x270] ;  /* 0x0002700001487983 */ /* 0x001ea80000300800 */
[----:B------:R-:W-:Y:S04]  /*18660*/  STL [R1+0x3d4], R0 ;  /* 0x0003d40001007387 */ /* 0x000fe80000100800 */
[----:B------:R0:W4:Y:S04]  /*18670*/  @!P1 LDG.E.U8 R54, desc[UR18][R46.64] ;  /* 0x000000122e369981 */ /* 0x000128000c1e1100 */
[----:B-1----:R-:W4:Y:S01]  /*18680*/  LDL.LU R77, [R1+0x26c] ;  /* 0x00026c00014d7983 */ /* 0x002f220000300800 */
[----:B------:R-:W-:-:S02]  /*18690*/  IMAD.X R71, R88, 0x1, R71, P2 ;  /* 0x0000000158477824 */ /* 0x000fc400010e0647 */
[----:B0-----:R-:W-:Y:S02]  /*186a0*/  @!P1 IMAD.MOV.U32 R46, RZ, RZ, R0 ;  /* 0x000000ffff2e9224 */ /* 0x001fe400078e0000 */
[----:B------:R-:W-:Y:S01]  /*186b0*/  @!P1 IMAD.MOV.U32 R47, RZ, RZ, R71 ;  /* 0x000000ffff2f9224 */ /* 0x000fe200078e0047 */
[----:B------:R0:W-:Y:S04]  /*186c0*/  STL [R1+0x208], R71 ;  /* 0x0002084701007387 */ /* 0x0001e80000100800 */
[----:B0-----:R-:W4:Y:S04]  /*186d0*/  LDL.LU R71, [R1+0x2ac] ;  /* 0x0002ac0001477983 */ /* 0x001f280000300800 */
[----:B------:R-:W4:Y:S01]  /*186e0*/  LDL.LU R0, [R1+0x2b0] ;  /* 0x0002b00001007983 */ /* 0x000f220000300800 */
[----:B------:R-:W0:Y:S01]  /*186f0*/  S2R R68, SR_TID.X ;  /* 0x0000000000447919 */ /* 0x000e220000002100 */
[----:B------:R-:W-:-:S02]  /*18700*/  IADD3 R76, P2, PT, R4, R76, RZ ;  /* 0x0000004c044c7210 */ /* 0x000fc40007f5e0ff */
[----:B------:R-:W-:-:S03]  /*18710*/  PRMT R74, RZ, 0x7610, R74 ;  /* 0x00007610ff4a7816 */ /* 0x000fc6000000004a */
[----:B------:R-:W-:Y:S04]  /*18720*/  STL [R1+0x230], R76 ;  /* 0x0002304c01007387 */ /* 0x000fe80000100800 */
[----:B------:R1:W4:Y:S02]  /*18730*/  @!P1 LDG.E.U8 R74, desc[UR18][R46.64] ;  /* 0x000000122e4a9981 */ /* 0x000324000c1e1100 */
[----:B-1----:R-:W-:Y:S01]  /*18740*/  @!P1 IMAD.MOV.U32 R46, RZ, RZ, R76 ;  /* 0x000000ffff2e9224 */ /* 0x002fe200078e004c */
[----:B0-----:R-:W-:-:S04]  /*18750*/  LOP3.LUT R68, R68, 0x7f, RZ, 0xc0, !PT ;  /* 0x0000007f44447812 */ /* 0x001fc800078ec0ff */
[----:B------:R-:W-:-:S05]  /*18760*/  LOP3.LUT R68, R68, 0x30, RZ, 0x3c, !PT ;  /* 0x0000003044447812 */ /* 0x000fca00078e3cff */
[----:B------:R-:W-:Y:S04]  /*18770*/  STS.U8 [R68+UR9+0x4180], R86 ;  /* 0x0041805644007988 */ /* 0x000fe80008000009 */
[----:B------:R0:W-:Y:S02]  /*18780*/  STS.U8 [R68+UR9+0x4580], R81 ;  /* 0x0045805144007988 */ /* 0x0001e40008000009 */
[----:B0-----:R-:W-:Y:S01]  /*18790*/  PRMT R81, RZ, 0x7610, R81 ;  /* 0x00007610ff517816 */ /* 0x001fe20000000051 */
[----:B---3--:R-:W-:Y:S01]  /*187a0*/  IMAD.X R78, R88, 0x1, R78, P2 ;  /* 0x00000001584e7824 */ /* 0x008fe200010e064e */
[----:B--2---:R-:W-:-:S04]  /*187b0*/  IADD3 R72, P2, PT, R4, R72, RZ ;  /* 0x0000004804487210 */ /* 0x004fc80007f5e0ff */
[----:B------:R0:W-:Y:S01]  /*187c0*/  STL [R1+0x22c], R78 ;  /* 0x00022c4e01007387 */ /* 0x0001e20000100800 */
[----:B------:R-:W-:-:S05]  /*187d0*/  @!P1 IMAD.MOV.U32 R47, RZ, RZ, R78 ;  /* 0x000000ffff2f9224 */ /* 0x000fca00078e004e */
[----:B------:R1:W2:Y:S04]  /*187e0*/  @!P1 LDG.E.U8 R81, desc[UR18][R46.64] ;  /* 0x000000122e519981 */ /* 0x0002a8000c1e1100 */
[----:B0-----:R-:W3:Y:S01]  /*187f0*/  LDL.LU R78, [R1+0x2ec] ;  /* 0x0002ec00014e7983 */ /* 0x001ee20000300800 */
[----:B----4-:R-:W-:-:S03]  /*18800*/  IMAD.X R77, R88, 0x1, R77, P2 ;  /* 0x00000001584d7824 */ /* 0x010fc600010e064d */
[----:B------:R-:W4:Y:S01]  /*18810*/  LDL.LU R76, [R1+0x2f0] ;  /* 0x0002f000014c7983 */ /* 0x000f220000300800 */
[----:B-1----:R-:W-:-:S03]  /*18820*/  @!P1 IMAD.MOV.U32 R46, RZ, RZ, R72 ;  /* 0x000000ffff2e9224 */ /* 0x002fc600078e0048 */
[----:B------:R0:W-:Y:S04]  /*18830*/  STL [R1+0x270], R72 ;  /* 0x0002704801007387 */ /* 0x0001e80000100800 */
[----:B------:R1:W-:Y:S01]  /*18840*/  STL [R1+0x26c], R77 ;  /* 0x00026c4d01007387 */ /* 0x0003e20000100800 */
[----:B------:R-:W-:-:S03]  /*18850*/  @!P1 IMAD.MOV.U32 R47, RZ, RZ, R77 ;  /* 0x000000ffff2f9224 */ /* 0x000fc600078e004d */
[----:B0-----:R-:W2:Y:S01]  /*18860*/  LDL.LU R72, [R1+0x330] ;  /* 0x0003300001487983 */ /* 0x001ea20000300800 */
[----:B------:R-:W-:-:S05]  /*18870*/  IADD3 R0, P2, PT, R4, R0, RZ ;  /* 0x0000000004007210 */ /* 0x000fca0007f5e0ff */
[----:B------:R-:W-:Y:S01]  /*18880*/  IMAD.X R71, R88, 0x1, R71, P2 ;  /* 0x0000000158477824 */ /* 0x000fe200010e0647 */
[----:B------:R-:W-:Y:S04]  /*18890*/  STL [R1+0x2b0], R0 ;  /* 0x0002b00001007387 */ /* 0x000fe80000100800 */
[----:B------:R-:W-:Y:S04]  /*188a0*/  STL [R1+0x2ac], R71 ;  /* 0x0002ac4701007387 */ /* 0x000fe80000100800 */
[----:B-1----:R-:W2:Y:S04]  /*188b0*/  LDL.LU R77, [R1+0x32c] ;  /* 0x00032c00014d7983 */ /* 0x002ea80000300800 */
[----:B------:R0:W-:Y:S04]  /*188c0*/  STS.U8 [R68+UR9+0x4980], R83 ;  /* 0x0049805344007988 */ /* 0x0001e80008000009 */
[----:B------:R1:W-:Y:S01]  /*188d0*/  STS.U8 [R68+UR9+0x4d80], R85 ;  /* 0x004d805544007988 */ /* 0x0003e20008000009 */
[----:B0-----:R-:W-:-:S02]  /*188e0*/  PRMT R83, RZ, 0x7610, R83 ;  /* 0x00007610ff537816 */ /* 0x001fc40000000053 */
[----:B-1----:R-:W-:-:S04]  /*188f0*/  PRMT R85, RZ, 0x7610, R85 ;  /* 0x00007610ff557816 */ /* 0x002fc80000000055 */
[----:B------:R0:W2:Y:S04]  /*18900*/  @!P1 LDG.E.U8 R83, desc[UR18][R46.64] ;  /* 0x000000122e539981 */ /* 0x0000a8000c1e1100 */
[----:B------:R1:W-:Y:S01]  /*18910*/  STS.U8 [R68+UR9+0x5180], R87 ;  /* 0x0051805744007988 */ /* 0x0003e20008000009 */
[----:B0-----:R-:W-:Y:S02]  /*18920*/  @!P1 IMAD.MOV.U32 R47, RZ, RZ, R71 ;  /* 0x000000ffff2f9224 */ /* 0x001fe400078e0047 */
[----:B------:R-:W-:Y:S01]  /*18930*/  @!P1 IMAD.MOV.U32 R46, RZ, RZ, R0 ;  /* 0x000000ffff2e9224 */ /* 0x000fe200078e0000 */
[----:B------:R-:W2:Y:S04]  /*18940*/  LDL.LU R71, [R1+0x36c] ;  /* 0x00036c0001477983 */ /* 0x000ea80000300800 */
[----:B------:R-:W2:Y:S01]  /*18950*/  LDL.LU R0, [R1+0x370] ;  /* 0x0003700001007983 */ /* 0x000ea20000300800 */
[----:B-1----:R-:W-:-:S03]  /*18960*/  PRMT R87, RZ, 0x7610, R87 ;  /* 0x00007610ff577816 */ /* 0x002fc60000000057 */
[----:B------:R0:W2:Y:S01]  /*18970*/  @!P1 LDG.E.U8 R85, desc[UR18][R46.64] ;  /* 0x000000122e559981 */ /* 0x0000a2000c1e1100 */
[----:B------:R-:W-:Y:S01]  /*18980*/  IMAD.MOV.U32 R90, RZ, RZ, R84 ;  /* 0x000000ffff5a7224 */ /* 0x000fe200078e0054 */
[----:B----4-:R-:W-:-:S05]  /*18990*/  IADD3 R76, P2, PT, R4, R76, RZ ;  /* 0x0000004c044c7210 */ /* 0x010fca0007f5e0ff */
[----:B---3--:R-:W-:Y:S01]  /*189a0*/  IMAD.X R78, R88, 0x1, R78, P2 ;  /* 0x00000001584e7824 */ /* 0x008fe200010e064e */
[----:B------:R1:W-:Y:S01]  /*189b0*/  STL [R1+0x2f0], R76 ;  /* 0x0002f04c01007387 */ /* 0x0003e20000100800 */
[----:B0-----:R-:W-:Y:S02]  /*189c0*/  @!P1 IMAD.MOV.U32 R46, RZ, RZ, R76 ;  /* 0x000000ffff2e9224 */ /* 0x001fe400078e004c */
[----:B------:R-:W-:Y:S01]  /*189d0*/  @!P1 IMAD.MOV.U32 R47, RZ, RZ, R78 ;  /* 0x000000ffff2f9224 */ /* 0x000fe200078e004e */
[----:B--2---:R-:W-:Y:S01]  /*189e0*/  IADD3 R72, P2, PT, R4, R72, RZ ;  /* 0x0000004804487210 */ /* 0x004fe20007f5e0ff */
[----:B------:R-:W-:Y:S04]  /*189f0*/  STL [R1+0x2ec], R78 ;  /* 0x0002ec4e01007387 */ /* 0x000fe80000100800 */
[----:B-1----:R-:W2:Y:S04]  /*18a00*/  LDL.LU R76, [R1+0x3b0] ;  /* 0x0003b000014c7983 */ /* 0x002ea80000300800 */
[----:B------:R-:W3:Y:S04]  /*18a10*/  LDL.LU R84, [R1+0x70] ;  /* 0x0000700001547983 */ /* 0x000ee80000300800 */
[----:B------:R-:W4:Y:S04]  /*18a20*/  LDL.LU R86, [R1+0x50] ;  /* 0x0000500001567983 */ /* 0x000f280000300800 */
[----:B------:R0:W4:Y:S01]  /*18a30*/  @!P1 LDG.E.U8 R87, desc[UR18][R46.64] ;  /* 0x000000122e579981 */ /* 0x000122000c1e1100 */
[----:B------:R-:W-:-:S03]  /*18a40*/  IMAD.X R77, R88, 0x1, R77, P2 ;  /* 0x00000001584d7824 */ /* 0x000fc600010e064d */
[----:B------:R-:W-:Y:S04]  /*18a50*/  STL [R1+0x330], R72 ;  /* 0x0003304801007387 */ /* 0x000fe80000100800 */
[----:B------:R1:W-:Y:S01]  /*18a60*/  STL [R1+0x32c], R77 ;  /* 0x00032c4d01007387 */ /* 0x0003e20000100800 */
[----:B0-----:R-:W-:-:S03]  /*18a70*/  @!P1 IMAD.MOV.U32 R47, RZ, RZ, R77 ;  /* 0x000000ffff2f9224 */ /* 0x001fc600078e004d */
[----:B-1----:R-:W4:Y:S01]  /*18a80*/  LDL.LU R77, [R1+0x3ac] ;  /* 0x0003ac00014d7983 */ /* 0x002f220000300800 */
[----:B------:R-:W-:-:S03]  /*18a90*/  @!P1 IMAD.MOV.U32 R46, RZ, RZ, R72 ;  /* 0x000000ffff2e9224 */ /* 0x000fc600078e0048 */
[----:B------:R0:W-:Y:S04]  /*18aa0*/  STS.U8 [R68+UR9+0x5580], R89 ;  /* 0x0055805944007988 */ /* 0x0001e80008000009 */
[----:B------:R1:W-:Y:S01]  /*18ab0*/  STS.U8 [R68+UR9+0x5980], R91 ;  /* 0x0059805b44007988 */ /* 0x0003e20008000009 */
[----:B0-----:R-:W-:Y:S02]  /*18ac0*/  PRMT R89, RZ, 0x7610, R89 ;  /* 0x00007610ff597816 */ /* 0x001fe40000000059 */
[----:B------:R-:W-:-:S04]  /*18ad0*/  IADD3 R0, P2, PT, R4, R0, RZ ;  /* 0x0000000004007210 */ /* 0x000fc80007f5e0ff */
[----:B------:R0:W4:Y:S01]  /*18ae0*/  @!P1 LDG.E.U8 R89, desc[UR18][R46.64] ;  /* 0x000000122e599981 */ /* 0x000122000c1e1100 */
[----:B------:R-:W-:Y:S01]  /*18af0*/  IMAD.X R71, R88, 0x1, R71, P2 ;  /* 0x0000000158477824 */ /* 0x000fe200010e0647 */
[----:B-1----:R-:W-:Y:S02]  /*18b00*/  PRMT R91, RZ, 0x7610, R91 ;  /* 0x00007610ff5b7816 */ /* 0x002fe4000000005b */
[----:B------:R-:W-:Y:S04]  /*18b10*/  STL [R1+0x370], R0 ;  /* 0x0003700001007387 */ /* 0x000fe80000100800 */
[----:B------:R1:W-:Y:S01]  /*18b20*/  STL [R1+0x36c], R71 ;  /* 0x00036c4701007387 */ /* 0x0003e20000100800 */
[----:B0-----:R-:W-:Y:S02]  /*18b30*/  @!P1 IMAD.MOV.U32 R46, RZ, RZ, R0 ;  /* 0x000000ffff2e9224 */ /* 0x001fe400078e0000 */
[----:B------:R-:W-:Y:S01]  /*18b40*/  @!P1 IMAD.MOV.U32 R47, RZ, RZ, R71 ;  /* 0x000000ffff2f9224 */ /* 0x000fe200078e0047 */
[----:B------:R-:W4:Y:S04]  /*18b50*/  LDL.LU R72, [R1+0x6c8] ;  /* 0x0006c80001487983 */ /* 0x000f280000300800 */
[----:B------:R-:W4:Y:S04]  /*18b60*/  LDL.LU R79, [R1+0x6b4] ;  /* 0x0006b400014f7983 */ /* 0x000f280000300800 */
[----:B-1----:R-:W4:Y:S04]  /*18b70*/  LDL.LU R71, [R1+0x100] ;  /* 0x0001000001477983 */ /* 0x002f280000300800 */
[----:B------:R-:W4:Y:S04]  /*18b80*/  LDL.LU R0, [R1+0xe4] ;  /* 0x0000e40001007983 */ /* 0x000f280000300800 */
[----:B------:R0:W-:Y:S04]  /*18b90*/  STS.U8 [R68+UR9+0x5d80], R93 ;  /* 0x005d805d44007988 */ /* 0x0001e80008000009 */
[----:B------:R-:W4:Y:S04]  /*18ba0*/  LDL.LU R78, [R1+0xc8] ;  /* 0x0000c800014e7983 */ /* 0x000f280000300800 */
[----:B------:R1:W4:Y:S01]  /*18bb0*/  @!P1 LDG.E.U8 R91, desc[UR18][R46.64] ;  /* 0x000000122e5b9981 */ /* 0x000322000c1e1100 */
[----:B0-----:R-:W-:-:S03]  /*18bc0*/  PRMT R93, RZ, 0x7610, R93 ;  /* 0x00007610ff5d7816 */ /* 0x001fc6000000005d */
[----:B------:R-:W4:Y:S04]  /*18bd0*/  LDL.LU R92, [R1+0xac] ;  /* 0x0000ac00015c7983 */ /* 0x000f280000300800 */
[----:B------:R-:W-:Y:S01]  /*18be0*/  STS.U8 [R68+UR9+0x6180], R90 ;  /* 0x0061805a44007988 */ /* 0x000fe20008000009 */
[----:B--2---:R-:W-:-:S05]  /*18bf0*/  IADD3 R76, P2, PT, R4, R76, RZ ;  /* 0x0000004c044c7210 */ /* 0x004fca0007f5e0ff */
[----:B-1----:R-:W-:Y:S01]  /*18c00*/  @!P1 IMAD.MOV.U32 R46, RZ, RZ, R76 ;  /* 0x000000ffff2e9224 */ /* 0x002fe200078e004c */
[----:B------:R0:W-:Y:S04]  /*18c10*/  STL [R1+0x3b0], R76 ;  /* 0x0003b04c01007387 */ /* 0x0001e80000100800 */
[----:B---3--:R-:W-:Y:S01]  /*18c20*/  STS.U8 [R68+UR9+0x6580], R84 ;  /* 0x0065805444007988 */ /* 0x008fe20008000009 */
[----:B----4-:R-:W-:-:S04]  /*18c30*/  IMAD.X R77, R88, 0x1, R77, P2 ;  /* 0x00000001584d7824 */ /* 0x010fc800010e064d */
[----:B------:R-:W-:Y:S01]  /*18c40*/  @!P1 IMAD.MOV.U32 R47, RZ, RZ, R77 ;  /* 0x000000ffff2f9224 */ /* 0x000fe200078e004d */
[----:B------:R1:W-:Y:S04]  /*18c50*/  STL [R1+0x3ac], R77 ;  /* 0x0003ac4d01007387 */ /* 0x0003e80000100800 */
[----:B0-----:R-:W2:Y:S04]  /*18c60*/  LDL.LU R76, [R1+0x6c] ;  /* 0x00006c00014c7983 */ /* 0x001ea80000300800 */
[----:B------:R0:W3:Y:S04]  /*18c70*/  @!P1 LDG.E.U8 R93, desc[UR18][R46.64] ;  /* 0x000000122e5d9981 */ /* 0x0000e8000c1e1100 */
[----:B-1----:R-:W4:Y:S04]  /*18c80*/  LDL.LU R77, [R1+0x4c] ;  /* 0x00004c00014d7983 */ /* 0x002f280000300800 */
[----:B------:R-:W2:Y:S04]  /*18c90*/  LDL.LU R88, [R1+0x28] ;  /* 0x0000280001587983 */ /* 0x000ea80000300800 */
[----:B------:R-:W2:Y:S04]  /*18ca0*/  LDL.LU R46, [R1+0x11c] ;  /* 0x00011c00012e7983 */ /* 0x000ea80000300800 */
[----:B------:R-:W2:Y:S04]  /*18cb0*/  LDL.LU R47, [R1+0x8c] ;  /* 0x00008c00012f7983 */ /* 0x000ea80000300800 */
[----:B------:R-:W2:Y:S04]  /*18cc0*/  LDL.LU R90, [R1+0x4] ;  /* 0x00000400015a7983 */ /* 0x000ea80000300800 */
[----:B------:R-:W2:Y:S04]  /*18cd0*/  LDL.LU R84, [R1+0x84c] ;  /* 0x00084c0001547983 */ /* 0x000ea80000300800 */
[----:B------:R-:W-:Y:S04]  /*18ce0*/  STS.U8 [R68+UR9+0x6980], R86 ;  /* 0x0069805644007988 */ /* 0x000fe80008000009 */
[----:B--2---:R-:W-:Y:S04]  /*18cf0*/  STS.U8 [R68+UR9+0x6d80], R84 ;  /* 0x006d805444007988 */ /* 0x004fe80008000009 */
[----:B------:R-:W-:Y:S04]  /*18d00*/  STS.U8 [R68+UR9+0x7180], R82 ;  /* 0x0071805244007988 */ /* 0x000fe80008000009 */
[----:B------:R-:W-:Y:S04]  /*18d10*/  STS.U8 [R68+UR9+0x7580], R80 ;  /* 0x0075805044007988 */ /* 0x000fe80008000009 */
[----:B------:R1:W-:Y:S02]  /*18d20*/  STS.U8 [R68+UR9+0x7980], R75 ;  /* 0x0079804b44007988 */ /* 0x0003e40008000009 */
[----:B-1----:R-:W-:-:S02]  /*18d30*/  LOP3.LUT R75, R2, 0x30, RZ, 0x3c, !PT ;  /* 0x00000030024b7812 */ /* 0x002fc400078e3cff */
[----:B------:R-:W2:Y:S04]  /*18d40*/  LDL.LU R68, [R1+0x6c4] ;  /* 0x0006c40001447983 */ /* 0x000ea80000300800 */
[----:B------:R-:W2:Y:S04]  /*18d50*/  LDL.LU R86, [R1+0x6b0] ;  /* 0x0006b00001567983 */ /* 0x000ea80000300800 */
[----:B------:R-:W2:Y:S04]  /*18d60*/  LDL.LU R82, [R1+0x69c] ;  /* 0x00069c0001527983 */ /* 0x000ea80000300800 */
[----:B------:R-:W2:Y:S04]  /*18d70*/  LDL.LU R84, [R1+0x118] ;  /* 0x0001180001547983 */ /* 0x000ea80000300800 */
[----:B------:R1:W-:Y:S04]  /*18d80*/  STS.U8 [R75+UR9+0x7d80], R66 ;  /* 0x007d80424b007988 */ /* 0x0003e80008000009 */
[----:B-1----:R-:W2:Y:S01]  /*18d90*/  LDL.LU R66, [R1+0x6a0] ;  /* 0x0006a00001427983 */ /* 0x002ea20000300800 */
[----:B------:R-:W-:-:S05]  /*18da0*/  LOP3.LUT R80, R2, 0x40, RZ, 0x3c, !PT ;  /* 0x0000004002507812 */ /* 0x000fca00078e3cff */
[----:B------:R1:W-:Y:S04]  /*18db0*/  STS.U8 [R80+UR9+0x4200], R72 ;  /* 0x0042004850007988 */ /* 0x0003e80008000009 */
[----:B------:R0:W-:Y:S04]  /*18dc0*/  STS.U8 [R80+UR9+0x4600], R79 ;  /* 0x0046004f50007988 */ /* 0x0001e80008000009 */
[----:B-1----:R-:W3:Y:S04]  /*18dd0*/  LDL.LU R72, [R1+0x848] ;  /* 0x0008480001487983 */ /* 0x002ee80000300800 */
[----:B0-----:R-:W3:Y:S04]  /*18de0*/  LDL.LU R79, [R1+0x844] ;  /* 0x00084400014f7983 */ /* 0x001ee80000300800 */
[----:B--2---:R-:W-:Y:S04]  /*18df0*/  STS.U8 [R80+UR9+0x4a00], R66 ;  /* 0x004a004250007988 */ /* 0x004fe80008000009 */
[----:B------:R-:W-:Y:S04]  /*18e00*/  STS.U8 [R80+UR9+0x4e00], R46 ;  /* 0x004e002e50007988 */ /* 0x000fe80008000009 */
[----:B------:R0:W-:Y:S04]  /*18e10*/  STS.U8 [R80+UR9+0x5200], R71 ;  /* 0x0052004750007988 */ /* 0x0001e80008000009 */
[----:B------:R1:W-:Y:S04]  /*18e20*/  STS.U8 [R80+UR9+0x5600], R0 ;  /* 0x0056000050007988 */ /* 0x0003e80008000009 */
[----:B------:R2:W-:Y:S04]  /*18e30*/  STS.U8 [R80+UR9+0x5a00], R78 ;  /* 0x005a004e50007988 */ /* 0x0005e80008000009 */
[----:B0-----:R-:W3:Y:S04]  /*18e40*/  LDL.LU R71, [R1+0xfc] ;  /* 0x0000fc0001477983 */ /* 0x001ee80000300800 */
[----:B-1----:R-:W3:Y:S04]  /*18e50*/  LDL.LU R0, [R1+0xe0] ;  /* 0x0000e00001007983 */ /* 0x002ee80000300800 */
[----:B------:R0:W-:Y:S04]  /*18e60*/  STS.U8 [R80+UR9+0x5e00], R92 ;  /* 0x005e005c50007988 */ /* 0x0001e80008000009 */
[----:B--2---:R-:W2:Y:S04]  /*18e70*/  LDL.LU R78, [R1+0xc4] ;  /* 0x0000c400014e7983 */ /* 0x004ea80000300800 */
[----:B0-----:R-:W2:Y:S04]  /*18e80*/  LDL.LU R92, [R1+0xa8] ;  /* 0x0000a800015c7983 */ /* 0x001ea80000300800 */
[----:B------:R0:W-:Y:S04]  /*18e90*/  STS.U8 [R80+UR9+0x6200], R47 ;  /* 0x0062002f50007988 */ /* 0x0001e80008000009 */
[----:B------:R-:W-:Y:S04]  /*18ea0*/  STS.U8 [R80+UR9+0x6600], R76 ;  /* 0x0066004c50007988 */ /* 0x000fe80008000009 */
[----:B----4-:R-:W-:Y:S04]  /*18eb0*/  STS.U8 [R80+UR9+0x6a00], R77 ;  /* 0x006a004d50007988 */ /* 0x010fe80008000009 */
[----:B------:R-:W-:Y:S04]  /*18ec0*/  STS.U8 [R80+UR9+0x6e00], R88 ;  /* 0x006e005850007988 */ /* 0x000fe80008000009 */
[----:B------:R-:W-:Y:S04]  /*18ed0*/  STS.U8 [R80+UR9+0x7200], R90 ;  /* 0x0072005a50007988 */ /* 0x000fe80008000009 */
[----:B0-----:R-:W4:Y:S04]  /*18ee0*/  LDL.LU R47, [R1+0x20] ;  /* 0x00002000012f7983 */ /* 0x001f280000300800 */
[----:B---3--:R0:W-:Y:S04]  /*18ef0*/  STS.U8 [R80+UR9+0x7600], R79 ;  /* 0x0076004f50007988 */ /* 0x0081e80008000009 */
[----:B------:R1:W-:Y:S04]  /*18f00*/  STS.U8 [R80+UR9+0x7a00], R72 ;  /* 0x007a004850007988 */ /* 0x0003e80008000009 */
[----:B------:R3:W-:Y:S04]  /*18f10*/  STS.U8 [R80+UR9+0x7e00], R64 ;  /* 0x007e004050007988 */ /* 0x0007e80008000009 */
[----:B0-----:R-:W4:Y:S04]  /*18f20*/  LDL.LU R79, [R1+0x68] ;  /* 0x00006800014f7983 */ /* 0x001f280000300800 */
[----:B-1----:R-:W4:Y:S04]  /*18f30*/  LDL.LU R72, [R1+0x44] ;  /* 0x0000440001487983 */ /* 0x002f280000300800 */
[----:B---3--:R-:W3:Y:S01]  /*18f40*/  LDL.LU R64, [R1+0x84] ;  /* 0x0000840001407983 */ /* 0x008ee20000300800 */
[----:B------:R-:W-:-:S03]  /*18f50*/  LOP3.LUT R66, R2, 0x50, RZ, 0x3c, !PT ;  /* 0x0000005002427812 */ /* 0x000fc600078e3cff */
[----:B------:R-:W4:Y:S04]  /*18f60*/  LDL.LU R2, [R1+0x6c0] ;  /* 0x0006c00001027983 */ /* 0x000f280000300800 */
[----:B------:R-:W4:Y:S04]  /*18f70*/  LDL.LU R76, [R1+0x6ac] ;  /* 0x0006ac00014c7983 */ /* 0x000f280000300800 */
[----:B------:R-:W4:Y:S04]  /*18f80*/  LDL.LU R77, [R1+0x698] ;  /* 0x00069800014d7983 */ /* 0x000f280000300800 */
[----:B------:R-:W4:Y:S04]  /*18f90*/  LDL.LU R88, [R1+0x114] ;  /* 0x0001140001587983 */ /* 0x000f280000300800 */
[----:B------:R0:W-:Y:S04]  /*18fa0*/  STS.U8 [R66+UR9+0x4280], R68 ;  /* 0x0042804442007988 */ /* 0x0001e80008000009 */
[----:B------:R-:W4:Y:S04]  /*18fb0*/  LDL.LU R90, [R1+0xf8] ;  /* 0x0000f800015a7983 */ /* 0x000f280000300800 */
[----:B------:R1:W-:Y:S04]  /*18fc0*/  STS.U8 [R66+UR9+0x4680], R86 ;  /* 0x0046805642007988 */ /* 0x0003e80008000009 */
[----:B0-----:R-:W4:Y:S04]  /*18fd0*/  LDL.LU R68, [R1+0xdc] ;  /* 0x0000dc0001447983 */ /* 0x001f280000300800 */
[----:B------:R0:W-:Y:S04]  /*18fe0*/  STS.U8 [R66+UR9+0x4a80], R82 ;  /* 0x004a805242007988 */ /* 0x0001e80008000009 */
[----:B-1----:R-:W4:Y:S04]  /*18ff0*/  LDL.LU R86, [R1+0xc0] ;  /* 0x0000c00001567983 */ /* 0x002f280000300800 */
[----:B------:R1:W-:Y:S04]  /*19000*/  STS.U8 [R66+UR9+0x4e80], R84 ;  /* 0x004e805442007988 */ /* 0x0003e80008000009 */
[----:B0-----:R-:W4:Y:S04]  /*19010*/  LDL.LU R82, [R1+0xa4] ;  /* 0x0000a40001527983 */ /* 0x001f280000300800 */
[----:B-1----:R-:W4:Y:S04]  /*19020*/  LDL.LU R84, [R1+0x80] ;  /* 0x0000800001547983 */ /* 0x002f280000300800 */
[----:B------:R-:W4:Y:S04]  /*19030*/  LDL.LU R46, [R1+0x5c] ;  /* 0x00005c00012e7983 */ /* 0x000f280000300800 */
[----:B------:R0:W-:Y:S04]  /*19040*/  STS.U8 [R66+UR9+0x5280], R71 ;  /* 0x0052804742007988 */ /* 0x0001e80008000009 */
[----:B------:R1:W-:Y:S04]  /*19050*/  STS.U8 [R66+UR9+0x5680], R0 ;  /* 0x0056800042007988 */ /* 0x0003e80008000009 */
[----:B0-----:R-:W4:Y:S04]  /*19060*/  LDL.LU R71, [R1+0x840] ;  /* 0x0008400001477983 */ /* 0x001f280000300800 */
[----:B-1----:R0:W5:Y:S04]  /*19070*/  LDL.LU R0, [R1+0x83c] ;  /* 0x00083c0001007983 */ /* 0x0021680000300800 */
[----:B--2---:R1:W-:Y:S04]  /*19080*/  STS.U8 [R66+UR9+0x5a80], R78 ;  /* 0x005a804e42007988 */ /* 0x0043e80008000009 */
[----:B------:R2:W-:Y:S04]  /*19090*/  STS.U8 [R66+UR9+0x5e80], R92 ;  /* 0x005e805c42007988 */ /* 0x0005e80008000009 */
[----:B-1----:R-:W4:Y:S04]  /*190a0*/  LDL.LU R78, [R1+0x838] ;  /* 0x00083800014e7983 */ /* 0x002f280000300800 */
[----:B--2---:R-:W2:Y:S04]  /*190b0*/  LDL.LU R92, [R1+0x834] ;  /* 0x00083400015c7983 */ /* 0x004ea80000300800 */
[----:B---3--:R1:W-:Y:S04]  /*190c0*/  STS.U8 [R66+UR9+0x6280], R64 ;  /* 0x0062804042007988 */ /* 0x0083e80008000009 */
[----:B----4-:R3:W-:Y:S04]  /*190d0*/  STS.U8 [R66+UR9+0x6680], R79 ;  /* 0x0066804f42007988 */ /* 0x0107e80008000009 */
[----:B-1----:R-:W4:Y:S01]  /*190e0*/  LDL.LU R64, [R1+0xbc] ;  /* 0x0000bc0001407983 */ /* 0x002f220000300800 */
[----:B---3--:R-:W1:Y:S03]  /*190f0*/  S2R R79, SR_TID.X ;  /* 0x00000000004f7919 */ /* 0x008e660000002100 */
[----:B------:R3:W-:Y:S04]  /*19100*/  STS.U8 [R66+UR9+0x6a80], R72 ;  /* 0x006a804842007988 */ /* 0x0007e80008000009 */
[----:B------:R0:W-:Y:S04]  /*19110*/  STS.U8 [R66+UR9+0x6e80], R47 ;  /* 0x006e802f42007988 */ /* 0x0001e80008000009 */
[----:B---3--:R-:W3:Y:S01]  /*19120*/  LDL.LU R72, [R1+0x9c] ;  /* 0x00009c0001487983 */ /* 0x008ee20000300800 */
[----:B-1----:R-:W-:-:S04]  /*19130*/  LOP3.LUT R79, R79, 0x7f, RZ, 0xc0, !PT ;  /* 0x0000007f4f4f7812 */ /* 0x002fc800078ec0ff */
[C---:B0-----:R-:W-:Y:S01]  /*19140*/  LOP3.LUT R47, R79.reuse, 0x60, RZ, 0x3c, !PT ;  /* 0x000000604f2f7812 */ /* 0x041fe200078e3cff */
[----:B--2---:R0:W-:Y:S04]  /*19150*/  STS.U8 [R66+UR9+0x7280], R92 ;  /* 0x0072805c42007988 */ /* 0x0041e80008000009 */
[----:B------:R1:W-:Y:S04]  /*19160*/  STS.U8 [R66+UR9+0x7680], R78 ;  /* 0x0076804e42007988 */ /* 0x0003e80008000009 */
[----:B------:R2:W-:Y:S04]  /*19170*/  STS.U8 [R66+UR9+0x7a80], R71 ;  /* 0x007a804742007988 */ /* 0x0005e80008000009 */
[----:B0-----:R-:W3:Y:S04]  /*19180*/  LDL.LU R92, [R1+0xd8] ;  /* 0x0000d800015c7983 */ /* 0x001ee80000300800 */
[----:B-1----:R-:W3:Y:S04]  /*19190*/  LDL.LU R78, [R1+0xf4] ;  /* 0x0000f400014e7983 */ /* 0x002ee80000300800 */
[----:B--2---:R-:W2:Y:S04]  /*191a0*/  LDL.LU R71, [R1+0x110] ;  /* 0x0001100001477983 */ /* 0x004ea80000300800 */
[----:B------:R0:W-:Y:S04]  /*191b0*/  STS.U8 [R66+UR9+0x7e80], R63 ;  /* 0x007e803f42007988 */ /* 0x0001e80008000009 */
[----:B------:R1:W-:Y:S04]  /*191c0*/  STS.U8 [R47+UR9+0x4300], R2 ;  /* 0x004300022f007988 */ /* 0x0003e80008000009 */
[----:B------:R4:W-:Y:S04]  /*191d0*/  STS.U8 [R47+UR9+0x4700], R76 ;  /* 0x0047004c2f007988 */ /* 0x0009e80008000009 */
[----:B0-----:R-:W2:Y:S04]  /*191e0*/  LDL.LU R63, [R1+0x694] ;  /* 0x00069400013f7983 */ /* 0x001ea80000300800 */
[----:B-1----:R0:W5:Y:S04]  /*191f0*/  LDL.LU R2, [R1+0x830] ;  /* 0x0008300001027983 */ /* 0x0021680000300800 */
[----:B----4-:R-:W4:Y:S04]  /*19200*/  LDL.LU R76, [R1+0x82c] ;  /* 0x00082c00014c7983 */ /* 0x010f280000300800 */
[----:B------:R1:W-:Y:S04]  /*19210*/  STS.U8 [R47+UR9+0x4b00], R77 ;  /* 0x004b004d2f007988 */ /* 0x0003e80008000009 */
[----:B------:R0:W-:Y:S04]  /*19220*/  STS.U8 [R47+UR9+0x4f00], R88 ;  /* 0x004f00582f007988 */ /* 0x0001e80008000009 */
[----:B------:R0:W-:Y:S04]  /*19230*/  STS.U8 [R47+UR9+0x5300], R90 ;  /* 0x0053005a2f007988 */ /* 0x0001e80008000009 */
[----:B-1----:R-:W2:Y:S04]  /*19240*/  LDL.LU R77, [R1+0x828] ;  /* 0x00082800014d7983 */ /* 0x002ea80000300800 */
[----:B0-----:R-:W2:Y:S04]  /*19250*/  LDL.LU R88, [R1+0x824] ;  /* 0x0008240001587983 */ /* 0x001ea80000300800 */
[----:B------:R-:W2:Y:S04]  /*19260*/  LDL.LU R90, [R1+0x820] ;  /* 0x00082000015a7983 */ /* 0x000ea80000300800 */
[----:B------:R0:W-:Y:S04]  /*19270*/  STS.U8 [R47+UR9+0x5700], R68 ;  /* 0x005700442f007988 */ /* 0x0001e80008000009 */
[----:B------:R1:W-:Y:S04]  /*19280*/  STS.U8 [R47+UR9+0x5b00], R86 ;  /* 0x005b00562f007988 */ /* 0x0003e80008000009 */
[----:B------:R1:W-:Y:S04]  /*19290*/  STS.U8 [R47+UR9+0x5f00], R82 ;  /* 0x005f00522f007988 */ /* 0x0003e80008000009 */
[----:B0-----:R-:W2:Y:S04]  /*192a0*/  LDL.LU R68, [R1+0x81c] ;  /* 0x00081c0001447983 */ /* 0x001ea80000300800 */
[----:B-1----:R-:W2:Y:S04]  /*192b0*/  LDL.LU R86, [R1+0x818] ;  /* 0x0008180001567983 */ /* 0x002ea80000300800 */
[----:B------:R-:W2:Y:S04]  /*192c0*/  LDL.LU R82, [R1+0x814] ;  /* 0x0008140001527983 */ /* 0x000ea80000300800 */
[----:B------:R0:W-:Y:S04]  /*192d0*/  STS.U8 [R47+UR9+0x6300], R84 ;  /* 0x006300542f007988 */ /* 0x0001e80008000009 */
[----:B0-----:R-:W2:Y:S04]  /*192e0*/  LDL.LU R84, [R1+0x810] ;  /* 0x0008100001547983 */ /* 0x001ea80000300800 */
[----:B------:R-:W-:Y:S04]  /*192f0*/  STS.U8 [R47+UR9+0x6700], R46 ;  /* 0x0067002e2f007988 */ /* 0x000fe80008000009 */
[----:B--2---:R0:W-:Y:S04]  /*19300*/  STS.U8 [R47+UR9+0x6b00], R84 ;  /* 0x006b00542f007988 */ /* 0x0041e80008000009 */
[----:B------:R1:W-:Y:S04]  /*19310*/  STS.U8 [R47+UR9+0x6f00], R86 ;  /* 0x006f00562f007988 */ /* 0x0003e80008000009 */
[----:B------:R2:W-:Y:S04]  /*19320*/  STS.U8 [R47+UR9+0x7300], R90 ;  /* 0x0073005a2f007988 */ /* 0x0005e80008000009 */
[----:B0-----:R-:W3:Y:S04]  /*19330*/  LDL.LU R84, [R1+0x80c] ;  /* 0x00080c0001547983 */ /* 0x001ee80000300800 */
[----:B-1----:R-:W3:Y:S04]  /*19340*/  LDL.LU R86, [R1+0x808] ;  /* 0x0008080001567983 */ /* 0x002ee80000300800 */
[----:B--2---:R-:W2:Y:S04]  /*19350*/  LDL.LU R90, [R1+0x6a4] ;  /* 0x0006a400015a7983 */ /* 0x004ea80000300800 */
[----:B------:R0:W-:Y:S04]  /*19360*/  STS.U8 [R47+UR9+0x7700], R77 ;  /* 0x0077004d2f007988 */ /* 0x0001e80008000009 */
[----:B0-----:R-:W2:Y:S01]  /*19370*/  LDL.LU R77, [R1+0x6bc] ;  /* 0x0006bc00014d7983 */ /* 0x001ea20000300800 */
[----:B------:R-:W-:-:S03]  /*19380*/  LOP3.LUT R46, R79, 0x70, RZ, 0x3c, !PT ;  /* 0x000000704f2e7812 */ /* 0x000fc600078e3cff */
[----:B------:R-:W-:Y:S04]  /*19390*/  STS.U8 [R47+UR9+0x7b00], R69 ;  /* 0x007b00452f007988 */ /* 0x000fe80008000009 */
[----:B------:R-:W-:Y:S04]  /*193a0*/  STS.U8 [R47+UR9+0x7f00], R61 ;  /* 0x007f003d2f007988 */ /* 0x000fe80008000009 */
[----:B--2---:R-:W-:Y:S04]  /*193b0*/  STS.U8 [R46+UR9+0x4380], R77 ;  /* 0x0043804d2e007988 */ /* 0x004fe80008000009 */
[----:B------:R-:W-:Y:S04]  /*193c0*/  STS.U8 [R46+UR9+0x4780], R90 ;  /* 0x0047805a2e007988 */ /* 0x000fe80008000009 */
[----:B------:R-:W-:Y:S04]  /*193d0*/  STS.U8 [R46+UR9+0x4b80], R63 ;  /* 0x004b803f2e007988 */ /* 0x000fe80008000009 */
[----:B------:R-:W-:Y:S04]  /*193e0*/  STS.U8 [R46+UR9+0x4f80], R71 ;  /* 0x004f80472e007988 */ /* 0x000fe80008000009 */
[----:B---3--:R-:W-:Y:S04]  /*193f0*/  STS.U8 [R46+UR9+0x5380], R78 ;  /* 0x0053804e2e007988 */ /* 0x008fe80008000009 */
[----:B------:R-:W-:Y:S04]  /*19400*/  STS.U8 [R46+UR9+0x5780], R92 ;  /* 0x0057805c2e007988 */ /* 0x000fe80008000009 */
[----:B------:R-:W-:Y:S04]  /*19410*/  STS.U8 [R46+UR9+0x5b80], R64 ;  /* 0x005b80402e007988 */ /* 0x000fe80008000009 */
[----:B------:R-:W-:Y:S04]  /*19420*/  STS.U8 [R46+UR9+0x5f80], R72 ;  /* 0x005f80482e007988 */ /* 0x000fe80008000009 */
[----:B------:R0:W-:Y:S04]  /*19430*/  STS.U8 [R46+UR9+0x6380], R86 ;  /* 0x006380562e007988 */ /* 0x0001e80008000009 */
[----:B------:R1:W-:Y:S04]  /*19440*/  STS.U8 [R46+UR9+0x6780], R84 ;  /* 0x006780542e007988 */ /* 0x0003e80008000009 */
[----:B------:R2:W-:Y:S04]  /*19450*/  STS.U8 [R46+UR9+0x6b80], R82 ;  /* 0x006b80522e007988 */ /* 0x0005e80008000009 */
[----:B0-----:R0:W5:Y:S04]  /*19460*/  LDL.LU R86, [R1+0x804] ;  /* 0x0008040001567983 */ /* 0x0011680000300800 */
[----:B-1----:R0:W5:Y:S04]  /*19470*/  LDL.LU R84, [R1+0x800] ;  /* 0x0008000001547983 */ /* 0x0021680000300800 */
[----:B--2---:R0:W5:Y:S04]  /*19480*/  LDL.LU R82, [R1+0x7fc] ;  /* 0x0007fc0001527983 */ /* 0x0041680000300800 */
[----:B------:R1:W-:Y:S04]  /*19490*/  STS.U8 [R46+UR9+0x6f80], R68 ;  /* 0x006f80442e007988 */ /* 0x0003e80008000009 */
[----:B-1----:R0:W5:Y:S04]  /*194a0*/  LDL.LU R68, [R1+0x7f8] ;  /* 0x0007f80001447983 */ /* 0x0021680000300800 */
[----:B------:R-:W-:Y:S04]  /*194b0*/  STS.U8 [R46+UR9+0x7380], R88 ;  /* 0x007380582e007988 */ /* 0x000fe80008000009 */
[----:B----4-:R-:W-:Y:S04]  /*194c0*/  STS.U8 [R46+UR9+0x7780], R76 ;  /* 0x0077804c2e007988 */ /* 0x010fe80008000009 */
[----:B------:R-:W-:Y:S04]  /*194d0*/  STS.U8 [R46+UR9+0x7b80], R67 ;  /* 0x007b80432e007988 */ /* 0x000fe80008000009 */
[----:B------:R-:W-:Y:S01]  /*194e0*/  STS.U8 [R46+UR9+0x7f80], R60 ;  /* 0x007f803c2e007988 */ /* 0x000fe20008000009 */
[----:B------:R-:W-:-:S03]  /*194f0*/  LOP3.LUT R72, R79, 0x10, RZ, 0x3c, !PT ;  /* 0x000000104f487812 */ /* 0x000fc600078e3cff */
        /* <DEDUP_REMOVED lines=8> */
[----:B------:R0:W-:Y:S04]  /*19580*/  STS.U8 [R72+UR9+0xa080], R14 ;  /* 0x00a0800e48007988 */ /* 0x0001e80008000009 */
[----:B------:R0:W-:Y:S01]  /*19590*/  STS.U8 [R72+UR9+0xa480], R15 ;  /* 0x00a4800f48007988 */ /* 0x0001e20008000009 */
[----:B-1----:R-:W-:-:S03]  /*195a0*/  LOP3.LUT R79, R79, 0x20, RZ, 0x3c, !PT ;  /* 0x000000204f4f7812 */ /* 0x002fc600078e3cff */
[----:B------:R0:W-:Y:S04]  /*195b0*/  STS.U8 [R72+UR9+0xa880], R16 ;  /* 0x00a8801048007988 */ /* 0x0001e80008000009 */
        /* <DEDUP_REMOVED lines=52> */
[----:B------:R0:W-:Y:S01]  /*19900*/  STS.U8 [R46+UR9+0xbb80], R93 ;  /* 0x00bb805d2e007988 */ /* 0x0001e20008000009 */
[----:B------:R1:W-:Y:S06]  /*19910*/  MEMBAR.ALL.CTA ;  /* 0x0000000000007992 */ /* 0x0003ec0000008000 */
[----:B-1----:R-:W1:Y:S01]  /*19920*/  FENCE.VIEW.ASYNC.S ;  /* 0x00000000000073c6 */ /* 0x002e620000000000 */
[----:B------:R-:W-:Y:S01]  /*19930*/  ULEA UR6, UR11, UR9, 0x3 ;  /* 0x000000090b067291 */ /* 0x000fe2000f8e18ff */
[----:B------:R-:W-:-:S03]  /*19940*/  UMOV UR4, UR5 ;  /* 0x0000000500047c82 */ /* 0x000fc60008000000 */
[----:B------:R-:W-:Y:S01]  /*19950*/  UIADD3 UR6, UPT, UPT, UR6, 0xc000, URZ ;  /* 0x0000c00006067890 */ /* 0x000fe2000fffe0ff */
[----:B-1----:R-:W-:Y:S06]  /*19960*/  BAR.SYNC.DEFER_BLOCKING 0x0 ;  /* 0x0000000000007b1d */ /* 0x002fec0000010000 */
[----:B0-----:R-:W-:Y:S05]  /*19970*/  @P0 BRA `(.L_x_9) ;  /* 0x0000000000480947 */ /* 0x001fea0003800000 */
[----:B------:R-:W-:Y:S01]  /*19980*/  UMOV UR13, 0x40004040 ;  /* 0x40004040000d7882 */ /* 0x000fe20000000000 */
[----:B------:R-:W-:Y:S01]  /*19990*/  UMOV UR15, 0x40004040 ;  /* 0x40004040000f7882 */ /* 0x000fe20000000000 */
[----:B------:R-:W-:Y:S01]  /*199a0*/  UMOV UR16, 0x0 ;  /* 0x0000000000107882 */ /* 0x000fe20000000000 */
[----:B------:R-:W-:Y:S01]  /*199b0*/  UMOV UR17, 0x8108490 ;  /* 0x0810849000117882 */ /* 0x000fe20000000000 */
[----:B------:R-:W-:Y:S01]  /*199c0*/  UMOV UR32, 0x0 ;  /* 0x0000000000207882 */ /* 0x000fe20000000000 */
[----:B------:R-:W-:Y:S01]  /*199d0*/  UMOV UR33, 0x8108490 ;  /* 0x0810849000217882 */ /* 0x000fe20000000000 */
[----:B------:R-:W-:Y:S01]  /*199e0*/  UMOV UR34, 0x0 ;  /* 0x0000000000227882 */ /* 0x000fe20000000000 */
[----:B------:R-:W-:Y:S01]  /*199f0*/  UMOV UR35, 0x8108490 ;  /* 0x0810849000237882 */ /* 0x000fe20000000000 */
[----:B------:R-:W-:Y:S01]  /*19a00*/  UMOV UR7, URZ ;  /* 0x000000ff00077c82 */ /* 0x000fe20008000000 */
[----:B------:R0:W-:Y:S01]  /*19a10*/  UTCQMMA gdesc[UR12], gdesc[UR14], tmem[UR8], tmem[UR16], idesc[UR17], UPT ;  /* 0x00ff100e0c0075ea */ /* 0x0001e2000b800308 */
        /* <DEDUP_REMOVED lines=8> */
.L_x_9:
[----:B------:R-:W2:Y:S04]  /*19aa0*/  LDL R7, [R1+0x6f4] ;  /* 0x0006f40001077983 */ /* 0x000ea80000100800 */
[----:B------:R-:W2:Y:S01]  /*19ab0*/  LDL.LU R6, [R1+0x6b8] ;  /* 0x0006b80001067983 */ /* 0x000ea20000300800 */
[----:B------:R-:W-:-:S04]  /*19ac0*/  UIADD3 UR11, UPT, UPT, UR11, 0x1, URZ ;  /* 0x000000010b0b7890 */ /* 0x000fc8000fffe0ff */
[----:B------:R-:W-:-:S04]  /*19ad0*/  UISETP.GT.AND UP1, UPT, UR11, 0x1, UPT ;  /* 0x000000010b00788c */ /* 0x000fc8000bf24270 */
[----:B0-----:R-:W-:Y:S02]  /*19ae0*/  USEL UR5, URZ, 0x1, !UP1 ;  /* 0x00000001ff057887 */ /* 0x001fe4000c800000 */
[----:B------:R-:W-:Y:S02]  /*19af0*/  USEL UR11, UR11, URZ, !UP1 ;  /* 0x000000ff0b0b7287 */ /* 0x000fe4000c800000 */
[----:B------:R-:W-:Y:S01]  /*19b00*/  ULOP3.LUT UR5, UR4, UR5, URZ, 0x3c, !UPT ;  /* 0x0000000504057292 */ /* 0x000fe2000f8e3cff */
[----:B--2---:R-:W-:Y:S02]  /*19b10*/  ISETP.NE.U32.AND P1, PT, R6, R7, PT ;  /* 0x000000070600720c */ /* 0x004fe40003f25070 */
[----:B------:R-:W2:Y:S01]  /*19b20*/  LDL.LU R7, [R1+0x6cc] ;  /* 0x0006cc0001077983 */ /* 0x000ea20000300800 */
[----:B------:R-:W-:-:S03]  /*19b30*/  IMAD.U32 R6, RZ, RZ, UR4 ;  /* 0x00000004ff067e24 */ /* 0x000fc6000f8e00ff */
[----:B--2---:R1:W-:Y:S07]  /*19b40*/  STL [R1+0x6b8], R7 ;  /* 0x0006b80701007387 */ /* 0x0043ee0000100800 */
[----:B------:R-:W-:Y:S05]  /*19b50*/  @P1 BRA `(.L_x_10) ;  /* 0xffffff5c00a81947 */ /* 0x000fea000383ffff */
.L_x_7:
[----:B-1----:R-:W1:Y:S01]  /*19b60*/  LDC R7, c[0x0][0x3a0] ;  /* 0x0000e800ff077b82 */ /* 0x002e620000000800 */
[----:B------:R-:W2:Y:S01]  /*19b70*/  LDCU UR7, c[0x0][0x3b8] ;  /* 0x00007700ff0777ac */ /* 0x000ea20008000800 */
[----:B------:R-:W3:Y:S01]  /*19b80*/  LDCU UR5, c[0x0][0x3b4] ;  /* 0x00007680ff0577ac */ /* 0x000ee20008000800 */
[----:B------:R-:W4:Y:S01]  /*19b90*/  LDCU.128 UR12, c[0x0][0x390] ;  /* 0x00007200ff0c77ac */ /* 0x000f220008000c00 */
[----:B--2--5:R-:W-:Y:S02]  /*19ba0*/  IMAD R69, R68, UR7, RZ ;  /* 0x0000000744457c24 */ /* 0x024fe4000f8e02ff */
[----:B-1----:R-:W-:-:S05]  /*19bb0*/  VIADD R7, R7, 0x7f ;  /* 0x0000007f07077836 */ /* 0x002fca0000000000 */
[----:B------:R-:W-:-:S13]  /*19bc0*/  ISETP.GE.AND P0, PT, R7, 0x80, PT ;  /* 0x000000800700780c */ /* 0x000fda0003f06270 */
[----:B---34-:R-:W-:Y:S05]  /*19bd0*/  @!P0 BRA `(.L_x_11) ;  /* 0x0000000000108947 */ /* 0x018fea0003800000 */
[----:B------:R-:W-:-:S06]  /*19be0*/  USHF.L.U32 UR4, UR4, 0x1f, URZ ;  /* 0x0000001f04047899 */ /* 0x000fcc00080006ff */
[----:B------:R-:W-:-:S04]  /*19bf0*/  IMAD.U32 R0, RZ, RZ, UR4 ;  /* 0x00000004ff007e24 */ /* 0x000fc8000f8e00ff */
[----:B------:R-:W1:Y:S02]  /*19c00*/  SYNCS.PHASECHK.TRANS64.TRYWAIT P0, [UR6], R0 ;  /* 0x00000000ff0075a7 */ /* 0x000e640008001106 */
[----:B-1----:R-:W-:Y:S05]  /*19c10*/  @!P0 BRA `(.L_x_12) ;  /* 0x00000020007c8947 */ /* 0x002fea0003800000 */
.L_x_11:
[----:B------:R-:W-:Y:S06]  /*19c20*/  BAR.SYNC.DEFER_BLOCKING 0x0 ;  /* 0x0000000000007b1d */ /* 0x000fec0000010000 */
[----:B------:R-:W2:Y:S04]  /*19c30*/  LDL.LU R2, [R1+0x6f8] ;  /* 0x0006f80001027983 */ /* 0x000ea80000300800 */
[----:B------:R-:W3:Y:S04]  /*19c40*/  LDL.LU R72, [R1+0x744] ;  /* 0x0007440001487983 */ /* 0x000ee80000300800 */
[----:B------:R-:W4:Y:S04]  /*19c50*/  LDL.LU R71, [R1+0x740] ;  /* 0x0007400001477983 */ /* 0x000f280000300800 */
[----:B------:R-:W5:Y:S01]  /*19c60*/  LDL.LU R70, [R1+0x748] ;  /* 0x0007480001467983 */ /* 0x000f620000300800 */
[----:B------:R-:W-:Y:S01]  /*19c70*/  VIADD R74, R69, UR7 ;  /* 0x00000007454a7c36 */ /* 0x000fe20008000000 */
[----:B------:R-:W1:Y:S02]  /*19c80*/  @!P3 SYNCS.CCTL.IV [UR9+0xc000] ;  /* 0x00c00000ff00b9b1 */ /* 0x000e640008000009 */
[----:B-1----:R-:W-:Y:S01]  /*19c90*/  BAR.SYNC.DEFER_BLOCKING 0x0 ;  /* 0x0000000000007b1d */ /* 0x002fe20000010000 */
[----:B0-----:R-:W-:-:S04]  /*19ca0*/  VIADD R3, R74, UR7 ;  /* 0x000000074a037c36 */ /* 0x001fc80008000000 */
[----:B------:R-:W-:Y:S01]  /*19cb0*/  VIADD R73, R3, UR7 ;  /* 0x0000000703497c36 */ /* 0x000fe20008000000 */
[----:B------:R-:W0:Y:S01]  /*19cc0*/  LDTM.x64 R4, tmem[UR10] ;  /* 0x0000000a000479ee */ /* 0x000e220008340000 */
[----:B------:R-:W1:Y:S01]  /*19cd0*/  @!P3 SYNCS.CCTL.IV [UR9+0xc008] ;  /* 0x00c00800ff00b9b1 */ /* 0x000e620008000009 */
[----:B------:R-:W-:Y:S01]  /*19ce0*/  NOP ;  /* 0x0000000000007918 */ /* 0x000fe20000000000 */
[----:B0-----:R0:W-:Y:S04]  /*19cf0*/  STL [R1+0x7fc], R66 ;  /* 0x0007fc4201007387 */ /* 0x0011e80000100800 */
[----:B------:R1:W-:Y:S04]  /*19d00*/  STL [R1+0x7f8], R67 ;  /* 0x0007f84301007387 */ /* 0x0003e80000100800 */
[----:B0-----:R-:W5:Y:S04]  /*19d10*/  LDL.LU R66, [R1+0x74c] ;  /* 0x00074c0001427983 */ /* 0x001f680000300800 */
[----:B-1----:R-:W5:Y:S04]  /*19d20*/  LDL.LU R67, [R1+0x754] ;  /* 0x0007540001437983 */ /* 0x002f680000300800 */
[----:B------:R-:W5:Y:S01]  /*19d30*/  LDL.LU R91, [R1+0x750] ;  /* 0x00075000015b7983 */ /* 0x000f620000300800 */
[----:B------:R-:W-:-:S04]  /*19d40*/  F2FP.SATFINITE.E5M2.F32.PACK_AB_MERGE_C R92, R5, R4, RZ ;  /* 0x00000004055c723e */ /* 0x000fc800048060ff */
[----:B------:R-:W-:-:S04]  /*19d50*/  PRMT R93, R92, 0x9910, RZ ;  /* 0x000099105c5d7816 */ /* 0x000fc800000000ff */
[----:B------:R-:W-:Y:S02]  /*19d60*/  SHF.R.S32.HI R93, RZ, 0x8, R93 ;  /* 0x00000008ff5d7819 */ /* 0x000fe4000001145d */
[C---:B--2---:R-:W-:Y:S01]  /*19d70*/  ISETP.GE.AND P0, PT, R2.reuse, UR14, PT ;  /* 0x0000000e02007c0c */ /* 0x044fe2000bf06270 */
[----:B------:R-:W-:-:S03]  /*19d80*/  IMAD R2, R2, UR5, RZ ;  /* 0x0000000502027c24 */ /* 0x000fc6000f8e02ff */
[----:B---3--:R-:W-:Y:S02]  /*19d90*/  ISETP.LT.AND P1, PT, R72, UR15, !P0 ;  /* 0x0000000f48007c0c */ /* 0x008fe4000c721270 */
[----:B------:R-:W-:Y:S02]  /*19da0*/  IADD3 R0, P4, PT, R2, UR12, RZ ;  /* 0x0000000c02007c10 */ /* 0x000fe4000ff9e0ff */
[----:B----4-:R-:W-:Y:S01]  /*19db0*/  ISETP.LT.AND P2, PT, R71, UR15, !P0 ;  /* 0x0000000f47007c0c */ /* 0x010fe2000c741270 */
[----:B------:R-:W-:Y:S01]  /*19dc0*/  VIADD R71, R73, UR7 ;  /* 0x0000000749477c36 */ /* 0x000fe20008000000 */
[----:B------:R-:W-:Y:S02]  /*19dd0*/  ISETP.LT.AND P5, PT, R68, UR15, !P0 ;  /* 0x0000000f44007c0c */ /* 0x000fe4000c7a1270 */
[----:B------:R-:W-:Y:S01]  /*19de0*/  LEA.HI.X.SX32 R2, R2, UR13, 0x1, P4 ;  /* 0x0000000d02027c11 */ /* 0x000fe2000a0f0eff */
[----:B------:R-:W-:Y:S01]  /*19df0*/  VIADD R72, R71, UR7 ;  /* 0x0000000747487c36 */ /* 0x000fe20008000000 */
[----:B------:R-:W-:-:S02]  /*19e00*/  IADD3 R68, P3, PT, R69, R0, RZ ;  /* 0x0000000045447210 */ /* 0x000fc40007f7e0ff */
[----:B-----5:R-:W-:Y:S01]  /*19e10*/  ISETP.LT.AND P6, PT, R70, UR15, !P0 ;  /* 0x0000000f46007c0c */ /* 0x020fe2000c7c1270 */
[----:B------:R-:W-:Y:S01]  /*19e20*/  VIADD R70, R72, UR7 ;  /* 0x0000000748467c36 */ /* 0x000fe20008000000 */
[----:B------:R-:W-:Y:S02]  /*19e30*/  LEA.HI.X.SX32 R69, R69, R2, 0x1, P3 ;  /* 0x0000000245457211 */ /* 0x000fe400018f0eff */
[-C--:B------:R-:W-:Y:S02]  /*19e40*/  IADD3 R86, P4, PT, R74, R0.reuse, RZ ;  /* 0x000000004a567210 */ /* 0x080fe40007f9e0ff */
[C---:B------:R-:W-:Y:S01]  /*19e50*/  IADD3 R84, P3, PT, R3.reuse, R0, RZ ;  /* 0x0000000003547210 */ /* 0x040fe20007f7e0ff */
[----:B------:R-:W-:Y:S01]  /*19e60*/  VIADD R4, R70, UR7 ;  /* 0x0000000746047c36 */ /* 0x000fe20008000000 */
[-C--:B------:R-:W-:Y:S02]  /*19e70*/  LEA.HI.X.SX32 R87, R74, R2.reuse, 0x1, P4 ;  /* 0x000000024a577211 */ /* 0x080fe400020f0eff */
[----:B------:R-:W-:Y:S01]  /*19e80*/  LEA.HI.X.SX32 R85, R3, R2, 0x1, P3 ;  /* 0x0000000203557211 */ /* 0x000fe200018f0eff */
[----:B------:R-:W-:Y:S01]  /*19e90*/  VIADD R3, R4, UR7 ;  /* 0x0000000704037c36 */ /* 0x000fe20008000000 */
[----:B------:R-:W-:-:S02]  /*19ea0*/  IADD3 R82, P4, PT, R73, R0, RZ ;  /* 0x0000000049527210 */ /* 0x000fc40007f9e0ff */
[----:B------:R-:W-:Y:S02]  /*19eb0*/  IADD3 R80, P3, PT, R71, R0, RZ ;  /* 0x0000000047507210 */ /* 0x000fe40007f7e0ff */
[-C--:B------:R-:W-:Y:S02]  /*19ec0*/  LEA.HI.X.SX32 R83, R73, R2.reuse, 0x1, P4 ;  /* 0x0000000249537211 */ /* 0x080fe400020f0eff */
[----:B------:R-:W-:Y:S01]  /*19ed0*/  LEA.HI.X.SX32 R81, R71, R2, 0x1, P3 ;  /* 0x0000000247517211 */ /* 0x000fe200018f0eff */
[----:B------:R-:W-:Y:S01]  /*19ee0*/  VIADD R71, R3, UR7 ;  /* 0x0000000703477c36 */ /* 0x000fe20008000000 */
[-C--:B------:R-:W-:Y:S02]  /*19ef0*/  IADD3 R76, P4, PT, R72, R0.reuse, RZ ;  /* 0x00000000484c7210 */ /* 0x080fe40007f9e0ff */
[----:B------:R-:W-:Y:S01]  /*19f00*/  IADD3 R78, P3, PT, R70, R0, RZ ;  /* 0x00000000464e7210 */ /* 0x000fe20007f7e0ff */
[----:B------:R-:W-:Y:S01]  /*19f10*/  VIADD R5, R71, UR7 ;  /* 0x0000000747057c36 */ /* 0x000fe20008000000 */
[----:B------:R-:W-:-:S02]  /*19f20*/  LEA.HI.X.SX32 R77, R72, R2, 0x1, P4 ;  /* 0x00000002484d7211 */ /* 0x000fc400020f0eff */
[----:B------:R-:W-:Y:S02]  /*19f30*/  IADD3 R72, P4, PT, R4, R0, RZ ;  /* 0x0000000004487210 */ /* 0x000fe40007f9e0ff */
[----:B------:R-:W-:Y:S01]  /*19f40*/  LEA.HI.X.SX32 R79, R70, R2, 0x1, P3 ;  /* 0x00000002464f7211 */ /* 0x000fe200018f0eff */
[----:B------:R-:W-:Y:S01]  /*19f50*/  VIADD R89, R5, UR7 ;  /* 0x0000000705597c36 */ /* 0x000fe20008000000 */
[----:B------:R-:W-:Y:S02]  /*19f60*/  IADD3 R74, P3, PT, R3, R0, RZ ;  /* 0x00000000034a7210 */ /* 0x000fe40007f7e0ff */
[----:B------:R-:W-:Y:S02]  /*19f70*/  LEA.HI.X.SX32 R73, R4, R2, 0x1, P4 ;  /* 0x0000000204497211 */ /* 0x000fe400020f0eff */
[----:B------:R-:W-:Y:S02]  /*19f80*/  IADD3 R70, P4, PT, R71, R0, RZ ;  /* 0x0000000047467210 */ /* 0x000fe40007f9e0ff */
[----:B------:R-:W-:Y:S01]  /*19f90*/  LEA.HI.X.SX32 R75, R3, R2, 0x1, P3 ;  /* 0x00000002034b7211 */ /* 0x000fe200018f0eff */
[----:B------:R-:W-:Y:S01]  /*19fa0*/  VIADD R3, R89, UR7 ;  /* 0x0000000759037c36 */ /* 0x000fe20008000000 */
[----:B------:R-:W-:-:S02]  /*19fb0*/  IADD3 R4, P3, PT, R5, R0, RZ ;  /* 0x0000000005047210 */ /* 0x000fc40007f7e0ff */
[----:B------:R-:W-:Y:S02]  /*19fc0*/  LEA.HI.X.SX32 R71, R71, R2, 0x1, P4 ;  /* 0x0000000247477211 */ /* 0x000fe400020f0eff */
[----:B------:R-:W-:Y:S02]  /*19fd0*/  IADD3 R88, P4, PT, R89, R0, RZ ;  /* 0x0000000059587210 */ /* 0x000fe40007f9e0ff */
[----:B------:R-:W-:Y:S02]  /*19fe0*/  LEA.HI.X.SX32 R5, R5, R2, 0x1, P3 ;  /* 0x0000000205057211 */ /* 0x000fe400018f0eff */
[----:B------:R-:W-:Y:S02]  /*19ff0*/  IADD3 R90, P3, PT, R3, R0, RZ ;  /* 0x00000000035a7210 */ /* 0x000fe40007f7e0ff */
[----:B------:R-:W-:Y:S02]  /*1a000*/  LEA.HI.X.SX32 R89, R89, R2, 0x1, P4 ;  /* 0x0000000259597211 */ /* 0x000fe400020f0eff */
[----:B------:R-:W-:-:S02]  /*1a010*/  ISETP.LT.AND P4, PT, R91, UR15, !P0 ;  /* 0x0000000f5b007c0c */ /* 0x000fc4000c781270 */
[----:B------:R-:W-:Y:S01]  /*1a020*/  LEA.HI.X.SX32 R91, R3, R2, 0x1, P3 ;  /* 0x00000002035b7211 */ /* 0x000fe200018f0eff */
[----:B------:R0:W-:Y:S01]  /*1a030*/  @P5 STG.E.U8 desc[UR18][R68.64], R92 ;  /* 0x0000005c44005986 */ /* 0x0001e2000c101112 */
[----:B------:R-:W-:-:S03]  /*1a040*/  ISETP.LT.AND P3, PT, R66, UR15, !P0 ;  /* 0x0000000f42007c0c */ /* 0x000fc6000c761270 */
[----:B------:R-:W2:Y:S04]  /*1a050*/  LDL.LU R66, [R1+0x7fc] ;  /* 0x0007fc0001427983 */ /* 0x000ea80000300800 */
[----:B0-----:R-:W3:Y:S01]  /*1a060*/  LDL.LU R92, [R1+0x758] ;  /* 0x00075800015c7983 */ /* 0x001ee20000300800 */
[----:B------:R-:W-:-:S03]  /*1a070*/  ISETP.LT.AND P5, PT, R67, UR15, !P0 ;  /* 0x0000000f43007c0c */ /* 0x000fc6000c7a1270 */
[----:B------:R-:W4:Y:S04]  /*1a080*/  LDL.LU R69, [R1+0x75c] ;  /* 0x00075c0001457983 */ /* 0x000f280000300800 */
[----:B------:R-:W5:Y:S04]  /*1a090*/  LDL.LU R68, [R1+0x760] ;  /* 0x0007600001447983 */ /* 0x000f680000300800 */
[----:B------:R-:W2:Y:S04]  /*1a0a0*/  LDL.LU R67, [R1+0x7f8] ;  /* 0x0007f80001437983 */ /* 0x000ea80000300800 */
[----:B------:R0:W-:Y:S04]  /*1a0b0*/  @P1 STG.E.U8 desc[UR18][R86.64], R93 ;  /* 0x0000005d56001986 */ /* 0x0001e8000c101112 */
[----:B0-----:R-:W2:Y:S01]  /*1a0c0*/  LDL.LU R93, [R1+0x764] ;  /* 0x00076400015d7983 */ /* 0x001ea20000300800 */
[----:B------:R-:W-:-:S02]  /*1a0d0*/  F2FP.SATFINITE.E5M2.F32.PACK_AB_MERGE_C R6, R7, R6, RZ ;  /* 0x000000060706723e */ /* 0x000fc400048060ff */
[----:B------:R-:W-:Y:S02]  /*1a0e0*/  F2FP.SATFINITE.E5M2.F32.PACK_AB_MERGE_C R8, R9, R8, RZ ;  /* 0x000000080908723e */ /* 0x000fe400048060ff */
[----:B------:R-:W-:Y:S01]  /*1a0f0*/  PRMT R7, R6, 0x9910, RZ ;  /* 0x0000991006077816 */ /* 0x000fe200000000ff */
[----:B------:R0:W-:Y:S03]  /*1a100*/  @P2 STG.E.U8 desc[UR18][R84.64], R6 ;  /* 0x0000000654002986 */ /* 0x0001e6000c101112 */
[----:B------:R-:W-:Y:S02]  /*1a110*/  SHF.R.S32.HI R7, RZ, 0x8, R7 ;  /* 0x00000008ff077819 */ /* 0x000fe40000011407 */
[----:B------:R-:W-:Y:S02]  /*1a120*/  F2FP.SATFINITE.E5M2.F32.PACK_AB_MERGE_C R10, R11, R10, RZ ;  /* 0x0000000a0b0a723e */ /* 0x000fe400048060ff */
[----:B0-----:R-:W-:Y:S01]  /*1a130*/  PRMT R6, R8, 0x9910, RZ ;  /* 0x0000991008067816 */ /* 0x001fe200000000ff */
[----:B------:R0:W-:Y:S03]  /*1a140*/  @P6 STG.E.U8 desc[UR18][R82.64], R7 ;  /* 0x0000000752006986 */ /* 0x0001e6000c101112 */
[----:B------:R-:W-:Y:S01]  /*1a150*/  SHF.R.S32.HI R6, RZ, 0x8, R6 ;  /* 0x00000008ff067819 */ /* 0x000fe20000011406 */
[----:B------:R-:W-:Y:S01]  /*1a160*/  @P4 STG.E.U8 desc[UR18][R80.64], R8 ;  /* 0x0000000850004986 */ /* 0x000fe2000c101112 */
[----:B------:R-:W-:-:S03]  /*1a170*/  F2FP.SATFINITE.E5M2.F32.PACK_AB_MERGE_C R12, R13, R12, RZ ;  /* 0x0000000c0d0c723e */ /* 0x000fc600048060ff */
[----:B------:R1:W-:Y:S01]  /*1a180*/  @P3 STG.E.U8 desc[UR18][R76.64], R6 ;  /* 0x000000064c003986 */ /* 0x0003e2000c101112 */
[----:B0-----:R-:W-:-:S03]  /*1a190*/  PRMT R7, R10, 0x9910, RZ ;  /* 0x000099100a077816 */ /* 0x001fc600000000ff */
[----:B------:R0:W-:Y:S01]  /*1a1a0*/  @P5 STG.E.U8 desc[UR18][R78.64], R10 ;  /* 0x0000000a4e005986 */ /* 0x0001e2000c101112 */
[----:B------:R-:W-:Y:S02]  /*1a1b0*/  SHF.R.S32.HI R7, RZ, 0x8, R7 ;  /* 0x00000008ff077819 */ /* 0x000fe40000011407 */
[----:B-1----:R-:W-:Y:S02]  /*1a1c0*/  PRMT R6, R12, 0x9910, RZ ;  /* 0x000099100c067816 */ /* 0x002fe400000000ff */
[----:B------:R-:W-:Y:S02]  /*1a1d0*/  F2FP.SATFINITE.E5M2.F32.PACK_AB_MERGE_C R14, R15, R14, RZ ;  /* 0x0000000e0f0e723e */ /* 0x000fe400048060ff */
[----:B------:R-:W-:Y:S02]  /*1a1e0*/  SHF.R.S32.HI R6, RZ, 0x8, R6 ;  /* 0x00000008ff067819 */ /* 0x000fe40000011406 */
[----:B---3--:R-:W-:Y:S02]  /*1a1f0*/  ISETP.LT.AND P1, PT, R92, UR15, !P0 ;  /* 0x0000000f5c007c0c */ /* 0x008fe4000c721270 */
[----:B------:R-:W3:Y:S04]  /*1a200*/  LDL.LU R92, [R1+0x76c] ;  /* 0x00076c00015c7983 */ /* 0x000ee80000300800 */
[----:B------:R-:W3:Y:S04]  /*1a210*/  LDL.LU R87, [R1+0x77c] ;  /* 0x00077c0001577983 */ /* 0x000ee80000300800 */
[----:B------:R-:W3:Y:S04]  /*1a220*/  LDL.LU R86, [R1+0x778] ;  /* 0x0007780001567983 */ /* 0x000ee80000300800 */
[----:B------:R-:W3:Y:S01]  /*1a230*/  LDL.LU R84, [R1+0x774] ;  /* 0x0007740001547983 */ /* 0x000ee20000300800 */
[----:B----4-:R-:W-:-:S02]  /*1a240*/  ISETP.LT.AND P2, PT, R69, UR15, !P0 ;  /* 0x0000000f45007c0c */ /* 0x010fc4000c741270 */
[----:B-----5:R-:W-:Y:S01]  /*1a250*/  ISETP.LT.AND P6, PT, R68, UR15, !P0 ;  /* 0x0000000f44007c0c */ /* 0x020fe2000c7c1270 */
[----:B------:R-:W4:Y:S04]  /*1a260*/  LDL.LU R69, [R1+0x770] ;  /* 0x0007700001457983 */ /* 0x000f280000300800 */
[----:B------:R-:W5:Y:S04]  /*1a270*/  LDL.LU R68, [R1+0x768] ;  /* 0x0007680001447983 */ /* 0x000f680000300800 */
[----:B------:R-:W4:Y:S01]  /*1a280*/  LDL.LU R11, [R1+0x780] ;  /* 0x00078000010b7983 */ /* 0x000f220000300800 */
[----:B--2---:R-:W-:-:S03]  /*1a290*/  ISETP.LT.AND P4, PT, R93, UR15, !P0 ;  /* 0x0000000f5d007c0c */ /* 0x004fc6000c781270 */
[----:B0-----:R-:W2:Y:S04]  /*1a2a0*/  LDL.LU R10, [R1+0x790] ;  /* 0x00079000010a7983 */ /* 0x001ea80000300800 */
[----:B------:R-:W2:Y:S04]  /*1a2b0*/  LDL.LU R9, [R1+0x78c] ;  /* 0x00078c0001097983 */ /* 0x000ea80000300800 */
[----:B------:R0:W-:Y:S04]  /*1a2c0*/  @P1 STG.E.U8 desc[UR18][R72.64], R7 ;  /* 0x0000000748001986 */ /* 0x0001e8000c101112 */
[----:B------:R-:W-:Y:S04]  /*1a2d0*/  @P2 STG.E.U8 desc[UR18][R74.64], R12 ;  /* 0x0000000c4a002986 */ /* 0x000fe8000c101112 */
[----:B------:R-:W-:Y:S01]  /*1a2e0*/  @P6 STG.E.U8 desc[UR18][R70.64], R6 ;  /* 0x0000000646006986 */ /* 0x000fe2000c101112 */
[----:B0-----:R-:W-:-:S03]  /*1a2f0*/  PRMT R7, R14, 0x9910, RZ ;  /* 0x000099100e077816 */ /* 0x001fc600000000ff */
[----:B------:R0:W-:Y:S04]  /*1a300*/  @P4 STG.E.U8 desc[UR18][R4.64], R14 ;  /* 0x0000000e04004986 */ /* 0x0001e8000c101112 */
[----:B0-----:R-:W5:Y:S04]  /*1a310*/  LDL.LU R14, [R1+0x794] ;  /* 0x00079400010e7983 */ /* 0x001f680000300800 */
[----:B------:R-:W5:Y:S04]  /*1a320*/  LDL.LU R13, [R1+0x798] ;  /* 0x00079800010d7983 */ /* 0x000f680000300800 */
[----:B------:R-:W5:Y:S01]  /*1a330*/  LDL.LU R12, [R1+0x7a8] ;  /* 0x0007a800010c7983 */ /* 0x000f620000300800 */
[----:B------:R-:W-:Y:S01]  /*1a340*/  F2FP.SATFINITE.E5M2.F32.PACK_AB_MERGE_C R16, R17, R16, RZ ;  /* 0x000000101110723e */ /* 0x000fe200048060ff */
[----:B------:R-:W-:Y:S01]  /*1a350*/  VIADD R3, R3, UR7 ;  /* 0x0000000703037c36 */ /* 0x000fe20008000000 */
[----:B------:R-:W-:-:S02]  /*1a360*/  SHF.R.S32.HI R7, RZ, 0x8, R7 ;  /* 0x00000008ff077819 */ /* 0x000fc40000011407 */
[----:B------:R-:W-:Y:S01]  /*1a370*/  PRMT R4, R16, 0x9910, RZ ;  /* 0x0000991010047816 */ /* 0x000fe200000000ff */
[----:B------:R-:W-:-:S04]  /*1a380*/  VIADD R8, R3, UR7 ;  /* 0x0000000703087c36 */ /* 0x000fc80008000000 */
[----:B------:R-:W-:Y:S01]  /*1a390*/  IMAD.MOV.U32 R6, RZ, RZ, R4 ;  /* 0x000000ffff067224 */ /* 0x000fe200078e0004 */
[----:B------:R-:W-:Y:S02]  /*1a3a0*/  F2FP.SATFINITE.E5M2.F32.PACK_AB_MERGE_C R18, R19, R18, RZ ;  /* 0x000000121312723e */ /* 0x000fe400048060ff */
[----:B------:R-:W-:Y:S02]  /*1a3b0*/  F2FP.SATFINITE.E5M2.F32.PACK_AB_MERGE_C R20, R21, R20, RZ ;  /* 0x000000141514723e */ /* 0x000fe400048060ff */
[----:B---3--:R-:W-:Y:S02]  /*1a3c0*/  ISETP.LT.AND P3, PT, R92, UR15, !P0 ;  /* 0x0000000f5c007c0c */ /* 0x008fe4000c761270 */
[----:B------:R-:W-:Y:S02]  /*1a3d0*/  ISETP.LT.AND P5, PT, R87, UR15, !P0 ;  /* 0x0000000f57007c0c */ /* 0x000fe4000c7a1270 */
[----:B------:R-:W-:-:S09]  /*1a3e0*/  ISETP.LT.AND P1, PT, R86, UR15, !P0 ;  /* 0x0000000f56007c0c */ /* 0x000fd2000c721270 */
[----:B------:R0:W-:Y:S01]  /*1a3f0*/  @P3 STG.E.U8 desc[UR18][R88.64], R7 ;  /* 0x0000000758003986 */ /* 0x0001e2000c101112 */
[C---:B------:R-:W-:Y:S02]  /*1a400*/  IADD3 R4, P3, PT, R3.reuse, R0, RZ ;  /* 0x0000000003047210 */ /* 0x040fe40007f7e0ff */
[----:B------:R-:W-:Y:S02]  /*1a410*/  ISETP.LT.AND P2, PT, R84, UR15, !P0 ;  /* 0x0000000f54007c0c */ /* 0x000fe4000c741270 */
[----:B------:R-:W-:Y:S01]  /*1a420*/  LEA.HI.X.SX32 R5, R3, R2, 0x1, P3 ;  /* 0x0000000203057211 */ /* 0x000fe200018f0eff */
[----:B------:R-:W-:Y:S01]  /*1a430*/  @P5 STG.E.U8 desc[UR18][R90.64], R16 ;  /* 0x000000105a005986 */ /* 0x000fe2000c101112 */
[----:B------:R-:W-:Y:S02]  /*1a440*/  SHF.R.S32.HI R3, RZ, 0x8, R6 ;  /* 0x00000008ff037819 */ /* 0x000fe40000011406 */
[----:B------:R-:W-:-:S03]  /*1a450*/  IADD3 R6, P5, PT, R8, R0, RZ ;  /* 0x0000000008067210 */ /* 0x000fc60007fbe0ff */
[----:B------:R1:W-:Y:S01]  /*1a460*/  @P1 STG.E.U8 desc[UR18][R4.64], R3 ;  /* 0x0000000304001986 */ /* 0x0003e2000c101112 */
[C---:B0-----:R-:W-:Y:S01]  /*1a470*/  LEA.HI.X.SX32 R7, R8.reuse, R2, 0x1, P5 ;  /* 0x0000000208077211 */ /* 0x041fe200028f0eff */
[----:B------:R-:W-:-:S04]  /*1a480*/  VIADD R8, R8, UR7 ;  /* 0x0000000708087c36 */ /* 0x000fc80008000000 */
[----:B------:R0:W-:Y:S01]  /*1a490*/  @P2 STG.E.U8 desc[UR18][R6.64], R18 ;  /* 0x0000001206002986 */ /* 0x0001e2000c101112 */
[----:B--2---:R-:W-:Y:S02]  /*1a4a0*/  ISETP.LT.AND P5, PT, R9, UR15, !P0 ;  /* 0x0000000f09007c0c */ /* 0x004fe4000c7a1270 */
[----:B-1----:R-:W-:Y:S02]  /*1a4b0*/  PRMT R3, R18, 0x9910, RZ ;  /* 0x0000991012037816 */ /* 0x002fe400000000ff */
[----:B------:R-:W-:-:S03]  /*1a4c0*/  IADD3 R4, P2, PT, R8, R0, RZ ;  /* 0x0000000008047210 */ /* 0x000fc60007f5e0ff */
[----:B------:R-:W-:Y:S02]  /*1a4d0*/  IMAD.MOV.U32 R9, RZ, RZ, R3 ;  /* 0x000000ffff097224 */ /* 0x000fe400078e0003 */
[C---:B------:R-:W-:Y:S01]  /*1a4e0*/  VIADD R3, R8.reuse, UR7 ;  /* 0x0000000708037c36 */ /* 0x040fe20008000000 */
[----:B------:R-:W-:-:S04]  /*1a4f0*/  LEA.HI.X.SX32 R5, R8, R2, 0x1, P2 ;  /* 0x0000000208057211 */ /* 0x000fc800010f0eff */
[----:B0-----:R-:W-:Y:S02]  /*1a500*/  IADD3 R6, P2, PT, R3, R0, RZ ;  /* 0x0000000003067210 */ /* 0x001fe40007f5e0ff */
[----:B----4-:R-:W-:Y:S02]  /*1a510*/  ISETP.LT.AND P6, PT, R69, UR15, !P0 ;  /* 0x0000000f45007c0c */ /* 0x010fe4000c7c1270 */
[----:B------:R-:W-:Y:S02]  /*1a520*/  ISETP.LT.AND P3, PT, R11, UR15, !P0 ;  /* 0x0000000f0b007c0c */ /* 0x000fe4000c761270 */
[----:B------:R-:W-:Y:S01]  /*1a530*/  LEA.HI.X.SX32 R7, R3, R2, 0x1, P2 ;  /* 0x0000000203077211 */ /* 0x000fe200010f0eff */
[----:B------:R-:W2:Y:S01]  /*1a540*/  LDL.LU R11, [R1+0x7a4] ;  /* 0x0007a400010b7983 */ /* 0x000ea20000300800 */
[----:B-----5:R-:W-:-:S03]  /*1a550*/  ISETP.LT.AND P2, PT, R14, UR15, !P0 ;  /* 0x0000000f0e007c0c */ /* 0x020fc6000c741270 */
[----:B------:R-:W3:Y:S01]  /*1a560*/  LDL.LU R14, [R1+0x7ac] ;  /* 0x0007ac00010e7983 */ /* 0x000ee20000300800 */
[----:B------:R-:W-:Y:S01]  /*1a570*/  SHF.R.S32.HI R9, RZ, 0x8, R9 ;  /* 0x00000008ff097819 */ /* 0x000fe20000011409 */
[----:B------:R-:W-:Y:S01]  /*1a580*/  VIADD R8, R3, UR7 ;  /* 0x0000000703087c36 */ /* 0x000fe20008000000 */
[----:B------:R-:W-:Y:S01]  /*1a590*/  ISETP.LT.AND P4, PT, R68, UR15, !P0 ;  /* 0x0000000f44007c0c */ /* 0x000fe2000c781270 */
[----:B------:R-:W4:Y:S01]  /*1a5a0*/  LDL.LU R15, [R1+0x7b0] ;  /* 0x0007b000010f7983 */ /* 0x000f220000300800 */
[----:B------:R-:W-:Y:S02]  /*1a5b0*/  ISETP.LT.AND P1, PT, R10, UR15, !P0 ;  /* 0x0000000f0a007c0c */ /* 0x000fe4000c721270 */
[----:B------:R-:W-:Y:S01]  /*1a5c0*/  PRMT R10, R20, 0x9910, RZ ;  /* 0x00009910140a7816 */ /* 0x000fe200000000ff */
[----:B------:R0:W-:Y:S03]  /*1a5d0*/  @P6 STG.E.U8 desc[UR18][R4.64], R9 ;  /* 0x0000000904006986 */ /* 0x0001e6000c101112 */
[----:B------:R-:W-:-:S02]  /*1a5e0*/  SHF.R.S32.HI R10, RZ, 0x8, R10 ;  /* 0x00000008ff0a7819 */ /* 0x000fc4000001140a */
[----:B0-----:R-:W-:-:S04]  /*1a5f0*/  IADD3 R4, P6, PT, R8, R0, RZ ;  /* 0x0000000008047210 */ /* 0x001fc80007fde0ff */
[----:B------:R-:W-:Y:S01]  /*1a600*/  LEA.HI.X.SX32 R5, R8, R2, 0x1, P6 ;  /* 0x0000000208057211 */ /* 0x000fe200030f0eff */
[----:B------:R0:W-:Y:S04]  /*1a610*/  @P4 STG.E.U8 desc[UR18][R6.64], R20 ;  /* 0x0000001406004986 */ /* 0x0001e8000c101112 */
[----:B------:R1:W-:Y:S01]  /*1a620*/  @P3 STG.E.U8 desc[UR18][R4.64], R10 ;  /* 0x0000000a04003986 */ /* 0x0003e2000c101112 */
[----:B------:R-:W-:-:S03]  /*1a630*/  ISETP.LT.AND P3, PT, R12, UR15, !P0 ;  /* 0x0000000f0c007c0c */ /* 0x000fc6000c761270 */
[----:B------:R-:W5:Y:S01]  /*1a640*/  LDL.LU R12, [R1+0x7c0] ;  /* 0x0007c000010c7983 */ /* 0x000f620000300800 */
[----:B------:R-:W-:Y:S01]  /*1a650*/  VIADD R3, R8, UR7 ;  /* 0x0000000708037c36 */ /* 0x000fe20008000000 */
[----:B------:R-:W-:Y:S02]  /*1a660*/  F2FP.SATFINITE.E5M2.F32.PACK_AB_MERGE_C R22, R23, R22, RZ ;  /* 0x000000161716723e */ /* 0x000fe400048060ff */
[----:B------:R-:W4:Y:S02]  /*1a670*/  LDL.LU R8, [R1+0x7bc] ;  /* 0x0007bc0001087983 */ /* 0x000f240000300800 */
[----:B0-----:R-:W-:-:S04]  /*1a680*/  IADD3 R6, P6, PT, R3, R0, RZ ;  /* 0x0000000003067210 */ /* 0x001fc80007fde0ff */
[C---:B------:R-:W-:Y:S01]  /*1a690*/  LEA.HI.X.SX32 R7, R3.reuse, R2, 0x1, P6 ;  /* 0x0000000203077211 */ /* 0x040fe200030f0eff */
[----:B------:R-:W-:-:S04]  /*1a6a0*/  VIADD R3, R3, UR7 ;  /* 0x0000000703037c36 */ /* 0x000fc80008000000 */
[----:B------:R0:W-:Y:S01]  /*1a6b0*/  @P1 STG.E.U8 desc[UR18][R6.64], R22 ;  /* 0x0000001606001986 */ /* 0x0001e2000c101112 */
[C---:B-1----:R-:W-:Y:S01]  /*1a6c0*/  IADD3 R4, P1, PT, R3.reuse, R0, RZ ;  /* 0x0000000003047210 */ /* 0x042fe20007f3e0ff */
[----:B------:R-:W-:-:S03]  /*1a6d0*/  VIADD R9, R3, UR7 ;  /* 0x0000000703097c36 */ /* 0x000fc60008000000 */
[----:B------:R-:W-:Y:S02]  /*1a6e0*/  LEA.HI.X.SX32 R5, R3, R2, 0x1, P1 ;  /* 0x0000000203057211 */ /* 0x000fe400008f0eff */
[----:B0-----:R-:W-:-:S04]  /*1a6f0*/  IADD3 R6, P1, PT, R9, R0, RZ ;  /* 0x0000000009067210 */ /* 0x001fc80007f3e0ff */
[C---:B------:R-:W-:Y:S01]  /*1a700*/  LEA.HI.X.SX32 R7, R9.reuse, R2, 0x1, P1 ;  /* 0x0000000209077211 */ /* 0x040fe200008f0eff */
[----:B------:R-:W-:Y:S01]  /*1a710*/  VIADD R3, R9, UR7 ;  /* 0x0000000709037c36 */ /* 0x000fe20008000000 */
[----:B------:R-:W-:Y:S02]  /*1a720*/  ISETP.LT.AND P4, PT, R13, UR15, !P0 ;  /* 0x0000000f0d007c0c */ /* 0x000fe4000c781270 */
[----:B------:R-:W-:-:S04]  /*1a730*/  F2FP.SATFINITE.E5M2.F32.PACK_AB_MERGE_C R25, R25, R24, RZ ;  /* 0x000000181919723e */ /* 0x000fc800048060ff */
[----:B------:R-:W-:-:S04]  /*1a740*/  PRMT R13, R25, 0x9910, RZ ;  /* 0x00009910190d7816 */ /* 0x000fc800000000ff */
[----:B------:R-:W-:Y:S02]  /*1a750*/  SHF.R.S32.HI R13, RZ, 0x8, R13 ;  /* 0x00000008ff0d7819 */ /* 0x000fe4000001140d */
[----:B--2---:R-:W-:Y:S02]  /*1a760*/  ISETP.LT.AND P6, PT, R11, UR15, !P0 ;  /* 0x0000000f0b007c0c */ /* 0x004fe4000c7c1270 */
[----:B------:R-:W-:Y:S02]  /*1a770*/  PRMT R11, R22, 0x9910, RZ ;  /* 0x00009910160b7816 */ /* 0x000fe400000000ff */
[----:B---3--:R-:W-:Y:S02]  /*1a780*/  ISETP.LT.AND P1, PT, R14, UR15, !P0 ;  /* 0x0000000f0e007c0c */ /* 0x008fe4000c721270 */
[----:B------:R-:W2:Y:S04]  /*1a790*/  LDL.LU R14, [R1+0x7c4] ;  /* 0x0007c400010e7983 */ /* 0x000ea80000300800 */
[----:B------:R-:W3:Y:S01]  /*1a7a0*/  LDL.LU R10, [R1+0x7c8] ;  /* 0x0007c800010a7983 */ /* 0x000ee20000300800 */
[----:B------:R-:W-:-:S05]  /*1a7b0*/  SHF.R.S32.HI R11, RZ, 0x8, R11 ;  /* 0x00000008ff0b7819 */ /* 0x000fca000001140b */
[----:B------:R0:W-:Y:S04]  /*1a7c0*/  @P5 STG.E.U8 desc[UR18][R4.64], R11 ;  /* 0x0000000b04005986 */ /* 0x0001e8000c101112 */
[----:B------:R1:W-:Y:S01]  /*1a7d0*/  @P2 STG.E.U8 desc[UR18][R6.64], R25 ;  /* 0x0000001906002986 */ /* 0x0003e2000c101112 */
[----:B0-----:R-:W-:-:S04]  /*1a7e0*/  IADD3 R4, P5, PT, R3, R0, RZ ;  /* 0x0000000003047210 */ /* 0x001fc80007fbe0ff */
[----:B------:R-:W-:-:S05]  /*1a7f0*/  LEA.HI.X.SX32 R5, R3, R2, 0x1, P5 ;  /* 0x0000000203057211 */ /* 0x000fca00028f0eff */
[----:B------:R0:W-:Y:S01]  /*1a800*/  @P4 STG.E.U8 desc[UR18][R4.64], R13 ;  /* 0x0000000d04004986 */ /* 0x0001e2000c101112 */
[----:B-----5:R-:W-:-:S03]  /*1a810*/  ISETP.LT.AND P4, PT, R12, UR15, !P0 ;  /* 0x0000000f0c007c0c */ /* 0x020fc6000c781270 */
[----:B------:R-:W5:Y:S01]  /*1a820*/  LDL.LU R12, [R1+0x7d8] ;  /* 0x0007d800010c7983 */ /* 0x000f620000300800 */
[----:B------:R-:W-:Y:S01]  /*1a830*/  VIADD R9, R3, UR7 ;  /* 0x0000000703097c36 */ /* 0x000fe20008000000 */
[----:B------:R-:W-:-:S04]  /*1a840*/  F2FP.SATFINITE.E5M2.F32.PACK_AB_MERGE_C R27, R27, R26, RZ ;  /* 0x0000001a1b1b723e */ /* 0x000fc800048060ff */
[----:B-1----:R-:W-:-:S04]  /*1a850*/  IADD3 R6, P5, PT, R9, R0, RZ ;  /* 0x0000000009067210 */ /* 0x002fc80007fbe0ff */
[C---:B------:R-:W-:Y:S01]  /*1a860*/  LEA.HI.X.SX32 R7, R9.reuse, R2, 0x1, P5 ;  /* 0x0000000209077211 */ /* 0x040fe200028f0eff */
[----:B------:R-:W-:Y:S01]  /*1a870*/  VIADD R9, R9, UR7 ;  /* 0x0000000709097c36 */ /* 0x000fe20008000000 */
[----:B----4-:R-:W-:Y:S02]  /*1a880*/  ISETP.LT.AND P5, PT, R8, UR15, !P0 ;  /* 0x0000000f08007c0c */ /* 0x010fe4000c7a1270 */
[----:B------:R-:W4:Y:S01]  /*1a890*/  LDL.LU R8, [R1+0x7d4] ;  /* 0x0007d40001087983 */ /* 0x000f220000300800 */
[----:B------:R-:W-:-:S03]  /*1a8a0*/  VIADD R3, R9, UR7 ;  /* 0x0000000709037c36 */ /* 0x000fc60008000000 */
[----:B------:R1:W-:Y:S01]  /*1a8b0*/  @P3 STG.E.U8 desc[UR18][R6.64], R27 ;  /* 0x0000001b06003986 */ /* 0x0003e2000c101112 */
[----:B0-----:R-:W-:Y:S02]  /*1a8c0*/  IADD3 R4, P3, PT, R9, R0, RZ ;  /* 0x0000000009047210 */ /* 0x001fe40007f7e0ff */
[----:B------:R-:W-:Y:S02]  /*1a8d0*/  PRMT R11, R27, 0x9910, RZ ;  /* 0x000099101b0b7816 */ /* 0x000fe400000000ff */
[----:B------:R-:W-:Y:S02]  /*1a8e0*/  LEA.HI.X.SX32 R5, R9, R2, 0x1, P3 ;  /* 0x0000000209057211 */ /* 0x000fe400018f0eff */
[----:B------:R-:W-:Y:S02]  /*1a8f0*/  SHF.R.S32.HI R11, RZ, 0x8, R11 ;  /* 0x00000008ff0b7819 */ /* 0x000fe4000001140b */
[----:B-1----:R-:W-:Y:S02]  /*1a900*/  IADD3 R6, P3, PT, R3, R0, RZ ;  /* 0x0000000003067210 */ /* 0x002fe40007f7e0ff */
[----:B------:R-:W-:-:S02]  /*1a910*/  F2FP.SATFINITE.E5M2.F32.PACK_AB_MERGE_C R29, R29, R28, RZ ;  /* 0x0000001c1d1d723e */ /* 0x000fc400048060ff */
[C---:B------:R-:W-:Y:S01]  /*1a920*/  LEA.HI.X.SX32 R7, R3.reuse, R2, 0x1, P3 ;  /* 0x0000000203077211 */ /* 0x040fe200018f0eff */
[----:B------:R0:W-:Y:S04]  /*1a930*/  @P6 STG.E.U8 desc[UR18][R4.64], R11 ;  /* 0x0000000b04006986 */ /* 0x0001e8000c101112 */
[----:B------:R1:W-:Y:S01]  /*1a940*/  @P1 STG.E.U8 desc[UR18][R6.64], R29 ;  /* 0x0000001d06001986 */ /* 0x0003e2000c101112 */
[----:B------:R-:W-:Y:S01]  /*1a950*/  VIADD R9, R3, UR7 ;  /* 0x0000000703097c36 */ /* 0x000fe20008000000 */
[----:B------:R-:W-:Y:S02]  /*1a960*/  ISETP.LT.AND P2, PT, R15, UR15, !P0 ;  /* 0x0000000f0f007c0c */ /* 0x000fe4000c741270 */
[----:B------:R-:W-:Y:S02]  /*1a970*/  PRMT R13, R29, 0x9910, RZ ;  /* 0x000099101d0d7816 */ /* 0x000fe400000000ff */
[----:B0-----:R-:W-:-:S02]  /*1a980*/  IADD3 R4, P6, PT, R9, R0, RZ ;  /* 0x0000000009047210 */ /* 0x001fc40007fde0ff */
[----:B------:R-:W-:Y:S02]  /*1a990*/  SHF.R.S32.HI R13, RZ, 0x8, R13 ;  /* 0x00000008ff0d7819 */ /* 0x000fe4000001140d */
[----:B------:R-:W-:-:S05]  /*1a9a0*/  LEA.HI.X.SX32 R5, R9, R2, 0x1, P6 ;  /* 0x0000000209057211 */ /* 0x000fca00030f0eff */
[----:B------:R0:W-:Y:S01]  /*1a9b0*/  @P2 STG.E.U8 desc[UR18][R4.64], R13 ;  /* 0x0000000d04002986 */ /* 0x0001e2000c101112 */
[----:B--2---:R-:W-:-:S03]  /*1a9c0*/  ISETP.LT.AND P3, PT, R14, UR15, !P0 ;  /* 0x0000000f0e007c0c */ /* 0x004fc6000c761270 */
[----:B------:R-:W2:Y:S01]  /*1a9d0*/  LDL.LU R14, [R1+0x7dc] ;  /* 0x0007dc00010e7983 */ /* 0x000ea20000300800 */
[----:B---3--:R-:W-:-:S03]  /*1a9e0*/  ISETP.LT.AND P1, PT, R10, UR15, !P0 ;  /* 0x0000000f0a007c0c */ /* 0x008fc6000c721270 */
[----:B------:R-:W3:Y:S01]  /*1a9f0*/  LDL.LU R10, [R1+0x7e0] ;  /* 0x0007e000010a7983 */ /* 0x000ee20000300800 */
        /* <DEDUP_REMOVED lines=20> */
[----:B------:R-:W-:-:S03]  /*1ab40*/  VIADD R3, R9, UR7 ;  /* 0x0000000709037c36 */ /* 0x000fc60008000000 */
[----:B0-----:R-:W4:Y:S01]  /*1ab50*/  LDL.LU R11, [R1+0x7f4] ;  /* 0x0007f400010b7983 */ /* 0x001f220000300800 */
[----:B------:R-:W-:Y:S02]  /*1ab60*/  PRMT R13, R33, 0x9910, RZ ;  /* 0x00009910210d7816 */ /* 0x000fe400000000ff */
[C---:B------:R-:W-:Y:S02]  /*1ab70*/  IADD3 R4, P5, PT, R3.reuse, R0, RZ ;  /* 0x0000000003047210 */ /* 0x040fe40007fbe0ff */
[----:B------:R-:W-:Y:S02]  /*1ab80*/  SHF.R.S32.HI R13, RZ, 0x8, R13 ;  /* 0x00000008ff0d7819 */ /* 0x000fe4000001140d */
[----:B------:R-:W-:-:S05]  /*1ab90*/  LEA.HI.X.SX32 R5, R3, R2, 0x1, P5 ;  /* 0x0000000203057211 */ /* 0x000fca00028f0eff */
[----:B------:R0:W-:Y:S01]  /*1aba0*/  @P1 STG.E.U8 desc[UR18][R4.64], R13 ;  /* 0x0000000d04001986 */ /* 0x0001e2000c101112 */
[----:B---3--:R-:W-:-:S03]  /*1abb0*/  ISETP.LT.AND P3, PT, R10, UR15, !P0 ;  /* 0x0000000f0a007c0c */ /* 0x008fc6000c761270 */
[----:B------:R-:W3:Y:S04]  /*1abc0*/  LDL.LU R10, [R1+0x7e8] ;  /* 0x0007e800010a7983 */ /* 0x000ee80000300800 */
[----:B------:R-:W3:Y:S04]  /*1abd0*/  LDL.LU R16, [R1+0x7e4] ;  /* 0x0007e40001107983 */ /* 0x000ee80000300800 */
[----:B------:R-:W3:Y:S01]  /*1abe0*/  LDL.LU R17, [R1+0x7d0] ;  /* 0x0007d00001117983 */ /* 0x000ee20000300800 */
[----:B--2---:R-:W-:Y:S02]  /*1abf0*/  ISETP.LT.AND P4, PT, R14, UR15, !P0 ;  /* 0x0000000f0e007c0c */ /* 0x004fe4000c781270 */
[----:B-----5:R-:W-:-:S02]  /*1ac00*/  ISETP.LT.AND P1, PT, R12, UR15, !P0 ;  /* 0x0000000f0c007c0c */ /* 0x020fc4000c721270 */
[----:B------:R-:W2:Y:S04]  /*1ac10*/  LDL.LU R12, [R1+0x7cc] ;  /* 0x0007cc00010c7983 */ /* 0x000ea80000300800 */
[----:B------:R-:W5:Y:S01]  /*1ac20*/  LDL.LU R14, [R1+0x7b8] ;  /* 0x0007b800010e7983 */ /* 0x000f620000300800 */
[----:B------:R-:W-:Y:S01]  /*1ac30*/  VIADD R9, R3, UR7 ;  /* 0x0000000703097c36 */ /* 0x000fe20008000000 */
[----:B------:R-:W-:-:S04]  /*1ac40*/  F2FP.SATFINITE.E5M2.F32.PACK_AB_MERGE_C R35, R35, R34, RZ ;  /* 0x000000222323723e */ /* 0x000fc800048060ff */
[----:B-1----:R-:W-:-:S04]  /*1ac50*/  IADD3 R6, P5, PT, R9, R0, RZ ;  /* 0x0000000009067210 */ /* 0x002fc80007fbe0ff */
[C---:B------:R-:W-:Y:S01]  /*1ac60*/  LEA.HI.X.SX32 R7, R9.reuse, R2, 0x1, P5 ;  /* 0x0000000209077211 */ /* 0x040fe200028f0eff */
[----:B------:R-:W-:Y:S01]  /*1ac70*/  VIADD R9, R9, UR7 ;  /* 0x0000000709097c36 */ /* 0x000fe20008000000 */
[----:B----4-:R-:W-:-:S03]  /*1ac80*/  ISETP.LT.AND P5, PT, R8, UR15, !P0 ;  /* 0x0000000f08007c0c */ /* 0x010fc6000c7a1270 */
[----:B------:R1:W-:Y:S01]  /*1ac90*/  @P2 STG.E.U8 desc[UR18][R6.64], R35 ;  /* 0x0000002306002986 */ /* 0x0003e2000c101112 */
[C---:B0-----:R-:W-:Y:S01]  /*1aca0*/  IADD3 R4, P2, PT, R9.reuse, R0, RZ ;  /* 0x0000000009047210 */ /* 0x041fe20007f5e0ff */
[----:B------:R-:W-:Y:S01]  /*1acb0*/  VIADD R3, R9, UR7 ;  /* 0x0000000709037c36 */ /* 0x000fe20008000000 */
[----:B------:R-:W-:Y:S02]  /*1acc0*/  PRMT R8, R35, 0x9910, RZ ;  /* 0x0000991023087816 */ /* 0x000fe400000000ff */
[----:B------:R-:W-:Y:S01]  /*1acd0*/  LEA.HI.X.SX32 R5, R9, R2, 0x1, P2 ;  /* 0x0000000209057211 */ /* 0x000fe200010f0eff */
[C---:B------:R-:W-:Y:S01]  /*1ace0*/  VIADD R9, R3.reuse, UR7 ;  /* 0x0000000703097c36 */ /* 0x040fe20008000000 */
[----:B------:R-:W-:Y:S02]  /*1acf0*/  SHF.R.S32.HI R13, RZ, 0x8, R8 ;  /* 0x00000008ff0d7819 */ /* 0x000fe40000011408 */
[----:B-1----:R-:W-:-:S03]  /*1ad00*/  IADD3 R6, P2, PT, R3, R0, RZ ;  /* 0x0000000003067210 */ /* 0x002fc60007f5e0ff */
[----:B------:R-:W-:Y:S01]  /*1ad10*/  @P6 STG.E.U8 desc[UR18][R4.64], R13 ;  /* 0x0000000d04006986 */ /* 0x000fe2000c101112 */
[----:B------:R-:W-:Y:S02]  /*1ad20*/  F2FP.SATFINITE.E5M2.F32.PACK_AB_MERGE_C R37, R37, R36, RZ ;  /* 0x000000242525723e */ /* 0x000fe400048060ff */
[----:B------:R-:W-:Y:S01]  /*1ad30*/  LEA.HI.X.SX32 R7, R3, R2, 0x1, P2 ;  /* 0x0000000203077211 */ /* 0x000fe200010f0eff */
[C---:B------:R-:W-:Y:S01]  /*1ad40*/  VIADD R3, R9.reuse, UR7 ;  /* 0x0000000709037c36 */ /* 0x040fe20008000000 */
[----:B------:R-:W-:Y:S02]  /*1ad50*/  IADD3 R8, P6, PT, R9, R0, RZ ;  /* 0x0000000009087210 */ /* 0x000fe40007fde0ff */
[----:B------:R-:W-:Y:S01]  /*1ad60*/  PRMT R15, R37, 0x9910, RZ ;  /* 0x00009910250f7816 */ /* 0x000fe200000000ff */
[----:B------:R0:W-:Y:S01]  /*1ad70*/  @P4 STG.E.U8 desc[UR18][R6.64], R37 ;  /* 0x0000002506004986 */ /* 0x0001e2000c101112 */
[----:B------:R-:W-:Y:S02]  /*1ad80*/  LEA.HI.X.SX32 R9, R9, R2, 0x1, P6 ;  /* 0x0000000209097211 */ /* 0x000fe400030f0eff */
[----:B------:R-:W-:-:S02]  /*1ad90*/  SHF.R.S32.HI R15, RZ, 0x8, R15 ;  /* 0x00000008ff0f7819 */ /* 0x000fc4000001140f */
[----:B------:R-:W-:Y:S02]  /*1ada0*/  ISETP.LT.AND P2, PT, R11, UR15, !P0 ;  /* 0x0000000f0b007c0c */ /* 0x000fe4000c741270 */
[----:B------:R-:W-:Y:S01]  /*1adb0*/  F2FP.SATFINITE.E5M2.F32.PACK_AB_MERGE_C R39, R39, R38, RZ ;  /* 0x000000262727723e */ /* 0x000fe200048060ff */
[----:B------:R1:W-:Y:S03]  /*1adc0*/  @P3 STG.E.U8 desc[UR18][R8.64], R15 ;  /* 0x0000000f08003986 */ /* 0x0003e6000c101112 */
[----:B0-----:R-:W-:-:S04]  /*1add0*/  PRMT R6, R39, 0x9910, RZ ;  /* 0x0000991027067816 */ /* 0x001fc800000000ff */
[----:B-1----:R-:W-:Y:S02]  /*1ade0*/  SHF.R.S32.HI R15, RZ, 0x8, R6 ;  /* 0x00000008ff0f7819 */ /* 0x002fe40000011406 */
[----:B------:R-:W-:Y:S02]  /*1adf0*/  F2FP.SATFINITE.E5M2.F32.PACK_AB_MERGE_C R41, R41, R40, RZ ;  /* 0x000000282929723e */ /* 0x000fe400048060ff */
[----:B---3--:R-:W-:Y:S02]  /*1ae00*/  ISETP.LT.AND P4, PT, R10, UR15, !P0 ;  /* 0x0000000f0a007c0c */ /* 0x008fe4000c781270 */
[----:B------:R-:W-:-:S04]  /*1ae10*/  IADD3 R10, P6, PT, R3, R0, RZ ;  /* 0x00000000030a7210 */ /* 0x000fc80007fde0ff */
[C---:B------:R-:W-:Y:S01]  /*1ae20*/  LEA.HI.X.SX32 R11, R3.reuse, R2, 0x1, P6 ;  /* 0x00000002030b7211 */ /* 0x040fe200030f0eff */
[----:B------:R-:W-:-:S04]  /*1ae30*/  VIADD R3, R3, UR7 ;  /* 0x0000000703037c36 */ /* 0x000fc80008000000 */
[----:B------:R0:W-:Y:S01]  /*1ae40*/  @P1 STG.E.U8 desc[UR18][R10.64], R39 ;  /* 0x000000270a001986 */ /* 0x0001e2000c101112 */
[C---:B------:R-:W-:Y:S01]  /*1ae50*/  IADD3 R4, P1, PT, R3.reuse, R0, RZ ;  /* 0x0000000003047210 */ /* 0x040fe20007f3e0ff */
[----:B------:R-:W-:-:S03]  /*1ae60*/  VIADD R7, R3, UR7 ;  /* 0x0000000703077c36 */ /* 0x000fc60008000000 */
[----:B------:R-:W-:Y:S02]  /*1ae70*/  LEA.HI.X.SX32 R5, R3, R2, 0x1, P1 ;  /* 0x0000000203057211 */ /* 0x000fe400008f0eff */
[C---:B------:R-:W-:Y:S01]  /*1ae80*/  IADD3 R6, P1, PT, R7.reuse, R0, RZ ;  /* 0x0000000007067210 */ /* 0x040fe20007f3e0ff */
[C---:B------:R-:W-:Y:S01]  /*1ae90*/  VIADD R3, R7.reuse, UR7 ;  /* 0x0000000707037c36 */ /* 0x040fe20008000000 */
[----:B------:R-:W-:Y:S02]  /*1aea0*/  ISETP.LT.AND P3, PT, R16, UR15, !P0 ;  /* 0x0000000f10007c0c */ /* 0x000fe4000c761270 */
[----:B------:R-:W3:Y:S01]  /*1aeb0*/  LDL.LU R16, [R1+0x7b4] ;  /* 0x0007b40001107983 */ /* 0x000ee20000300800 */
[----:B------:R-:W-:-:S03]  /*1aec0*/  LEA.HI.X.SX32 R7, R7, R2, 0x1, P1 ;  /* 0x0000000207077211 */ /* 0x000fc600008f0eff */
[----:B------:R-:W4:Y:S01]  /*1aed0*/  LDL.LU R18, [R1+0x7a0] ;  /* 0x0007a00001127983 */ /* 0x000f220000300800 */
[----:B--2---:R-:W-:-:S03]  /*1aee0*/  ISETP.LT.AND P1, PT, R12, UR15, !P0 ;  /* 0x0000000f0c007c0c */ /* 0x004fc6000c721270 */
[----:B------:R-:W2:Y:S04]  /*1aef0*/  LDL.LU R12, [R1+0x79c] ;  /* 0x00079c00010c7983 */ /* 0x000ea80000300800 */
[----:B------:R-:W-:Y:S04]  /*1af00*/  @P5 STG.E.U8 desc[UR18][R4.64], R15 ;  /* 0x0000000f04005986 */ /* 0x000fe8000c101112 */
[----:B------:R1:W-:Y:S01]  /*1af10*/  @P2 STG.E.U8 desc[UR18][R6.64], R41 ;  /* 0x0000002906002986 */ /* 0x0003e2000c101112 */
[----:B-----5:R-:W-:-:S03]  /*1af20*/  ISETP.LT.AND P2, PT, R14, UR15, !P0 ;  /* 0x0000000f0e007c0c */ /* 0x020fc6000c741270 */
[----:B------:R-:W5:Y:S01]  /*1af30*/  LDL.LU R14, [R1+0x788] ;  /* 0x00078800010e7983 */ /* 0x000f620000300800 */
[C---:B------:R-:W-:Y:S01]  /*1af40*/  IADD3 R8, P5, PT, R3.reuse, R0, RZ ;  /* 0x0000000003087210 */ /* 0x040fe20007fbe0ff */
[----:B------:R-:W-:Y:S01]  /*1af50*/  VIADD R13, R3, UR7 ;  /* 0x00000007030d7c36 */ /* 0x000fe20008000000 */
[----:B------:R-:W-:Y:S02]  /*1af60*/  ISETP.LT.AND P6, PT, R17, UR15, !P0 ;  /* 0x0000000f11007c0c */ /* 0x000fe4000c7c1270 */
[----:B------:R-:W-:Y:S02]  /*1af70*/  PRMT R17, R41, 0x9910, RZ ;  /* 0x0000991029117816 */ /* 0x000fe400000000ff */
[----:B------:R-:W-:Y:S02]  /*1af80*/  LEA.HI.X.SX32 R9, R3, R2, 0x1, P5 ;  /* 0x0000000203097211 */ /* 0x000fe400028f0eff */
[----:B0-----:R-:W-:Y:S02]  /*1af90*/  IADD3 R10, P5, PT, R13, R0, RZ ;  /* 0x000000000d0a7210 */ /* 0x001fe40007fbe0ff */
[----:B------:R-:W-:-:S02]  /*1afa0*/  SHF.R.S32.HI R17, RZ, 0x8, R17 ;  /* 0x00000008ff117819 */ /* 0x000fc40000011411 */
[----:B------:R-:W-:Y:S02]  /*1afb0*/  F2FP.SATFINITE.E5M2.F32.PACK_AB_MERGE_C R43, R43, R42, RZ ;  /* 0x0000002a2b2b723e */ /* 0x000fe400048060ff */
[C---:B------:R-:W-:Y:S01]  /*1afc0*/  LEA.HI.X.SX32 R11, R13.reuse, R2, 0x1, P5 ;  /* 0x000000020d0b7211 */ /* 0x040fe200028f0eff */
[----:B------:R-:W-:Y:S01]  /*1afd0*/  VIADD R13, R13, UR7 ;  /* 0x000000070d0d7c36 */ /* 0x000fe20008000000 */
[----:B------:R0:W-:Y:S01]  /*1afe0*/  @P4 STG.E.U8 desc[UR18][R8.64], R17 ;  /* 0x0000001108004986 */ /* 0x0001e2000c101112 */
[----:B-1----:R-:W-:-:S03]  /*1aff0*/  PRMT R6, R43, 0x9910, RZ ;  /* 0x000099102b067816 */ /* 0x002fc600000000ff */
[----:B------:R1:W-:Y:S01]  /*1b000*/  @P3 STG.E.U8 desc[UR18][R10.64], R43 ;  /* 0x0000002b0a003986 */ /* 0x0003e2000c101112 */
[C---:B------:R-:W-:Y:S01]  /*1b010*/  IADD3 R4, P3, PT, R13.reuse, R0, RZ ;  /* 0x000000000d047210 */ /* 0x040fe20007f7e0ff */
[----:B------:R-:W-:-:S03]  /*1b020*/  VIADD R3, R13, UR7 ;  /* 0x000000070d037c36 */ /* 0x000fc60008000000 */
[----:B------:R-:W-:Y:S02]  /*1b030*/  LEA.HI.X.SX32 R5, R13, R2, 0x1, P3 ;  /* 0x000000020d057211 */ /* 0x000fe400018f0eff */
[----:B------:R-:W-:Y:S02]  /*1b040*/  SHF.R.S32.HI R13, RZ, 0x8, R6 ;  /* 0x00000008ff0d7819 */ /* 0x000fe40000011406 */
[----:B------:R-:W-:-:S04]  /*1b050*/  IADD3 R6, P3, PT, R3, R0, RZ ;  /* 0x0000000003067210 */ /* 0x000fc80007f7e0ff */
[----:B------:R-:W-:Y:S02]  /*1b060*/  LEA.HI.X.SX32 R7, R3, R2, 0x1, P3 ;  /* 0x0000000203077211 */ /* 0x000fe400018f0eff */
[----:B------:R-:W-:Y:S01]  /*1b070*/  F2FP.SATFINITE.E5M2.F32.PACK_AB_MERGE_C R45, R45, R44, RZ ;  /* 0x0000002c2d2d723e */ /* 0x000fe200048060ff */
[----:B------:R-:W-:Y:S04]  /*1b080*/  @P6 STG.E.U8 desc[UR18][R4.64], R13 ;  /* 0x0000000d04006986 */ /* 0x000fe8000c101112 */
[----:B------:R0:W-:Y:S01]  /*1b090*/  @P1 STG.E.U8 desc[UR18][R6.64], R45 ;  /* 0x0000002d06001986 */ /* 0x0001e2000c101112 */
[----:B---3--:R-:W-:-:S03]  /*1b0a0*/  ISETP.LT.AND P4, PT, R16, UR15, !P0 ;  /* 0x0000000f10007c0c */ /* 0x008fc6000c781270 */
[----:B------:R-:W3:Y:S04]  /*1b0b0*/  LDL.LU R16, [R1+0x784] ;  /* 0x0007840001107983 */ /* 0x000ee80000300800 */
[----:B0-----:R-:W3:Y:S01]  /*1b0c0*/  LDL.LU R17, [R1+0x73c] ;  /* 0x00073c0001117983 */ /* 0x001ee20000300800 */
[----:B--2---:R-:W-:-:S03]  /*1b0d0*/  ISETP.LT.AND P3, PT, R12, UR15, !P0 ;  /* 0x0000000f0c007c0c */ /* 0x004fc6000c761270 */
[----:B------:R-:W2:Y:S01]  /*1b0e0*/  LDL.LU R12, [R1+0x738] ;  /* 0x00073800010c7983 */ /* 0x000ea20000300800 */
[----:B-----5:R-:W-:-:S03]  /*1b0f0*/  ISETP.LT.AND P1, PT, R14, UR15, !P0 ;  /* 0x0000000f0e007c0c */ /* 0x020fc6000c721270 */
[----:B------:R-:W5:Y:S01]  /*1b100*/  LDL.LU R14, [R1+0x734] ;  /* 0x00073400010e7983 */ /* 0x000f620000300800 */
[----:B------:R-:W-:-:S04]  /*1b110*/  VIADD R9, R3, UR7 ;  /* 0x0000000703097c36 */ /* 0x000fc80008000000 */
[C---:B------:R-:W-:Y:S01]  /*1b120*/  VIADD R3, R9.reuse, UR7 ;  /* 0x0000000709037c36 */ /* 0x040fe20008000000 */
[----:B------:R-:W-:Y:S02]  /*1b130*/  IADD3 R8, P6, PT, R9, R0, RZ ;  /* 0x0000000009087210 */ /* 0x000fe40007fde0ff */
[----:B------:R-:W-:Y:S02]  /*1b140*/  PRMT R15, R45, 0x9910, RZ ;  /* 0x000099102d0f7816 */ /* 0x000fe400000000ff */
[----:B------:R-:W-:Y:S02]  /*1b150*/  LEA.HI.X.SX32 R9, R9, R2, 0x1, P6 ;  /* 0x0000000209097211 */ /* 0x000fe400030f0eff */
[----:B-1----:R-:W-:Y:S02]  /*1b160*/  IADD3 R10, P6, PT, R3, R0, RZ ;  /* 0x00000000030a7210 */ /* 0x002fe40007fde0ff */
[----:B------:R-:W-:Y:S02]  /*1b170*/  SHF.R.S32.HI R15, RZ, 0x8, R15 ;  /* 0x00000008ff0f7819 */ /* 0x000fe4000001140f */
[----:B------:R-:W-:-:S02]  /*1b180*/  F2FP.SATFINITE.E5M2.F32.PACK_AB_MERGE_C R47, R47, R46, RZ ;  /* 0x0000002e2f2f723e */ /* 0x000fc400048060ff */
[C---:B------:R-:W-:Y:S01]  /*1b190*/  LEA.HI.X.SX32 R11, R3.reuse, R2, 0x1, P6 ;  /* 0x00000002030b7211 */ /* 0x040fe200030f0eff */
[----:B------:R-:W-:Y:S01]  /*1b1a0*/  VIADD R3, R3, UR7 ;  /* 0x0000000703037c36 */ /* 0x000fe20008000000 */
[----:B------:R0:W-:Y:S01]  /*1b1b0*/  @P2 STG.E.U8 desc[UR18][R8.64], R15 ;  /* 0x0000000f08002986 */ /* 0x0001e2000c101112 */
[----:B------:R-:W-:Y:S02]  /*1b1c0*/  PRMT R6, R47, 0x9910, RZ ;  /* 0x000099102f067816 */ /* 0x000fe400000000ff */
[C---:B------:R-:W-:Y:S01]  /*1b1d0*/  VIADD R7, R3.reuse, UR7 ;  /* 0x0000000703077c36 */ /* 0x040fe20008000000 */
[----:B------:R1:W-:Y:S01]  /*1b1e0*/  @P4 STG.E.U8 desc[UR18][R10.64], R47 ;  /* 0x0000002f0a004986 */ /* 0x0003e2000c101112 */
[----:B------:R-:W-:-:S04]  /*1b1f0*/  IADD3 R4, P4, PT, R3, R0, RZ ;  /* 0x0000000003047210 */ /* 0x000fc80007f9e0ff */
[----:B------:R-:W-:Y:S02]  /*1b200*/  LEA.HI.X.SX32 R5, R3, R2, 0x1, P4 ;  /* 0x0000000203057211 */ /* 0x000fe400020f0eff */
[----:B0-----:R-:W-:Y:S02]  /*1b210*/  SHF.R.S32.HI R15, RZ, 0x8, R6 ;  /* 0x00000008ff0f7819 */ /* 0x001fe40000011406 */
[C---:B------:R-:W-:Y:S01]  /*1b220*/  IADD3 R6, P4, PT, R7.reuse, R0, RZ ;  /* 0x0000000007067210 */ /* 0x040fe20007f9e0ff */
[C---:B------:R-:W-:Y:S01]  /*1b230*/  VIADD R3, R7.reuse, UR7 ;  /* 0x0000000707037c36 */ /* 0x040fe20008000000 */
[----:B----4-:R-:W-:Y:S02]  /*1b240*/  ISETP.LT.AND P5, PT, R18, UR15, !P0 ;  /* 0x0000000f12007c0c */ /* 0x010fe4000c7a1270 */
[----:B------:R-:W4:Y:S01]  /*1b250*/  LDL.LU R18, [R1+0x730] ;  /* 0x0007300001127983 */ /* 0x000f220000300800 */
[----:B------:R-:W-:Y:S02]  /*1b260*/  LEA.HI.X.SX32 R7, R7, R2, 0x1, P4 ;  /* 0x0000000207077211 */ /* 0x000fe400020f0eff */
[----:B------:R-:W-:-:S08]  /*1b270*/  F2FP.SATFINITE.E5M2.F32.PACK_AB_MERGE_C R49, R49, R48, RZ ;  /* 0x000000303131723e */ /* 0x000fd000048060ff */
[----:B------:R-:W-:Y:S04]  /*1b280*/  @P5 STG.E.U8 desc[UR18][R4.64], R15 ;  /* 0x0000000f04005986 */ /* 0x000fe8000c101112 */
[----:B------:R0:W-:Y:S01]  /*1b290*/  @P3 STG.E.U8 desc[UR18][R6.64], R49 ;  /* 0x0000003106003986 */ /* 0x0001e2000c101112 */
[----:B---3--:R-:W-:-:S03]  /*1b2a0*/  ISETP.LT.AND P2, PT, R16, UR15, !P0 ;  /* 0x0000000f10007c0c */ /* 0x008fc6000c741270 */
[----:B------:R-:W3:Y:S01]  /*1b2b0*/  LDL.LU R16, [R1+0x72c] ;  /* 0x00072c0001107983 */ /* 0x000ee20000300800 */
[----:B--2---:R-:W-:-:S03]  /*1b2c0*/  ISETP.LT.AND P4, PT, R12, UR15, !P0 ;  /* 0x0000000f0c007c0c */ /* 0x004fc6000c781270 */
[----:B------:R-:W2:Y:S01]  /*1b2d0*/  LDL.LU R12, [R1+0x728] ;  /* 0x00072800010c7983 */ /* 0x000ea20000300800 */
[----:B-----5:R-:W-:-:S03]  /*1b2e0*/  ISETP.LT.AND P3, PT, R14, UR15, !P0 ;  /* 0x0000000f0e007c0c */ /* 0x020fc6000c761270 */
[----:B------:R-:W5:Y:S01]  /*1b2f0*/  LDL.LU R14, [R1+0x724] ;  /* 0x00072400010e7983 */ /* 0x000f620000300800 */
[C---:B------:R-:W-:Y:S01]  /*1b300*/  IADD3 R8, P5, PT, R3.reuse, R0, RZ ;  /* 0x0000000003087210 */ /* 0x040fe20007fbe0ff */
[----:B------:R-:W-:Y:S01]  /*1b310*/  VIADD R13, R3, UR7 ;  /* 0x00000007030d7c36 */ /* 0x000fe20008000000 */
[----:B------:R-:W-:Y:S01]  /*1b320*/  ISETP.LT.AND P6, PT, R17, UR15, !P0 ;  /* 0x0000000f11007c0c */ /* 0x000fe2000c7c1270 */
[----:B------:R-:W5:Y:S01]  /*1b330*/  LDL.LU R19, [R1+0x720] ;  /* 0x0007200001137983 */ /* 0x000f620000300800 */
[----:B------:R-:W-:Y:S02]  /*1b340*/  PRMT R17, R49, 0x9910, RZ ;  /* 0x0000991031117816 */ /* 0x000fe400000000ff */
[----:B------:R-:W-:Y:S02]  /*1b350*/  LEA.HI.X.SX32 R9, R3, R2, 0x1, P5 ;  /* 0x0000000203097211 */ /* 0x000fe400028f0eff */
[----:B-1----:R-:W-:Y:S02]  /*1b360*/  IADD3 R10, P5, PT, R13, R0, RZ ;  /* 0x000000000d0a7210 */ /* 0x002fe40007fbe0ff */
[----:B------:R-:W-:-:S02]  /*1b370*/  SHF.R.S32.HI R17, RZ, 0x8, R17 ;  /* 0x00000008ff117819 */ /* 0x000fc40000011411 */
[----:B------:R-:W-:Y:S02]  /*1b380*/  F2FP.SATFINITE.E5M2.F32.PACK_AB_MERGE_C R51, R51, R50, RZ ;  /* 0x000000323333723e */ /* 0x000fe400048060ff */
[C---:B------:R-:W-:Y:S01]  /*1b390*/  LEA.HI.X.SX32 R11, R13.reuse, R2, 0x1, P5 ;  /* 0x000000020d0b7211 */ /* 0x040fe200028f0eff */
[----:B------:R-:W-:Y:S01]  /*1b3a0*/  VIADD R13, R13, UR7 ;  /* 0x000000070d0d7c36 */ /* 0x000fe20008000000 */
[----:B------:R1:W-:Y:S01]  /*1b3b0*/  @P1 STG.E.U8 desc[UR18][R8.64], R17 ;  /* 0x0000001108001986 */ /* 0x0003e2000c101112 */
[----:B0-----:R-:W-:-:S03]  /*1b3c0*/  PRMT R6, R51, 0x9910, RZ ;  /* 0x0000991033067816 */ /* 0x001fc600000000ff */
[----:B------:R0:W-:Y:S01]  /*1b3d0*/  @P2 STG.E.U8 desc[UR18][R10.64], R51 ;  /* 0x000000330a002986 */ /* 0x0001e2000c101112 */
[C---:B------:R-:W-:Y:S01]  /*1b3e0*/  IADD3 R4, P2, PT, R13.reuse, R0, RZ ;  /* 0x000000000d047210 */ /* 0x040fe20007f5e0ff */
[----:B------:R-:W-:-:S03]  /*1b3f0*/  VIADD R3, R13, UR7 ;  /* 0x000000070d037c36 */ /* 0x000fc60008000000 */
[----:B------:R-:W-:Y:S02]  /*1b400*/  LEA.HI.X.SX32 R5, R13, R2, 0x1, P2 ;  /* 0x000000020d057211 */ /* 0x000fe400010f0eff */
[----:B------:R-:W-:Y:S01]  /*1b410*/  SHF.R.S32.HI R13, RZ, 0x8, R6 ;  /* 0x00000008ff0d7819 */ /* 0x000fe20000011406 */
[----:B-1----:R-:W5:Y:S01]  /*1b420*/  LDL.LU R17, [R1+0x71c] ;  /* 0x00071c0001117983 */ /* 0x002f620000300800 */
[----:B------:R-:W-:-:S04]  /*1b430*/  IADD3 R6, P2, PT, R3, R0, RZ ;  /* 0x0000000003067210 */ /* 0x000fc80007f5e0ff */
[----:B------:R-:W-:Y:S02]  /*1b440*/  LEA.HI.X.SX32 R7, R3, R2, 0x1, P2 ;  /* 0x0000000203077211 */ /* 0x000fe400010f0eff */
[----:B------:R-:W-:Y:S02]  /*1b450*/  F2FP.SATFINITE.E5M2.F32.PACK_AB_MERGE_C R53, R53, R52, RZ ;  /* 0x000000343535723e */ /* 0x000fe400048060ff */
[----:B----4-:R-:W-:Y:S01]  /*1b460*/  ISETP.LT.AND P1, PT, R18, UR15, !P0 ;  /* 0x0000000f12007c0c */ /* 0x010fe2000c721270 */
[----:B------:R-:W-:Y:S04]  /*1b470*/  @P6 STG.E.U8 desc[UR18][R4.64], R13 ;  /* 0x0000000d04006986 */ /* 0x000fe8000c101112 */
[----:B------:R1:W-:Y:S01]  /*1b480*/  @P4 STG.E.U8 desc[UR18][R6.64], R53 ;  /* 0x0000003506004986 */ /* 0x0003e2000c101112 */
[----:B---3--:R-:W-:-:S02]  /*1b490*/  ISETP.LT.AND P5, PT, R16, UR15, !P0 ;  /* 0x0000000f10007c0c */ /* 0x008fc4000c7a1270 */
[----:B--2---:R-:W-:Y:S02]  /*1b4a0*/  ISETP.LT.AND P2, PT, R12, UR15, !P0 ;  /* 0x0000000f0c007c0c */ /* 0x004fe4000c741270 */
[----:B------:R-:W2:Y:S04]  /*1b4b0*/  LDL.LU R12, [R1+0x718] ;  /* 0x00071800010c7983 */ /* 0x000ea80000300800 */
[----:B------:R-:W3:Y:S04]  /*1b4c0*/  LDL.LU R18, [R1+0x714] ;  /* 0x0007140001127983 */ /* 0x000ee80000300800 */
[----:B------:R-:W4:Y:S01]  /*1b4d0*/  LDL.LU R16, [R1+0x710] ;  /* 0x0007100001107983 */ /* 0x000f220000300800 */
[----:B-----5:R-:W-:-:S03]  /*1b4e0*/  ISETP.LT.AND P4, PT, R14, UR15, !P0 ;  /* 0x0000000f0e007c0c */ /* 0x020fc6000c781270 */
[----:B------:R-:W5:Y:S01]  /*1b4f0*/  LDL.LU R14, [R1+0x70c] ;  /* 0x00070c00010e7983 */ /* 0x000f620000300800 */
[----:B------:R-:W-:-:S04]  /*1b500*/  VIADD R9, R3, UR7 ;  /* 0x0000000703097c36 */ /* 0x000fc80008000000 */
[C---:B------:R-:W-:Y:S01]  /*1b510*/  VIADD R3, R9.reuse, UR7 ;  /* 0x0000000709037c36 */ /* 0x040fe20008000000 */
[----:B------:R-:W-:Y:S02]  /*1b520*/  IADD3 R8, P6, PT, R9, R0, RZ ;  /* 0x0000000009087210 */ /* 0x000fe40007fde0ff */
[----:B------:R-:W-:Y:S02]  /*1b530*/  PRMT R15, R53, 0x9910, RZ ;  /* 0x00009910350f7816 */ /* 0x000fe400000000ff */
[----:B------:R-:W-:Y:S02]  /*1b540*/  LEA.HI.X.SX32 R9, R9, R2, 0x1, P6 ;  /* 0x0000000209097211 */ /* 0x000fe400030f0eff */
[----:B0-----:R-:W-:Y:S02]  /*1b550*/  IADD3 R10, P6, PT, R3, R0, RZ ;  /* 0x00000000030a7210 */ /* 0x001fe40007fde0ff */
[----:B------:R-:W-:Y:S02]  /*1b560*/  SHF.R.S32.HI R15, RZ, 0x8, R15 ;  /* 0x00000008ff0f7819 */ /* 0x000fe4000001140f */
[----:B------:R-:W-:-:S02]  /*1b570*/  F2FP.SATFINITE.E5M2.F32.PACK_AB_MERGE_C R55, R55, R54, RZ ;  /* 0x000000363737723e */ /* 0x000fc400048060ff */
[C---:B------:R-:W-:Y:S01]  /*1b580*/  LEA.HI.X.SX32 R11, R3.reuse, R2, 0x1, P6 ;  /* 0x00000002030b7211 */ /* 0x040fe200030f0eff */
[----:B------:R-:W-:Y:S01]  /*1b590*/  VIADD R3, R3, UR7 ;  /* 0x0000000703037c36 */ /* 0x000fe20008000000 */
[----:B------:R0:W-:Y:S01]  /*1b5a0*/  @P3 STG.E.U8 desc[UR18][R8.64], R15 ;  /* 0x0000000f08003986 */ /* 0x0001e2000c101112 */
[----:B-1----:R-:W-:Y:S02]  /*1b5b0*/  PRMT R6, R55, 0x9910, RZ ;  /* 0x0000991037067816 */ /* 0x002fe400000000ff */
[C---:B------:R-:W-:Y:S01]  /*1b5c0*/  VIADD R7, R3.reuse, UR7 ;  /* 0x0000000703077c36 */ /* 0x040fe20008000000 */
[----:B------:R1:W-:Y:S01]  /*1b5d0*/  @P1 STG.E.U8 desc[UR18][R10.64], R55 ;  /* 0x000000370a001986 */ /* 0x0003e2000c101112 */
[----:B------:R-:W-:-:S04]  /*1b5e0*/  IADD3 R4, P1, PT, R3, R0, RZ ;  /* 0x0000000003047210 */ /* 0x000fc80007f3e0ff */
[----:B------:R-:W-:Y:S01]  /*1b5f0*/  LEA.HI.X.SX32 R5, R3, R2, 0x1, P1 ;  /* 0x0000000203057211 */ /* 0x000fe200008f0eff */
[C---:B------:R-:W-:Y:S01]  /*1b600*/  VIADD R3, R7.reuse, UR7 ;  /* 0x0000000707037c36 */ /* 0x040fe20008000000 */
[----:B0-----:R-:W-:Y:S02]  /*1b610*/  SHF.R.S32.HI R15, RZ, 0x8, R6 ;  /* 0x00000008ff0f7819 */ /* 0x001fe40000011406 */
[----:B------:R-:W-:Y:S01]  /*1b620*/  IADD3 R6, P1, PT, R7, R0, RZ ;  /* 0x0000000007067210 */ /* 0x000fe20007f3e0ff */
[----:B------:R-:W-:Y:S01]  /*1b630*/  VIADD R13, R3, UR7 ;  /* 0x00000007030d7c36 */ /* 0x000fe20008000000 */
[----:B------:R-:W-:Y:S01]  /*1b640*/  F2FP.SATFINITE.E5M2.F32.PACK_AB_MERGE_C R57, R57, R56, RZ ;  /* 0x000000383939723e */ /* 0x000fe200048060ff */
[----:B------:R0:W-:Y:S01]  /*1b650*/  @P5 STG.E.U8 desc[UR18][R4.64], R15 ;  /* 0x0000000f04005986 */ /* 0x0001e2000c101112 */
[----:B------:R-:W-:Y:S02]  /*1b660*/  LEA.HI.X.SX32 R7, R7, R2, 0x1, P1 ;  /* 0x0000000207077211 */ /* 0x000fe400008f0eff */
[----:B------:R-:W-:-:S02]  /*1b670*/  IADD3 R8, P5, PT, R3, R0, RZ ;  /* 0x0000000003087210 */ /* 0x000fc40007fbe0ff */
[----:B------:R-:W-:Y:S02]  /*1b680*/  ISETP.LT.AND P6, PT, R17, UR15, !P0 ;  /* 0x0000000f11007c0c */ /* 0x000fe4000c7c1270 */
[----:B------:R-:W-:Y:S02]  /*1b690*/  PRMT R17, R57, 0x9910, RZ ;  /* 0x0000991039117816 */ /* 0x000fe400000000ff */
[----:B------:R-:W-:Y:S02]  /*1b6a0*/  LEA.HI.X.SX32 R9, R3, R2, 0x1, P5 ;  /* 0x0000000203097211 */ /* 0x000fe400028f0eff */
[C---:B-1----:R-:W-:Y:S01]  /*1b6b0*/  IADD3 R10, P5, PT, R13.reuse, R0, RZ ;  /* 0x000000000d0a7210 */ /* 0x042fe20007fbe0ff */
[----:B------:R-:W-:Y:S01]  /*1b6c0*/  @P2 STG.E.U8 desc[UR18][R6.64], R57 ;  /* 0x0000003906002986 */ /* 0x000fe2000c101112 */
[----:B------:R-:W-:Y:S02]  /*1b6d0*/  SHF.R.S32.HI R17, RZ, 0x8, R17 ;  /* 0x00000008ff117819 */ /* 0x000fe40000011411 */
[----:B------:R-:W-:-:S03]  /*1b6e0*/  LEA.HI.X.SX32 R11, R13, R2, 0x1, P5 ;  /* 0x000000020d0b7211 */ /* 0x000fc600028f0eff */
[----:B------:R1:W-:Y:S01]  /*1b6f0*/  @P4 STG.E.U8 desc[UR18][R8.64], R17 ;  /* 0x0000001108004986 */ /* 0x0003e2000c101112 */
[----:B--2---:R-:W-:-:S03]  /*1b700*/  ISETP.LT.AND P1, PT, R12, UR15, !P0 ;  /* 0x0000000f0c007c0c */ /* 0x004fc6000c721270 */
[----:B------:R-:W2:Y:S01]  /*1b710*/  LDL.LU R12, [R1+0x708] ;  /* 0x00070800010c7983 */ /* 0x000ea20000300800 */
[----:B---3--:R-:W-:-:S03]  /*1b720*/  ISETP.LT.AND P2, PT, R18, UR15, !P0 ;  /* 0x0000000f12007c0c */ /* 0x008fc6000c741270 */
[----:B------:R-:W3:Y:S01]  /*1b730*/  LDL.LU R18, [R1+0x700] ;  /* 0x0007000001127983 */ /* 0x000ee20000300800 */
[----:B----4-:R-:W-:-:S03]  /*1b740*/  ISETP.LT.AND P5, PT, R16, UR15, !P0 ;  /* 0x0000000f10007c0c */ /* 0x010fc6000c7a1270 */
[----:B------:R-:W4:Y:S01]  /*1b750*/  LDL.LU R16, [R1+0x6fc] ;  /* 0x0006fc0001107983 */ /* 0x000f220000300800 */
[----:B-----5:R-:W-:-:S03]  /*1b760*/  ISETP.LT.AND P4, PT, R14, UR15, !P0 ;  /* 0x0000000f0e007c0c */ /* 0x020fc6000c781270 */
[----:B------:R-:W5:Y:S01]  /*1b770*/  LDL.LU R14, [R1+0x704] ;  /* 0x00070400010e7983 */ /* 0x000f620000300800 */
[----:B------:R-:W-:Y:S01]  /*1b780*/  ISETP.LT.AND P3, PT, R19, UR15, !P0 ;  /* 0x0000000f13007c0c */ /* 0x000fe2000c761270 */
[----:B------:R-:W-:Y:S01]  /*1b790*/  VIADD R13, R13, UR7 ;  /* 0x000000070d0d7c36 */ /* 0x000fe20008000000 */
[----:B------:R-:W-:-:S03]  /*1b7a0*/  F2FP.SATFINITE.E5M2.F32.PACK_AB_MERGE_C R59, R59, R58, RZ ;  /* 0x0000003a3b3b723e */ /* 0x000fc600048060ff */
[----:B------:R-:W-:Y:S01]  /*1b7b0*/  VIADD R3, R13, UR7 ;  /* 0x000000070d037c36 */ /* 0x000fe20008000000 */
[----:B0-----:R-:W-:-:S07]  /*1b7c0*/  PRMT R15, R59, 0x9910, RZ ;  /* 0x000099103b0f7816 */ /* 0x001fce00000000ff */
[----:B------:R0:W-:Y:S01]  /*1b7d0*/  @P3 STG.E.U8 desc[UR18][R10.64], R59 ;  /* 0x0000003b0a003986 */ /* 0x0001e2000c101112 */
[----:B------:R-:W-:Y:S01]  /*1b7e0*/  IADD3 R4, P3, PT, R13, R0, RZ ;  /* 0x000000000d047210 */ /* 0x000fe20007f7e0ff */
[----:B-1----:R-:W-:-:S03]  /*1b7f0*/  VIADD R9, R3, UR7 ;  /* 0x0000000703097c36 */ /* 0x002fc60008000000 */
[----:B------:R-:W-:Y:S02]  /*1b800*/  LEA.HI.X.SX32 R5, R13, R2, 0x1, P3 ;  /* 0x000000020d057211 */ /* 0x000fe400018f0eff */
[C---:B------:R-:W-:Y:S02]  /*1b810*/  IADD3 R6, P3, PT, R3.reuse, R0, RZ ;  /* 0x0000000003067210 */ /* 0x040fe40007f7e0ff */
[----:B------:R-:W-:Y:S02]  /*1b820*/  SHF.R.S32.HI R15, RZ, 0x8, R15 ;  /* 0x00000008ff0f7819 */ /* 0x000fe4000001140f */
[----:B------:R-:W-:Y:S01]  /*1b830*/  LEA.HI.X.SX32 R7, R3, R2, 0x1, P3 ;  /* 0x0000000203077211 */ /* 0x000fe200018f0eff */
[----:B------:R-:W-:Y:S01]  /*1b840*/  VIADD R3, R9, UR7 ;  /* 0x0000000709037c36 */ /* 0x000fe20008000000 */
[----:B------:R-:W-:Y:S01]  /*1b850*/  F2FP.SATFINITE.E5M2.F32.PACK_AB_MERGE_C R61, R61, R60, RZ ;  /* 0x0000003c3d3d723e */ /* 0x000fe200048060ff */
[----:B------:R1:W-:Y:S02]  /*1b860*/  @P6 STG.E.U8 desc[UR18][R4.64], R15 ;  /* 0x0000000f04006986 */ /* 0x0003e4000c101112 */
[----:B------:R-:W-:-:S02]  /*1b870*/  VIADD R13, R3, UR7 ;  /* 0x00000007030d7c36 */ /* 0x000fc40008000000 */
[----:B------:R-:W-:Y:S01]  /*1b880*/  @P1 STG.E.U8 desc[UR18][R6.64], R61 ;  /* 0x0000003d06001986 */ /* 0x000fe2000c101112 */
[-C--:B0-----:R-:W-:Y:S02]  /*1b890*/  IADD3 R10, P1, PT, R3, R0.reuse, RZ ;  /* 0x00000000030a7210 */ /* 0x081fe40007f3e0ff */
[----:B------:R-:W-:Y:S02]  /*1b8a0*/  IADD3 R8, P6, PT, R9, R0, RZ ;  /* 0x0000000009087210 */ /* 0x000fe40007fde0ff */
[-C--:B------:R-:W-:Y:S01]  /*1b8b0*/  LEA.HI.X.SX32 R11, R3, R2.reuse, 0x1, P1 ;  /* 0x00000002030b7211 */ /* 0x080fe200008f0eff */
[----:B-1----:R-:W-:Y:S01]  /*1b8c0*/  VIADD R15, R13, UR7 ;  /* 0x000000070d0f7c36 */ /* 0x002fe20008000000 */
[----:B------:R-:W-:Y:S02]  /*1b8d0*/  LEA.HI.X.SX32 R9, R9, R2, 0x1, P6 ;  /* 0x0000000209097211 */ /* 0x000fe400030f0eff */
[----:B------:R-:W-:Y:S01]  /*1b8e0*/  IADD3 R4, P1, PT, R13, R0, RZ ;  /* 0x000000000d047210 */ /* 0x000fe20007f3e0ff */
[----:B------:R-:W-:Y:S01]  /*1b8f0*/  VIADD R3, R15, UR7 ;  /* 0x000000070f037c36 */ /* 0x000fe20008000000 */
[----:B------:R-:W-:-:S02]  /*1b900*/  PRMT R17, R61, 0x9910, RZ ;  /* 0x000099103d117816 */ /* 0x000fc400000000ff */
[----:B------:R-:W-:Y:S02]  /*1b910*/  LEA.HI.X.SX32 R5, R13, R2, 0x1, P1 ;  /* 0x000000020d057211 */ /* 0x000fe400008f0eff */
[----:B------:R-:W-:Y:S02]  /*1b920*/  SHF.R.S32.HI R17, RZ, 0x8, R17 ;  /* 0x00000008ff117819 */ /* 0x000fe40000011411 */
[----:B------:R-:W-:-:S03]  /*1b930*/  F2FP.SATFINITE.E5M2.F32.PACK_AB_MERGE_C R63, R63, R62, RZ ;  /* 0x0000003e3f3f723e */ /* 0x000fc600048060ff */
[----:B------:R0:W-:Y:S01]  /*1b940*/  @P2 STG.E.U8 desc[UR18][R8.64], R17 ;  /* 0x0000001108002986 */ /* 0x0001e2000c101112 */
[----:B------:R-:W-:Y:S02]  /*1b950*/  F2FP.SATFINITE.E5M2.F32.PACK_AB_MERGE_C R65, R65, R64, RZ ;  /* 0x000000404141723e */ /* 0x000fe400048060ff */
[----:B------:R-:W-:-:S04]  /*1b960*/  F2FP.SATFINITE.E5M2.F32.PACK_AB_MERGE_C R67, R67, R66, RZ ;  /* 0x000000424343723e */ /* 0x000fc800048060ff */
[----:B------:R-:W-:Y:S02]  /*1b970*/  PRMT R19, R67, 0x9910, RZ ;  /* 0x0000991043137816 */ /* 0x000fe400000000ff */
[----:B0-----:R-:W-:Y:S01]  /*1b980*/  PRMT R17, R65, 0x9910, RZ ;  /* 0x0000991041117816 */ /* 0x001fe200000000ff */
[----:B------:R0:W-:Y:S01]  /*1b990*/  @P5 STG.E.U8 desc[UR18][R10.64], R63 ;  /* 0x0000003f0a005986 */ /* 0x0001e2000c101112 */
[----:B------:R-:W-:Y:S02]  /*1b9a0*/  SHF.R.S32.HI R19, RZ, 0x8, R19 ;  /* 0x00000008ff137819 */ /* 0x000fe40000011413 */
[----:B------:R-:W-:Y:S02]  /*1b9b0*/  SHF.R.S32.HI R17, RZ, 0x8, R17 ;  /* 0x00000008ff117819 */ /* 0x000fe40000011411 */
[----:B--2---:R-:W-:Y:S02]  /*1b9c0*/  ISETP.LT.AND P3, PT, R12, UR15, !P0 ;  /* 0x0000000f0c007c0c */ /* 0x004fe4000c761270 */
[----:B------:R-:W-:-:S04]  /*1b9d0*/  IADD3 R12, P6, PT, R15, R0, RZ ;  /* 0x000000000f0c7210 */ /* 0x000fc80007fde0ff */
[----:B------:R-:W-:Y:S01]  /*1b9e0*/  LEA.HI.X.SX32 R13, R15, R2, 0x1, P6 ;  /* 0x000000020f0d7211 */ /* 0x000fe200030f0eff */
[C---:B------:R-:W-:Y:S01]  /*1b9f0*/  VIADD R15, R3.reuse, UR7 ;  /* 0x00000007030f7c36 */ /* 0x040fe20008000000 */
[C---:B------:R-:W-:Y:S02]  /*1ba00*/  IADD3 R6, P6, PT, R3.reuse, R0, RZ ;  /* 0x0000000003067210 */ /* 0x040fe40007fde0ff */
[----:B----4-:R-:W-:Y:S02]  /*1ba10*/  ISETP.LT.AND P1, PT, R16, UR15, !P0 ;  /* 0x0000000f10007c0c */ /* 0x010fe4000c721270 */
[----:B------:R-:W-:Y:S01]  /*1ba20*/  LEA.HI.X.SX32 R7, R3, R2, 0x1, P6 ;  /* 0x0000000203077211 */ /* 0x000fe200030f0eff */
[C---:B------:R-:W-:Y:S01]  /*1ba30*/  VIADD R3, R15.reuse, UR7 ;  /* 0x000000070f037c36 */ /* 0x040fe20008000000 */
[----:B------:R-:W-:Y:S02]  /*1ba40*/  IADD3 R8, P6, PT, R15, R0, RZ ;  /* 0x000000000f087210 */ /* 0x000fe40007fde0ff */
[----:B------:R-:W-:-:S02]  /*1ba50*/  PRMT R16, R63, 0x9910, RZ ;  /* 0x000099103f107816 */ /* 0x000fc400000000ff */
[----:B---3--:R-:W-:Y:S02]  /*1ba60*/  ISETP.LT.AND P2, PT, R18, UR15, !P0 ;  /* 0x0000000f12007c0c */ /* 0x008fe4000c741270 */
[----:B-----5:R-:W-:Y:S02]  /*1ba70*/  ISETP.LT.AND P0, PT, R14, UR15, !P0 ;  /* 0x0000000f0e007c0c */ /* 0x020fe4000c701270 */
[----:B------:R-:W-:Y:S02]  /*1ba80*/  LEA.HI.X.SX32 R9, R15, R2, 0x1, P6 ;  /* 0x000000020f097211 */ /* 0x000fe400030f0eff */
[----:B------:R-:W-:Y:S01]  /*1ba90*/  IADD3 R14, P6, PT, R3, R0, RZ ;  /* 0x00000000030e7210 */ /* 0x000fe20007fde0ff */
[----:B------:R-:W-:-:S03]  /*1baa0*/  IMAD.MOV.U32 R0, RZ, RZ, R16 ;  /* 0x000000ffff007224 */ /* 0x000fc600078e0010 */
[----:B------:R-:W-:Y:S02]  /*1bab0*/  LEA.HI.X.SX32 R15, R3, R2, 0x1, P6 ;  /* 0x00000002030f7211 */ /* 0x000fe400030f0eff */
[----:B------:R-:W-:-:S05]  /*1bac0*/  SHF.R.S32.HI R3, RZ, 0x8, R0 ;  /* 0x00000008ff037819 */ /* 0x000fca0000011400 */
[----:B------:R0:W-:Y:S04]  /*1bad0*/  @P4 STG.E.U8 desc[UR18][R4.64], R3 ;  /* 0x0000000304004986 */ /* 0x0001e8000c101112 */
[----:B------:R0:W-:Y:S04]  /*1bae0*/  @P3 STG.E.U8 desc[UR18][R12.64], R65 ;  /* 0x000000410c003986 */ /* 0x0001e8000c101112 */
[----:B------:R0:W-:Y:S04]  /*1baf0*/  @P2 STG.E.U8 desc[UR18][R6.64], R17 ;  /* 0x0000001106002986 */ /* 0x0001e8000c101112 */
[----:B------:R0:W-:Y:S04]  /*1bb00*/  @P1 STG.E.U8 desc[UR18][R8.64], R67 ;  /* 0x0000004308001986 */ /* 0x0001e8000c101112 */
[----:B------:R0:W-:Y:S01]  /*1bb10*/  @P0 STG.E.U8 desc[UR18][R14.64], R19 ;  /* 0x000000130e000986 */ /* 0x0001e2000c101112 */
[----:B------:R-:W-:Y:S06]  /*1bb20*/  BAR.SYNC.DEFER_BLOCKING 0x0 ;  /* 0x0000000000007b1d */ /* 0x000fec0000010000 */
[----:B------:R-:W-:Y:S05]  /*1bb30*/  BRA.U UP0, `(.L_x_13) ;  /* 0x0000000100a07547 */ /* 0x000fea000b800000 */
[----:B------:R-:W1:Y:S01]  /*1bb40*/  S2UR UR5, SR_CgaCtaId ;  /* 0x00000000000579c3 */ /* 0x000e620000008800 */
[----:B------:R-:W-:Y:S01]  /*1bb50*/  NOP ;  /* 0x0000000000007918 */ /* 0x000fe20000000000 */
[----:B------:R-:W-:Y:S01]  /*1bb60*/  UMOV UR4, 0x50 ;  /* 0x0000005000047882 */ /* 0x000fe20000000000 */
[----:B------:R-:W-:Y:S02]  /*1bb70*/  IMAD.U32 R0, RZ, RZ, UR8 ;  /* 0x00000008ff007e24 */ /* 0x000fe4000f8e00ff */
[----:B0-----:R-:W-:Y:S02]  /*1bb80*/  IMAD.MOV.U32 R3, RZ, RZ, 0x3 ;  /* 0x00000003ff037424 */ /* 0x001fe400078e00ff */
[----:B------:R-:W-:Y:S01]  /*1bb90*/  IMAD.MOV.U32 R7, RZ, RZ, 0x1 ;  /* 0x00000001ff077424 */ /* 0x000fe200078e00ff */
[----:B------:R-:W-:-:S04]  /*1bba0*/  LOP3.LUT R0, R0, 0xffff, RZ, 0xc0, !PT ;  /* 0x0000ffff00007812 */ /* 0x000fc800078ec0ff */
[----:B------:R-:W-:-:S05]  /*1bbb0*/  SHF.R.U32.HI R0, RZ, 0x5, R0 ;  /* 0x00000005ff007819 */ /* 0x000fca0000011600 */
[----:B------:R-:W-:Y:S01]  /*1bbc0*/  VIADD R2, R0, 0x10 ;  /* 0x0000001000027836 */ /* 0x000fe20000000000 */
[----:B------:R-:W-:Y:S01]  /*1bbd0*/  SHF.L.U32 R0, R3, R0, RZ ;  /* 0x0000000003007219 */ /* 0x000fe200000006ff */
[----:B-1----:R-:W-:-:S03]  /*1bbe0*/  ULEA UR6, UR5, UR4, 0x18 ;  /* 0x0000000405067291 */ /* 0x002fc6000f8ec0ff */
[----:B------:R-:W-:-:S04]  /*1bbf0*/  SHF.L.U32 R3, R7, R2, RZ ;  /* 0x0000000207037219 */ /* 0x000fc800000006ff */
[----:B------:R-:W-:Y:S02]  /*1bc00*/  LOP3.LUT R0, R3, R0, RZ, 0xfc, !PT ;  /* 0x0000000003007212 */ /* 0x000fe400078efcff */
[----:B------:R-:W0:Y:S02]  /*1bc10*/  LDS R5, [UR6] ;  /* 0x00000006ff057984 */ /* 0x000e240008000800 */
[C---:B------:R-:W-:Y:S02]  /*1bc20*/  LOP3.LUT R2, R0.reuse, 0xffff, RZ, 0xc0, !PT ;  /* 0x0000ffff00027812 */ /* 0x040fe400078ec0ff */
[----:B0-----:R-:W-:-:S04]  /*1bc30*/  LOP3.LUT R3, R0, 0xffff, R5, 0x80, !PT ;  /* 0x0000ffff00037812 */ /* 0x001fc800078e8005 */
[----:B------:R-:W-:-:S13]  /*1bc40*/  ISETP.NE.AND P0, PT, R3, R2, PT ;  /* 0x000000020300720c */ /* 0x000fda0003f05270 */
[----:B------:R-:W-:Y:S05]  /*1bc50*/  @P0 BRA `(.L_x_14) ;  /* 0x0000000000500947 */ /* 0x000fea0003800000 */
[----:B------:R-:W-:Y:S02]  /*1bc60*/  SHF.R.U32.HI R5, RZ, 0x10, R5 ;  /* 0x00000010ff057819 */ /* 0x000fe40000011605 */
[----:B------:R-:W-:-:S04]  /*1bc70*/  SHF.R.U32.HI R2, RZ, 0x10, R0 ;  /* 0x00000010ff027819 */ /* 0x000fc80000011600 */
[----:B------:R-:W-:-:S04]  /*1bc80*/  LOP3.LUT R5, R5, R2, RZ, 0xc0, !PT ;  /* 0x0000000205057212 */ /* 0x000fc800078ec0ff */
[----:B------:R-:W-:-:S13]  /*1bc90*/  ISETP.NE.AND P0, PT, R5, R2, PT ;  /* 0x000000020500720c */ /* 0x000fda0003f05270 */
[----:B------:R-:W-:Y:S05]  /*1bca0*/  @P0 BRA `(.L_x_15) ;  /* 0x0000000000300947 */ /* 0x000fea0003800000 */
[----:B------:R-:W-:Y:S01]  /*1bcb0*/  R2UR UR4, R0 ;  /* 0x00000000000472ca */ /* 0x000fe200000e0000 */
[----:B------:R-:W-:Y:S01]  /*1bcc0*/  VOTEU.ANY UR5, UPT, PT ;  /* 0x0000000000057886 */ /* 0x000fe200038e0100 */
[----:B------:R-:W0:Y:S01]  /*1bcd0*/  S2R R0, SR_LANEID ;  /* 0x0000000000007919 */ /* 0x000e220000000000 */
[----:B------:R-:W-:-:S10]  /*1bce0*/  UFLO.U32 UR5, UR5 ;  /* 0x00000005000572bd */ /* 0x000fd400080e0000 */
[----:B------:R-:W-:-:S06]  /*1bcf0*/  ULOP3.LUT UR4, URZ, UR4, URZ, 0x33, !UPT ;  /* 0x00000004ff047292 */ /* 0x000fcc000f8e33ff */
[----:B------:R-:W-:-:S04]  /*1bd00*/  IMAD.U32 R2, RZ, RZ, UR4 ;  /* 0x00000004ff027e24 */ /* 0x000fc8000f8e00ff */
[----:B------:R-:W1:Y:S02]  /*1bd10*/  REDUX UR7, R2 ;  /* 0x00000000020773c4 */ /* 0x000e640000000000 */
[----:B------:R2:W-:Y:S01]  /*1bd20*/  UTCATOMSWS.AND URZ, UR4 ;  /* 0x0000000400ff79e3 */ /* 0x0005e20008000000 */
[----:B0-----:R-:W-:Y:S01]  /*1bd30*/  ISETP.EQ.U32.AND P0, PT, R0, UR5, PT ;  /* 0x0000000500007c0c */ /* 0x001fe2000bf02070 */
[----:B-1----:R-:W-:-:S12]  /*1bd40*/  IMAD.U32 R0, RZ, RZ, UR7 ;  /* 0x00000007ff007e24 */ /* 0x002fd8000f8e00ff */
[----:B------:R2:W-:Y:S01]  /*1bd50*/  @P0 ATOMS.AND RZ, [UR6], R0 ;  /* 0x00000000ffff098c */ /* 0x0005e2000a800006 */
[----:B------:R-:W-:Y:S05]  /*1bd60*/  BRA `(.L_x_13) ;  /* 0x0000000000147947 */ /* 0x000fea0003800000 */
.L_x_15:
[----:B------:R-:W-:-:S07]  /*1bd70*/  MOV R2, 0x1bd90 ;  /* 0x0001bd9000027802 */ /* 0x000fce0000000f00 */
[----:B------:R-:W-:Y:S05]  /*1bd80*/  CALL.REL.NOINC `($__internal_0_$__cuda_sm10x_tcgen05_guardrail_trap_col_being_dealloced_not_returned_by_alloc) ;  /* 0x00000000002c7944 */ /* 0x000fea0003c00000 */
[----:B------:R-:W-:Y:S05]  /*1bd90*/  BRA `(.L_x_13) ;  /* 0x0000000000087947 */ /* 0x000fea0003800000 */
.L_x_14:
[----:B------:R-:W-:-:S07]  /*1bda0*/  MOV R2, 0x1bdc0 ;  /* 0x0001bdc000027802 */ /* 0x000fce0000000f00 */
[----:B------:R-:W-:Y:S05]  /*1bdb0*/  CALL.REL.NOINC `($__internal_2_$__cuda_sm10x_tcgen05_guardrail_trap_unallocated_columns_being_dealloced) ;  /* 0x0000000000387944 */ /* 0x000fea0003c00000 */
.L_x_13:
[----:B------:R-:W-:Y:S01]  /*1bdc0*/  NOP ;  /* 0x0000000000007918 */ /* 0x000fe20000000000 */
[----:B--2---:R-:W-:Y:S05]  /*1bdd0*/  EXIT ;  /* 0x000000000000794d */ /* 0x004fea0003800000 */
.L_x_8:
[----:B------:R-:W0:Y:S02]  /*1bde0*/  SYNCS.PHASECHK.TRANS64.TRYWAIT P6, [UR6], R6 ;  /* 0x00000006ff0075a7 */ /* 0x000e2400080c1106 */
[----:B0-----:R-:W-:Y:S05]  /*1bdf0*/  @!P6 BRA `(.L_x_8) ;  /* 0xfffffffc00f8e947 */ /* 0x001fea000383ffff */
[----:B------:R-:W-:Y:S05]  /*1be00*/  BRA `(.L_x_16) ;  /* 0xffffff3c00347947 */ /* 0x000fea000383ffff */
.L_x_12:
[----:B------:R-:W1:Y:S02]  /*1be10*/  SYNCS.PHASECHK.TRANS64.TRYWAIT P0, [UR6], R0 ;  /* 0x00000000ff0075a7 */ /* 0x000e640008001106 */
[----:B-1----:R-:W-:Y:S05]  /*1be20*/  @!P0 BRA `(.L_x_12) ;  /* 0xfffffffc00f88947 */ /* 0x002fea000383ffff */
[----:B------:R-:W-:Y:S05]  /*1be30*/  BRA `(.L_x_11) ;  /* 0xffffffdc00787947 */ /* 0x000fea000383ffff */
        .weak           $__internal_0_$__cuda_sm10x_tcgen05_guardrail_trap_col_being_dealloced_not_returned_by_alloc
        .type           $__internal_0_$__cuda_sm10x_tcgen05_guardrail_trap_col_being_dealloced_not_returned_by_alloc,@function
        .size           $__internal_0_$__cuda_sm10x_tcgen05_guardrail_trap_col_being_dealloced_not_returned_by_alloc,($__internal_1_$__cuda_sm10x_tcgen05_guardrail_trap_phase_invalid_during_alloc - $__internal_0_$__cuda_sm10x_tcgen05_guardrail_trap_col_being_dealloced_not_returned_by_alloc)
$__internal_0_$__cuda_sm10x_tcgen05_guardrail_trap_col_being_dealloced_not_returned_by_alloc:
[----:B------:R-:W-:Y:S05]  /*1be40*/  BPT.TRAP 0x1 ;  /* 0x000000040000795c */ /* 0x000fea0000300000 */
[----:B------:R-:W-:-:S04]  /*1be50*/  IMAD.MOV.U32 R3, RZ, RZ, 0x0 ;  /* 0x00000000ff037424 */ /* 0x000fc800078e00ff */
[----:B------:R-:W-:Y:S05]  /*1be60*/  RET.REL.NODEC R2 `(matmul_kernel) ;  /* 0xfffffe4002647950 */ /* 0x000fea0003c3ffff */
        .weak           $__internal_1_$__cuda_sm10x_tcgen05_guardrail_trap_phase_invalid_during_alloc
        .type           $__internal_1_$__cuda_sm10x_tcgen05_guardrail_trap_phase_invalid_during_alloc,@function
        .size           $__internal_1_$__cuda_sm10x_tcgen05_guardrail_trap_phase_invalid_during_alloc,($__internal_2_$__cuda_sm10x_tcgen05_guardrail_trap_unallocated_columns_being_dealloced - $__internal_1_$__cuda_sm10x_tcgen05_guardrail_trap_phase_invalid_during_alloc)
$__internal_1_$__cuda_sm10x_tcgen05_guardrail_trap_phase_invalid_during_alloc:
[----:B------:R-:W-:Y:S05]  /*1be70*/  BPT.TRAP 0x1 ;  /* 0x000000040000795c */ /* 0x000fea0000300000 */
[----:B------:R-:W-:-:S04]  /*1be80*/  IMAD.MOV.U32 R3, RZ, RZ, 0x0 ;  /* 0x00000000ff037424 */ /* 0x000fc800078e00ff */
[----:B------:R-:W-:Y:S05]  /*1be90*/  RET.REL.NODEC R2 `(matmul_kernel) ;  /* 0xfffffe4002587950 */ /* 0x000fea0003c3ffff */
        .weak           $__internal_2_$__cuda_sm10x_tcgen05_guardrail_trap_unallocated_columns_being_dealloced
        .type           $__internal_2_$__cuda_sm10x_tcgen05_guardrail_trap_unallocated_columns_being_dealloced,@function
        .size           $__internal_2_$__cuda_sm10x_tcgen05_guardrail_trap_unallocated_columns_being_dealloced,(.L_x_20 - $__internal_2_$__cuda_sm10x_tcgen05_guardrail_trap_unallocated_columns_being_dealloced)
$__internal_2_$__cuda_sm10x_tcgen05_guardrail_trap_unallocated_columns_being_dealloced:
[----:B------:R-:W-:Y:S05]  /*1bea0*/  BPT.TRAP 0x1 ;  /* 0x000000040000795c */ /* 0x000fea0000300000 */
[----:B------:R-:W-:-:S04]  /*1beb0*/  IMAD.MOV.U32 R3, RZ, RZ, 0x0 ;  /* 0x00000000ff037424 */ /* 0x000fc800078e00ff */
[----:B------:R-:W-:Y:S05]  /*1bec0*/  RET.REL.NODEC R2 `(matmul_kernel) ;  /* 0xfffffe40024c7950 */ /* 0x000fea0003c3ffff */
.L_x_17:
[----:B------:R-:W-:-:S00]  /*1bed0*/  BRA `(.L_x_17) ;  /* 0xfffffffc00fc7947 */ /* 0x000fc0000383ffff */
[----:B------:R-:W-:-:S00]  /*1bee0*/  NOP ;  /* 0x0000000000007918 */ /* 0x000fc00000000000 */
        /* <DEDUP_REMOVED lines=9> */
.L_x_20:


//--------------------- .nv.shared.matmul_kernel  --------------------------
	.section	.nv.shared.matmul_kernel,"aw",@nobits
	.sectionflags	@""
	.align	16
	.zero		1024


//--------------------- .nv.shared.reserved.0     --------------------------
	.section	.nv.shared.reserved.0,"aw",@nobits
	.align	8
	.weak		__nv_reservedSMEM_offset_0_alias
	.size		__nv_reservedSMEM_offset_0_alias, 0, 64
	.other		__nv_reservedSMEM_offset_0_alias,@"STO_CUDA_RESERVED_SHARED STV_DEFAULT"
__nv_reservedSMEM_offset_0_alias:
	.zero		0
.nv.shared.reserved.0:
	.zero		64
	.weak		__nv_reservedSMEM_allocation_phase
	.type		__nv_reservedSMEM_allocation_phase,@object
	.size		__nv_reservedSMEM_allocation_phase,(.L_0 - __nv_reservedSMEM_allocation_phase)
__nv_reservedSMEM_allocation_phase:
	.zero		1
.L_0:
	.zero		7
	.weak		__nv_reservedSMEM_devtool_atexit_pc
	.type		__nv_reservedSMEM_devtool_atexit_pc,@object
	.size		__nv_reservedSMEM_devtool_atexit_pc,(__nv_reservedSMEM_allocation_mask - __nv_reservedSMEM_devtool_atexit_pc)
__nv_reservedSMEM_devtool_atexit_pc:
	.zero		8
	.weak		__nv_reservedSMEM_allocation_mask
	.type		__nv_reservedSMEM_allocation_mask,@object
	.size		__nv_reservedSMEM_allocation_mask,(.L_2 - __nv_reservedSMEM_allocation_mask)
__nv_reservedSMEM_allocation_mask:
	.zero		4
.L_2:


//--------------------- .nv.constant0.matmul_kernel --------------------------
	.section	.nv.constant0.matmul_kernel,"a",@progbits
	.sectionflags	@""
	.align	4
.nv.constant0.matmul_kernel:
	.zero		976


//--------------------- SYMBOLS --------------------------

	.type		.nv.reservedSmem.offset0,@object
	.size		.nv.reservedSmem.offset0,0x4
	.type		.nv.reservedSmem.cap,@object
	.size		.nv.reservedSmem.cap,0x4
